//
// Generated by NVIDIA NVVM Compiler
//
// Compiler Build ID: CL-36424714
// Cuda compilation tools, release 13.0, V13.0.88
// Based on NVVM 20.0.0
//

.version 9.0
.target sm_100
.address_size 64


.entry _ZN36_GLOBAL__N__2535064f_4_k_cu_925ee21832ell_spmv_f64_warp_per_row_kernelEPKiPKdiiS3_Pdi(
	.param .u64 .ptr .align 1 _ZN36_GLOBAL__N__2535064f_4_k_cu_925ee21832ell_spmv_f64_warp_per_row_kernelEPKiPKdiiS3_Pdi_param_0,
	.param .u64 .ptr .align 1 _ZN36_GLOBAL__N__2535064f_4_k_cu_925ee21832ell_spmv_f64_warp_per_row_kernelEPKiPKdiiS3_Pdi_param_1,
	.param .u32 _ZN36_GLOBAL__N__2535064f_4_k_cu_925ee21832ell_spmv_f64_warp_per_row_kernelEPKiPKdiiS3_Pdi_param_2,
	.param .u32 _ZN36_GLOBAL__N__2535064f_4_k_cu_925ee21832ell_spmv_f64_warp_per_row_kernelEPKiPKdiiS3_Pdi_param_3,
	.param .u64 .ptr .align 1 _ZN36_GLOBAL__N__2535064f_4_k_cu_925ee21832ell_spmv_f64_warp_per_row_kernelEPKiPKdiiS3_Pdi_param_4,
	.param .u64 .ptr .align 1 _ZN36_GLOBAL__N__2535064f_4_k_cu_925ee21832ell_spmv_f64_warp_per_row_kernelEPKiPKdiiS3_Pdi_param_5,
	.param .u32 _ZN36_GLOBAL__N__2535064f_4_k_cu_925ee21832ell_spmv_f64_warp_per_row_kernelEPKiPKdiiS3_Pdi_param_6
)
{
	.reg .pred 	%p<37>;
	.reg .b32 	%r<77>;
	.reg .b64 	%rd<61>;
	.reg .b64 	%fd<109>;

	ld.param.u64 	%rd12, [_ZN36_GLOBAL__N__2535064f_4_k_cu_925ee21832ell_spmv_f64_warp_per_row_kernelEPKiPKdiiS3_Pdi_param_0];
	ld.param.u64 	%rd13, [_ZN36_GLOBAL__N__2535064f_4_k_cu_925ee21832ell_spmv_f64_warp_per_row_kernelEPKiPKdiiS3_Pdi_param_1];
	ld.param.u32 	%r38, [_ZN36_GLOBAL__N__2535064f_4_k_cu_925ee21832ell_spmv_f64_warp_per_row_kernelEPKiPKdiiS3_Pdi_param_2];
	ld.param.u32 	%r36, [_ZN36_GLOBAL__N__2535064f_4_k_cu_925ee21832ell_spmv_f64_warp_per_row_kernelEPKiPKdiiS3_Pdi_param_3];
	ld.param.u64 	%rd14, [_ZN36_GLOBAL__N__2535064f_4_k_cu_925ee21832ell_spmv_f64_warp_per_row_kernelEPKiPKdiiS3_Pdi_param_4];
	ld.param.u64 	%rd15, [_ZN36_GLOBAL__N__2535064f_4_k_cu_925ee21832ell_spmv_f64_warp_per_row_kernelEPKiPKdiiS3_Pdi_param_5];
	ld.param.u32 	%r37, [_ZN36_GLOBAL__N__2535064f_4_k_cu_925ee21832ell_spmv_f64_warp_per_row_kernelEPKiPKdiiS3_Pdi_param_6];
	cvta.to.global.u64 	%rd1, %rd14;
	cvta.to.global.u64 	%rd2, %rd13;
	cvta.to.global.u64 	%rd3, %rd12;
	cvta.to.global.u64 	%rd4, %rd15;
	mov.u32 	%r39, %tid.x;
	and.b32  	%r1, %r39, 31;
	mov.u32 	%r40, %ntid.x;
	shr.u32 	%r41, %r40, 5;
	shr.u32 	%r42, %r39, 5;
	mov.u32 	%r43, %ctaid.x;
	mad.lo.s32 	%r2, %r41, %r43, %r42;
	setp.ge.s32 	%p1, %r2, %r38;
	@%p1 bra 	$L__BB0_46;
	mul.lo.s32 	%r3, %r36, %r2;
	setp.ge.s32 	%p2, %r1, %r36;
	mov.f64 	%fd100, 0d0000000000000000;
	@%p2 bra 	$L__BB0_42;
	not.b32 	%r44, %r1;
	add.s32 	%r4, %r36, %r44;
	shr.u32 	%r45, %r4, 5;
	add.s32 	%r5, %r45, 1;
	and.b32  	%r6, %r5, 7;
	setp.lt.u32 	%p3, %r4, 224;
	mov.f64 	%fd100, 0d0000000000000000;
	mov.u32 	%r76, %r1;
	@%p3 bra 	$L__BB0_21;
	and.b32  	%r46, %r5, 268435448;
	neg.s32 	%r75, %r46;
	add.s32 	%r74, %r3, %r1;
	add.s64 	%rd5, %rd2, 1024;
	mov.f64 	%fd100, 0d0000000000000000;
	mov.u32 	%r76, %r1;
$L__BB0_4:
	.pragma "nounroll";
	mul.wide.s32 	%rd16, %r74, 4;
	add.s64 	%rd17, %rd3, %rd16;
	add.s64 	%rd10, %rd17, 512;
	mul.wide.s32 	%rd18, %r74, 8;
	add.s64 	%rd11, %rd5, %rd18;
	ld.global.nc.u32 	%r25, [%rd17];
	setp.lt.s32 	%p4, %r25, 0;
	@%p4 bra 	$L__BB0_6;
	ld.global.nc.f64 	%fd43, [%rd11+-1024];
	mul.wide.u32 	%rd19, %r25, 8;
	add.s64 	%rd20, %rd1, %rd19;
	ld.global.nc.f64 	%fd44, [%rd20];
	fma.rn.f64 	%fd100, %fd43, %fd44, %fd100;
$L__BB0_6:
	ld.global.nc.u32 	%r26, [%rd10+-384];
	setp.lt.s32 	%p5, %r26, 0;
	@%p5 bra 	$L__BB0_8;
	ld.global.nc.f64 	%fd45, [%rd11+-768];
	mul.wide.u32 	%rd21, %r26, 8;
	add.s64 	%rd22, %rd1, %rd21;
	ld.global.nc.f64 	%fd46, [%rd22];
	fma.rn.f64 	%fd100, %fd45, %fd46, %fd100;
$L__BB0_8:
	ld.global.nc.u32 	%r27, [%rd10+-256];
	setp.lt.s32 	%p6, %r27, 0;
	@%p6 bra 	$L__BB0_10;
	ld.global.nc.f64 	%fd47, [%rd11+-512];
	mul.wide.u32 	%rd23, %r27, 8;
	add.s64 	%rd24, %rd1, %rd23;
	ld.global.nc.f64 	%fd48, [%rd24];
	fma.rn.f64 	%fd100, %fd47, %fd48, %fd100;
$L__BB0_10:
	ld.global.nc.u32 	%r28, [%rd10+-128];
	setp.lt.s32 	%p7, %r28, 0;
	@%p7 bra 	$L__BB0_12;
	ld.global.nc.f64 	%fd49, [%rd11+-256];
	mul.wide.u32 	%rd25, %r28, 8;
	add.s64 	%rd26, %rd1, %rd25;
	ld.global.nc.f64 	%fd50, [%rd26];
	fma.rn.f64 	%fd100, %fd49, %fd50, %fd100;
$L__BB0_12:
	ld.global.nc.u32 	%r29, [%rd10];
	setp.lt.s32 	%p8, %r29, 0;
	@%p8 bra 	$L__BB0_14;
	ld.global.nc.f64 	%fd51, [%rd11];
	mul.wide.u32 	%rd27, %r29, 8;
	add.s64 	%rd28, %rd1, %rd27;
	ld.global.nc.f64 	%fd52, [%rd28];
	fma.rn.f64 	%fd100, %fd51, %fd52, %fd100;
$L__BB0_14:
	ld.global.nc.u32 	%r30, [%rd10+128];
	setp.lt.s32 	%p9, %r30, 0;
	@%p9 bra 	$L__BB0_16;
	ld.global.nc.f64 	%fd53, [%rd11+256];
	mul.wide.u32 	%rd29, %r30, 8;
	add.s64 	%rd30, %rd1, %rd29;
	ld.global.nc.f64 	%fd54, [%rd30];
	fma.rn.f64 	%fd100, %fd53, %fd54, %fd100;
$L__BB0_16:
	ld.global.nc.u32 	%r31, [%rd10+256];
	setp.lt.s32 	%p10, %r31, 0;
	@%p10 bra 	$L__BB0_18;
	ld.global.nc.f64 	%fd55, [%rd11+512];
	mul.wide.u32 	%rd31, %r31, 8;
	add.s64 	%rd32, %rd1, %rd31;
	ld.global.nc.f64 	%fd56, [%rd32];
	fma.rn.f64 	%fd100, %fd55, %fd56, %fd100;
$L__BB0_18:
	ld.global.nc.u32 	%r32, [%rd10+384];
	setp.lt.s32 	%p11, %r32, 0;
	@%p11 bra 	$L__BB0_20;
	ld.global.nc.f64 	%fd57, [%rd11+768];
	mul.wide.u32 	%rd33, %r32, 8;
	add.s64 	%rd34, %rd1, %rd33;
	ld.global.nc.f64 	%fd58, [%rd34];
	fma.rn.f64 	%fd100, %fd57, %fd58, %fd100;
$L__BB0_20:
	add.s32 	%r76, %r76, 256;
	add.s32 	%r75, %r75, 8;
	add.s32 	%r74, %r74, 256;
	setp.eq.s32 	%p12, %r75, 0;
	@%p12 bra 	$L__BB0_21;
	bra.uni 	$L__BB0_4;
$L__BB0_21:
	setp.eq.s32 	%p13, %r6, 0;
	@%p13 bra 	$L__BB0_42;
	setp.lt.u32 	%p14, %r6, 4;
	@%p14 bra 	$L__BB0_32;
	add.s32 	%r47, %r76, %r3;
	mul.wide.s32 	%rd35, %r47, 4;
	add.s64 	%rd6, %rd3, %rd35;
	ld.global.nc.u32 	%r10, [%rd6];
	setp.lt.s32 	%p15, %r10, 0;
	mul.wide.s32 	%rd36, %r47, 8;
	add.s64 	%rd7, %rd2, %rd36;
	@%p15 bra 	$L__BB0_25;
	ld.global.nc.f64 	%fd60, [%rd7];
	mul.wide.u32 	%rd37, %r10, 8;
	add.s64 	%rd38, %rd1, %rd37;
	ld.global.nc.f64 	%fd61, [%rd38];
	fma.rn.f64 	%fd100, %fd60, %fd61, %fd100;
$L__BB0_25:
	ld.global.nc.u32 	%r11, [%rd6+128];
	setp.lt.s32 	%p16, %r11, 0;
	@%p16 bra 	$L__BB0_27;
	ld.global.nc.f64 	%fd62, [%rd7+256];
	mul.wide.u32 	%rd39, %r11, 8;
	add.s64 	%rd40, %rd1, %rd39;
	ld.global.nc.f64 	%fd63, [%rd40];
	fma.rn.f64 	%fd100, %fd62, %fd63, %fd100;
$L__BB0_27:
	ld.global.nc.u32 	%r12, [%rd6+256];
	setp.lt.s32 	%p17, %r12, 0;
	@%p17 bra 	$L__BB0_29;
	ld.global.nc.f64 	%fd64, [%rd7+512];
	mul.wide.u32 	%rd41, %r12, 8;
	add.s64 	%rd42, %rd1, %rd41;
	ld.global.nc.f64 	%fd65, [%rd42];
	fma.rn.f64 	%fd100, %fd64, %fd65, %fd100;
$L__BB0_29:
	ld.global.nc.u32 	%r13, [%rd6+384];
	setp.lt.s32 	%p18, %r13, 0;
	@%p18 bra 	$L__BB0_31;
	ld.global.nc.f64 	%fd66, [%rd7+768];
	mul.wide.u32 	%rd43, %r13, 8;
	add.s64 	%rd44, %rd1, %rd43;
	ld.global.nc.f64 	%fd67, [%rd44];
	fma.rn.f64 	%fd100, %fd66, %fd67, %fd100;
$L__BB0_31:
	add.s32 	%r76, %r76, 128;
$L__BB0_32:
	and.b32  	%r48, %r5, 3;
	setp.eq.s32 	%p19, %r48, 0;
	@%p19 bra 	$L__BB0_42;
	setp.eq.s32 	%p20, %r48, 1;
	@%p20 bra 	$L__BB0_39;
	add.s32 	%r49, %r76, %r3;
	mul.wide.s32 	%rd45, %r49, 4;
	add.s64 	%rd8, %rd3, %rd45;
	ld.global.nc.u32 	%r16, [%rd8];
	setp.lt.s32 	%p21, %r16, 0;
	mul.wide.s32 	%rd46, %r49, 8;
	add.s64 	%rd9, %rd2, %rd46;
	@%p21 bra 	$L__BB0_36;
	ld.global.nc.f64 	%fd69, [%rd9];
	mul.wide.u32 	%rd47, %r16, 8;
	add.s64 	%rd48, %rd1, %rd47;
	ld.global.nc.f64 	%fd70, [%rd48];
	fma.rn.f64 	%fd100, %fd69, %fd70, %fd100;
$L__BB0_36:
	ld.global.nc.u32 	%r17, [%rd8+128];
	setp.lt.s32 	%p22, %r17, 0;
	@%p22 bra 	$L__BB0_38;
	ld.global.nc.f64 	%fd71, [%rd9+256];
	mul.wide.u32 	%rd49, %r17, 8;
	add.s64 	%rd50, %rd1, %rd49;
	ld.global.nc.f64 	%fd72, [%rd50];
	fma.rn.f64 	%fd100, %fd71, %fd72, %fd100;
$L__BB0_38:
	add.s32 	%r76, %r76, 64;
$L__BB0_39:
	and.b32  	%r50, %r4, 32;
	setp.ne.s32 	%p23, %r50, 0;
	@%p23 bra 	$L__BB0_42;
	add.s32 	%r20, %r76, %r3;
	mul.wide.s32 	%rd51, %r20, 4;
	add.s64 	%rd52, %rd3, %rd51;
	ld.global.nc.u32 	%r21, [%rd52];
	setp.lt.s32 	%p24, %r21, 0;
	@%p24 bra 	$L__BB0_42;
	mul.wide.s32 	%rd53, %r20, 8;
	add.s64 	%rd54, %rd2, %rd53;
	ld.global.nc.f64 	%fd73, [%rd54];
	mul.wide.u32 	%rd55, %r21, 8;
	add.s64 	%rd56, %rd1, %rd55;
	ld.global.nc.f64 	%fd74, [%rd56];
	fma.rn.f64 	%fd100, %fd73, %fd74, %fd100;
$L__BB0_42:
	// begin inline asm
	mov.b64 {%r51,%r52}, %fd100;
	// end inline asm
	shfl.sync.down.b32	%r54|%p25, %r52, 16, 31, -1;
	shfl.sync.down.b32	%r53|%p26, %r51, 16, 31, -1;
	// begin inline asm
	mov.b64 %fd76, {%r53,%r54};
	// end inline asm
	add.f64 	%fd77, %fd100, %fd76;
	// begin inline asm
	mov.b64 {%r55,%r56}, %fd77;
	// end inline asm
	shfl.sync.down.b32	%r58|%p27, %r56, 8, 31, -1;
	shfl.sync.down.b32	%r57|%p28, %r55, 8, 31, -1;
	// begin inline asm
	mov.b64 %fd78, {%r57,%r58};
	// end inline asm
	add.f64 	%fd79, %fd77, %fd78;
	// begin inline asm
	mov.b64 {%r59,%r60}, %fd79;
	// end inline asm
	shfl.sync.down.b32	%r62|%p29, %r60, 4, 31, -1;
	shfl.sync.down.b32	%r61|%p30, %r59, 4, 31, -1;
	// begin inline asm
	mov.b64 %fd80, {%r61,%r62};
	// end inline asm
	add.f64 	%fd81, %fd79, %fd80;
	// begin inline asm
	mov.b64 {%r63,%r64}, %fd81;
	// end inline asm
	shfl.sync.down.b32	%r66|%p31, %r64, 2, 31, -1;
	shfl.sync.down.b32	%r65|%p32, %r63, 2, 31, -1;
	// begin inline asm
	mov.b64 %fd82, {%r65,%r66};
	// end inline asm
	add.f64 	%fd83, %fd81, %fd82;
	// begin inline asm
	mov.b64 {%r67,%r68}, %fd83;
	// end inline asm
	shfl.sync.down.b32	%r70|%p33, %r68, 1, 31, -1;
	shfl.sync.down.b32	%r69|%p34, %r67, 1, 31, -1;
	// begin inline asm
	mov.b64 %fd84, {%r69,%r70};
	// end inline asm
	add.f64 	%fd38, %fd83, %fd84;
	setp.ne.s32 	%p35, %r1, 0;
	@%p35 bra 	$L__BB0_46;
	setp.eq.s32 	%p36, %r37, 0;
	@%p36 bra 	$L__BB0_45;
	mul.wide.u32 	%rd57, %r2, 8;
	add.s64 	%rd58, %rd4, %rd57;
	ld.global.f64 	%fd85, [%rd58];
	add.f64 	%fd86, %fd38, %fd85;
	st.global.f64 	[%rd58], %fd86;
	bra.uni 	$L__BB0_46;
$L__BB0_45:
	mul.wide.u32 	%rd59, %r2, 8;
	add.s64 	%rd60, %rd4, %rd59;
	st.global.f64 	[%rd60], %fd38;
$L__BB0_46:
	ret;

}
.entry _ZN36_GLOBAL__N__2535064f_4_k_cu_925ee21833sell_spmv_f64_warp_per_row_kernelEPKlPKiS3_PKdiiS5_Pdi(
	.param .u64 .ptr .align 1 _ZN36_GLOBAL__N__2535064f_4_k_cu_925ee21833sell_spmv_f64_warp_per_row_kernelEPKlPKiS3_PKdiiS5_Pdi_param_0,
	.param .u64 .ptr .align 1 _ZN36_GLOBAL__N__2535064f_4_k_cu_925ee21833sell_spmv_f64_warp_per_row_kernelEPKlPKiS3_PKdiiS5_Pdi_param_1,
	.param .u64 .ptr .align 1 _ZN36_GLOBAL__N__2535064f_4_k_cu_925ee21833sell_spmv_f64_warp_per_row_kernelEPKlPKiS3_PKdiiS5_Pdi_param_2,
	.param .u64 .ptr .align 1 _ZN36_GLOBAL__N__2535064f_4_k_cu_925ee21833sell_spmv_f64_warp_per_row_kernelEPKlPKiS3_PKdiiS5_Pdi_param_3,
	.param .u32 _ZN36_GLOBAL__N__2535064f_4_k_cu_925ee21833sell_spmv_f64_warp_per_row_kernelEPKlPKiS3_PKdiiS5_Pdi_param_4,
	.param .u32 _ZN36_GLOBAL__N__2535064f_4_k_cu_925ee21833sell_spmv_f64_warp_per_row_kernelEPKlPKiS3_PKdiiS5_Pdi_param_5,
	.param .u64 .ptr .align 1 _ZN36_GLOBAL__N__2535064f_4_k_cu_925ee21833sell_spmv_f64_warp_per_row_kernelEPKlPKiS3_PKdiiS5_Pdi_param_6,
	.param .u64 .ptr .align 1 _ZN36_GLOBAL__N__2535064f_4_k_cu_925ee21833sell_spmv_f64_warp_per_row_kernelEPKlPKiS3_PKdiiS5_Pdi_param_7,
	.param .u32 _ZN36_GLOBAL__N__2535064f_4_k_cu_925ee21833sell_spmv_f64_warp_per_row_kernelEPKlPKiS3_PKdiiS5_Pdi_param_8
)
{
	.reg .pred 	%p<37>;
	.reg .b32 	%r<73>;
	.reg .b64 	%rd<87>;
	.reg .b64 	%fd<109>;

	ld.param.u64 	%rd17, [_ZN36_GLOBAL__N__2535064f_4_k_cu_925ee21833sell_spmv_f64_warp_per_row_kernelEPKlPKiS3_PKdiiS5_Pdi_param_0];
	ld.param.u64 	%rd18, [_ZN36_GLOBAL__N__2535064f_4_k_cu_925ee21833sell_spmv_f64_warp_per_row_kernelEPKlPKiS3_PKdiiS5_Pdi_param_1];
	ld.param.u64 	%rd19, [_ZN36_GLOBAL__N__2535064f_4_k_cu_925ee21833sell_spmv_f64_warp_per_row_kernelEPKlPKiS3_PKdiiS5_Pdi_param_2];
	ld.param.u64 	%rd20, [_ZN36_GLOBAL__N__2535064f_4_k_cu_925ee21833sell_spmv_f64_warp_per_row_kernelEPKlPKiS3_PKdiiS5_Pdi_param_3];
	ld.param.u32 	%r35, [_ZN36_GLOBAL__N__2535064f_4_k_cu_925ee21833sell_spmv_f64_warp_per_row_kernelEPKlPKiS3_PKdiiS5_Pdi_param_4];
	ld.param.u32 	%r33, [_ZN36_GLOBAL__N__2535064f_4_k_cu_925ee21833sell_spmv_f64_warp_per_row_kernelEPKlPKiS3_PKdiiS5_Pdi_param_5];
	ld.param.u64 	%rd21, [_ZN36_GLOBAL__N__2535064f_4_k_cu_925ee21833sell_spmv_f64_warp_per_row_kernelEPKlPKiS3_PKdiiS5_Pdi_param_6];
	ld.param.u64 	%rd22, [_ZN36_GLOBAL__N__2535064f_4_k_cu_925ee21833sell_spmv_f64_warp_per_row_kernelEPKlPKiS3_PKdiiS5_Pdi_param_7];
	ld.param.u32 	%r34, [_ZN36_GLOBAL__N__2535064f_4_k_cu_925ee21833sell_spmv_f64_warp_per_row_kernelEPKlPKiS3_PKdiiS5_Pdi_param_8];
	cvta.to.global.u64 	%rd1, %rd21;
	cvta.to.global.u64 	%rd2, %rd20;
	cvta.to.global.u64 	%rd3, %rd19;
	cvta.to.global.u64 	%rd4, %rd22;
	mov.u32 	%r1, %tid.x;
	and.b32  	%r2, %r1, 31;
	mov.u32 	%r36, %ntid.x;
	shr.u32 	%r37, %r36, 5;
	shr.u32 	%r38, %r1, 5;
	mov.u32 	%r39, %ctaid.x;
	mad.lo.s32 	%r3, %r37, %r39, %r38;
	setp.ge.s32 	%p1, %r3, %r35;
	@%p1 bra 	$L__BB1_46;
	cvta.to.global.u64 	%rd23, %rd18;
	cvta.to.global.u64 	%rd24, %rd17;
	div.s32 	%r40, %r3, %r33;
	mul.lo.s32 	%r41, %r40, %r33;
	sub.s32 	%r42, %r3, %r41;
	mul.wide.s32 	%rd25, %r40, 4;
	add.s64 	%rd26, %rd23, %rd25;
	ld.global.nc.u32 	%r4, [%rd26];
	mul.wide.s32 	%rd27, %r40, 8;
	add.s64 	%rd28, %rd24, %rd27;
	ld.global.nc.u64 	%rd29, [%rd28];
	mul.wide.s32 	%rd30, %r42, %r4;
	add.s64 	%rd5, %rd30, %rd29;
	setp.ge.s32 	%p2, %r2, %r4;
	mov.f64 	%fd100, 0d0000000000000000;
	@%p2 bra 	$L__BB1_42;
	not.b32 	%r43, %r2;
	add.s32 	%r5, %r4, %r43;
	shr.u32 	%r44, %r5, 5;
	add.s32 	%r6, %r44, 1;
	and.b32  	%r7, %r6, 7;
	setp.lt.u32 	%p3, %r5, 224;
	mov.f64 	%fd100, 0d0000000000000000;
	mov.u32 	%r72, %r2;
	@%p3 bra 	$L__BB1_21;
	and.b32  	%r45, %r6, 268435448;
	neg.s32 	%r71, %r45;
	cvt.u64.u32 	%rd31, %r1;
	and.b64  	%rd32, %rd31, 31;
	add.s64 	%rd33, %rd5, %rd32;
	shl.b64 	%rd34, %rd33, 2;
	add.s64 	%rd35, %rd34, %rd3;
	add.s64 	%rd86, %rd35, 512;
	shl.b64 	%rd36, %rd33, 3;
	add.s64 	%rd37, %rd36, %rd2;
	add.s64 	%rd85, %rd37, 1024;
	mov.f64 	%fd100, 0d0000000000000000;
	mov.u32 	%r72, %r2;
$L__BB1_4:
	.pragma "nounroll";
	ld.global.nc.u32 	%r23, [%rd86+-512];
	setp.lt.s32 	%p4, %r23, 0;
	@%p4 bra 	$L__BB1_6;
	ld.global.nc.f64 	%fd43, [%rd85+-1024];
	mul.wide.u32 	%rd38, %r23, 8;
	add.s64 	%rd39, %rd1, %rd38;
	ld.global.nc.f64 	%fd44, [%rd39];
	fma.rn.f64 	%fd100, %fd43, %fd44, %fd100;
$L__BB1_6:
	ld.global.nc.u32 	%r24, [%rd86+-384];
	setp.lt.s32 	%p5, %r24, 0;
	@%p5 bra 	$L__BB1_8;
	ld.global.nc.f64 	%fd45, [%rd85+-768];
	mul.wide.u32 	%rd40, %r24, 8;
	add.s64 	%rd41, %rd1, %rd40;
	ld.global.nc.f64 	%fd46, [%rd41];
	fma.rn.f64 	%fd100, %fd45, %fd46, %fd100;
$L__BB1_8:
	ld.global.nc.u32 	%r25, [%rd86+-256];
	setp.lt.s32 	%p6, %r25, 0;
	@%p6 bra 	$L__BB1_10;
	ld.global.nc.f64 	%fd47, [%rd85+-512];
	mul.wide.u32 	%rd42, %r25, 8;
	add.s64 	%rd43, %rd1, %rd42;
	ld.global.nc.f64 	%fd48, [%rd43];
	fma.rn.f64 	%fd100, %fd47, %fd48, %fd100;
$L__BB1_10:
	ld.global.nc.u32 	%r26, [%rd86+-128];
	setp.lt.s32 	%p7, %r26, 0;
	@%p7 bra 	$L__BB1_12;
	ld.global.nc.f64 	%fd49, [%rd85+-256];
	mul.wide.u32 	%rd44, %r26, 8;
	add.s64 	%rd45, %rd1, %rd44;
	ld.global.nc.f64 	%fd50, [%rd45];
	fma.rn.f64 	%fd100, %fd49, %fd50, %fd100;
$L__BB1_12:
	ld.global.nc.u32 	%r27, [%rd86];
	setp.lt.s32 	%p8, %r27, 0;
	@%p8 bra 	$L__BB1_14;
	ld.global.nc.f64 	%fd51, [%rd85];
	mul.wide.u32 	%rd46, %r27, 8;
	add.s64 	%rd47, %rd1, %rd46;
	ld.global.nc.f64 	%fd52, [%rd47];
	fma.rn.f64 	%fd100, %fd51, %fd52, %fd100;
$L__BB1_14:
	ld.global.nc.u32 	%r28, [%rd86+128];
	setp.lt.s32 	%p9, %r28, 0;
	@%p9 bra 	$L__BB1_16;
	ld.global.nc.f64 	%fd53, [%rd85+256];
	mul.wide.u32 	%rd48, %r28, 8;
	add.s64 	%rd49, %rd1, %rd48;
	ld.global.nc.f64 	%fd54, [%rd49];
	fma.rn.f64 	%fd100, %fd53, %fd54, %fd100;
$L__BB1_16:
	ld.global.nc.u32 	%r29, [%rd86+256];
	setp.lt.s32 	%p10, %r29, 0;
	@%p10 bra 	$L__BB1_18;
	ld.global.nc.f64 	%fd55, [%rd85+512];
	mul.wide.u32 	%rd50, %r29, 8;
	add.s64 	%rd51, %rd1, %rd50;
	ld.global.nc.f64 	%fd56, [%rd51];
	fma.rn.f64 	%fd100, %fd55, %fd56, %fd100;
$L__BB1_18:
	ld.global.nc.u32 	%r30, [%rd86+384];
	setp.lt.s32 	%p11, %r30, 0;
	@%p11 bra 	$L__BB1_20;
	ld.global.nc.f64 	%fd57, [%rd85+768];
	mul.wide.u32 	%rd52, %r30, 8;
	add.s64 	%rd53, %rd1, %rd52;
	ld.global.nc.f64 	%fd58, [%rd53];
	fma.rn.f64 	%fd100, %fd57, %fd58, %fd100;
$L__BB1_20:
	add.s32 	%r72, %r72, 256;
	add.s32 	%r71, %r71, 8;
	add.s64 	%rd86, %rd86, 1024;
	add.s64 	%rd85, %rd85, 2048;
	setp.eq.s32 	%p12, %r71, 0;
	@%p12 bra 	$L__BB1_21;
	bra.uni 	$L__BB1_4;
$L__BB1_21:
	setp.eq.s32 	%p13, %r7, 0;
	@%p13 bra 	$L__BB1_42;
	setp.lt.u32 	%p14, %r7, 4;
	@%p14 bra 	$L__BB1_32;
	cvt.u64.u32 	%rd54, %r72;
	add.s64 	%rd55, %rd5, %rd54;
	shl.b64 	%rd56, %rd55, 2;
	add.s64 	%rd8, %rd3, %rd56;
	ld.global.nc.u32 	%r10, [%rd8];
	setp.lt.s32 	%p15, %r10, 0;
	shl.b64 	%rd57, %rd55, 3;
	add.s64 	%rd9, %rd2, %rd57;
	@%p15 bra 	$L__BB1_25;
	ld.global.nc.f64 	%fd60, [%rd9];
	mul.wide.u32 	%rd58, %r10, 8;
	add.s64 	%rd59, %rd1, %rd58;
	ld.global.nc.f64 	%fd61, [%rd59];
	fma.rn.f64 	%fd100, %fd60, %fd61, %fd100;
$L__BB1_25:
	ld.global.nc.u32 	%r11, [%rd8+128];
	setp.lt.s32 	%p16, %r11, 0;
	@%p16 bra 	$L__BB1_27;
	ld.global.nc.f64 	%fd62, [%rd9+256];
	mul.wide.u32 	%rd60, %r11, 8;
	add.s64 	%rd61, %rd1, %rd60;
	ld.global.nc.f64 	%fd63, [%rd61];
	fma.rn.f64 	%fd100, %fd62, %fd63, %fd100;
$L__BB1_27:
	ld.global.nc.u32 	%r12, [%rd8+256];
	setp.lt.s32 	%p17, %r12, 0;
	@%p17 bra 	$L__BB1_29;
	ld.global.nc.f64 	%fd64, [%rd9+512];
	mul.wide.u32 	%rd62, %r12, 8;
	add.s64 	%rd63, %rd1, %rd62;
	ld.global.nc.f64 	%fd65, [%rd63];
	fma.rn.f64 	%fd100, %fd64, %fd65, %fd100;
$L__BB1_29:
	ld.global.nc.u32 	%r13, [%rd8+384];
	setp.lt.s32 	%p18, %r13, 0;
	@%p18 bra 	$L__BB1_31;
	ld.global.nc.f64 	%fd66, [%rd9+768];
	mul.wide.u32 	%rd64, %r13, 8;
	add.s64 	%rd65, %rd1, %rd64;
	ld.global.nc.f64 	%fd67, [%rd65];
	fma.rn.f64 	%fd100, %fd66, %fd67, %fd100;
$L__BB1_31:
	add.s32 	%r72, %r72, 128;
$L__BB1_32:
	and.b32  	%r46, %r6, 3;
	setp.eq.s32 	%p19, %r46, 0;
	@%p19 bra 	$L__BB1_42;
	setp.eq.s32 	%p20, %r46, 1;
	@%p20 bra 	$L__BB1_39;
	cvt.u64.u32 	%rd66, %r72;
	add.s64 	%rd67, %rd5, %rd66;
	shl.b64 	%rd68, %rd67, 2;
	add.s64 	%rd10, %rd3, %rd68;
	ld.global.nc.u32 	%r16, [%rd10];
	setp.lt.s32 	%p21, %r16, 0;
	shl.b64 	%rd69, %rd67, 3;
	add.s64 	%rd11, %rd2, %rd69;
	@%p21 bra 	$L__BB1_36;
	ld.global.nc.f64 	%fd69, [%rd11];
	mul.wide.u32 	%rd70, %r16, 8;
	add.s64 	%rd71, %rd1, %rd70;
	ld.global.nc.f64 	%fd70, [%rd71];
	fma.rn.f64 	%fd100, %fd69, %fd70, %fd100;
$L__BB1_36:
	ld.global.nc.u32 	%r17, [%rd10+128];
	setp.lt.s32 	%p22, %r17, 0;
	@%p22 bra 	$L__BB1_38;
	ld.global.nc.f64 	%fd71, [%rd11+256];
	mul.wide.u32 	%rd72, %r17, 8;
	add.s64 	%rd73, %rd1, %rd72;
	ld.global.nc.f64 	%fd72, [%rd73];
	fma.rn.f64 	%fd100, %fd71, %fd72, %fd100;
$L__BB1_38:
	add.s32 	%r72, %r72, 64;
$L__BB1_39:
	and.b32  	%r47, %r5, 32;
	setp.ne.s32 	%p23, %r47, 0;
	@%p23 bra 	$L__BB1_42;
	cvt.u64.u32 	%rd74, %r72;
	add.s64 	%rd12, %rd5, %rd74;
	shl.b64 	%rd75, %rd12, 2;
	add.s64 	%rd76, %rd3, %rd75;
	ld.global.nc.u32 	%r20, [%rd76];
	setp.lt.s32 	%p24, %r20, 0;
	@%p24 bra 	$L__BB1_42;
	shl.b64 	%rd77, %rd12, 3;
	add.s64 	%rd78, %rd2, %rd77;
	ld.global.nc.f64 	%fd73, [%rd78];
	mul.wide.u32 	%rd79, %r20, 8;
	add.s64 	%rd80, %rd1, %rd79;
	ld.global.nc.f64 	%fd74, [%rd80];
	fma.rn.f64 	%fd100, %fd73, %fd74, %fd100;
$L__BB1_42:
	// begin inline asm
	mov.b64 {%r48,%r49}, %fd100;
	// end inline asm
	shfl.sync.down.b32	%r51|%p25, %r49, 16, 31, -1;
	shfl.sync.down.b32	%r50|%p26, %r48, 16, 31, -1;
	// begin inline asm
	mov.b64 %fd76, {%r50,%r51};
	// end inline asm
	add.f64 	%fd77, %fd100, %fd76;
	// begin inline asm
	mov.b64 {%r52,%r53}, %fd77;
	// end inline asm
	shfl.sync.down.b32	%r55|%p27, %r53, 8, 31, -1;
	shfl.sync.down.b32	%r54|%p28, %r52, 8, 31, -1;
	// begin inline asm
	mov.b64 %fd78, {%r54,%r55};
	// end inline asm
	add.f64 	%fd79, %fd77, %fd78;
	// begin inline asm
	mov.b64 {%r56,%r57}, %fd79;
	// end inline asm
	shfl.sync.down.b32	%r59|%p29, %r57, 4, 31, -1;
	shfl.sync.down.b32	%r58|%p30, %r56, 4, 31, -1;
	// begin inline asm
	mov.b64 %fd80, {%r58,%r59};
	// end inline asm
	add.f64 	%fd81, %fd79, %fd80;
	// begin inline asm
	mov.b64 {%r60,%r61}, %fd81;
	// end inline asm
	shfl.sync.down.b32	%r63|%p31, %r61, 2, 31, -1;
	shfl.sync.down.b32	%r62|%p32, %r60, 2, 31, -1;
	// begin inline asm
	mov.b64 %fd82, {%r62,%r63};
	// end inline asm
	add.f64 	%fd83, %fd81, %fd82;
	// begin inline asm
	mov.b64 {%r64,%r65}, %fd83;
	// end inline asm
	shfl.sync.down.b32	%r67|%p33, %r65, 1, 31, -1;
	shfl.sync.down.b32	%r66|%p34, %r64, 1, 31, -1;
	// begin inline asm
	mov.b64 %fd84, {%r66,%r67};
	// end inline asm
	add.f64 	%fd38, %fd83, %fd84;
	setp.ne.s32 	%p35, %r2, 0;
	@%p35 bra 	$L__BB1_46;
	setp.eq.s32 	%p36, %r34, 0;
	@%p36 bra 	$L__BB1_45;
	mul.wide.u32 	%rd81, %r3, 8;
	add.s64 	%rd82, %rd4, %rd81;
	ld.global.f64 	%fd85, [%rd82];
	add.f64 	%fd86, %fd38, %fd85;
	st.global.f64 	[%rd82], %fd86;
	bra.uni 	$L__BB1_46;
$L__BB1_45:
	mul.wide.u32 	%rd83, %r3, 8;
	add.s64 	%rd84, %rd4, %rd83;
	st.global.f64 	[%rd84], %fd38;
$L__BB1_46:
	ret;

}
.entry _ZN36_GLOBAL__N__2535064f_4_k_cu_925ee21840ell_spmm_f64_lanevec_warp_per_row_kernelEPKiPKdiiS3_iPdiii(
	.param .u64 .ptr .align 1 _ZN36_GLOBAL__N__2535064f_4_k_cu_925ee21840ell_spmm_f64_lanevec_warp_per_row_kernelEPKiPKdiiS3_iPdiii_param_0,
	.param .u64 .ptr .align 1 _ZN36_GLOBAL__N__2535064f_4_k_cu_925ee21840ell_spmm_f64_lanevec_warp_per_row_kernelEPKiPKdiiS3_iPdiii_param_1,
	.param .u32 _ZN36_GLOBAL__N__2535064f_4_k_cu_925ee21840ell_spmm_f64_lanevec_warp_per_row_kernelEPKiPKdiiS3_iPdiii_param_2,
	.param .u32 _ZN36_GLOBAL__N__2535064f_4_k_cu_925ee21840ell_spmm_f64_lanevec_warp_per_row_kernelEPKiPKdiiS3_iPdiii_param_3,
	.param .u64 .ptr .align 1 _ZN36_GLOBAL__N__2535064f_4_k_cu_925ee21840ell_spmm_f64_lanevec_warp_per_row_kernelEPKiPKdiiS3_iPdiii_param_4,
	.param .u32 _ZN36_GLOBAL__N__2535064f_4_k_cu_925ee21840ell_spmm_f64_lanevec_warp_per_row_kernelEPKiPKdiiS3_iPdiii_param_5,
	.param .u64 .ptr .align 1 _ZN36_GLOBAL__N__2535064f_4_k_cu_925ee21840ell_spmm_f64_lanevec_warp_per_row_kernelEPKiPKdiiS3_iPdiii_param_6,
	.param .u32 _ZN36_GLOBAL__N__2535064f_4_k_cu_925ee21840ell_spmm_f64_lanevec_warp_per_row_kernelEPKiPKdiiS3_iPdiii_param_7,
	.param .u32 _ZN36_GLOBAL__N__2535064f_4_k_cu_925ee21840ell_spmm_f64_lanevec_warp_per_row_kernelEPKiPKdiiS3_iPdiii_param_8,
	.param .u32 _ZN36_GLOBAL__N__2535064f_4_k_cu_925ee21840ell_spmm_f64_lanevec_warp_per_row_kernelEPKiPKdiiS3_iPdiii_param_9
)
{
	.reg .pred 	%p<29>;
	.reg .b32 	%r<50>;
	.reg .b64 	%rd<119>;
	.reg .b64 	%fd<98>;

	ld.param.u64 	%rd17, [_ZN36_GLOBAL__N__2535064f_4_k_cu_925ee21840ell_spmm_f64_lanevec_warp_per_row_kernelEPKiPKdiiS3_iPdiii_param_0];
	ld.param.u64 	%rd18, [_ZN36_GLOBAL__N__2535064f_4_k_cu_925ee21840ell_spmm_f64_lanevec_warp_per_row_kernelEPKiPKdiiS3_iPdiii_param_1];
	ld.param.u32 	%r37, [_ZN36_GLOBAL__N__2535064f_4_k_cu_925ee21840ell_spmm_f64_lanevec_warp_per_row_kernelEPKiPKdiiS3_iPdiii_param_2];
	ld.param.u32 	%r33, [_ZN36_GLOBAL__N__2535064f_4_k_cu_925ee21840ell_spmm_f64_lanevec_warp_per_row_kernelEPKiPKdiiS3_iPdiii_param_3];
	ld.param.u64 	%rd19, [_ZN36_GLOBAL__N__2535064f_4_k_cu_925ee21840ell_spmm_f64_lanevec_warp_per_row_kernelEPKiPKdiiS3_iPdiii_param_4];
	ld.param.u32 	%r34, [_ZN36_GLOBAL__N__2535064f_4_k_cu_925ee21840ell_spmm_f64_lanevec_warp_per_row_kernelEPKiPKdiiS3_iPdiii_param_5];
	ld.param.u32 	%r35, [_ZN36_GLOBAL__N__2535064f_4_k_cu_925ee21840ell_spmm_f64_lanevec_warp_per_row_kernelEPKiPKdiiS3_iPdiii_param_7];
	ld.param.u32 	%r38, [_ZN36_GLOBAL__N__2535064f_4_k_cu_925ee21840ell_spmm_f64_lanevec_warp_per_row_kernelEPKiPKdiiS3_iPdiii_param_8];
	ld.param.u32 	%r36, [_ZN36_GLOBAL__N__2535064f_4_k_cu_925ee21840ell_spmm_f64_lanevec_warp_per_row_kernelEPKiPKdiiS3_iPdiii_param_9];
	cvta.to.global.u64 	%rd1, %rd19;
	cvta.to.global.u64 	%rd2, %rd18;
	cvta.to.global.u64 	%rd3, %rd17;
	mov.u32 	%r39, %tid.x;
	and.b32  	%r1, %r39, 31;
	mov.u32 	%r40, %ntid.x;
	shr.u32 	%r41, %r40, 5;
	shr.u32 	%r42, %r39, 5;
	mov.u32 	%r43, %ctaid.x;
	mad.lo.s32 	%r2, %r41, %r43, %r42;
	setp.ge.s32 	%p1, %r2, %r37;
	setp.ge.u32 	%p2, %r1, %r38;
	or.pred  	%p3, %p1, %p2;
	@%p3 bra 	$L__BB2_45;
	mul.lo.s32 	%r3, %r33, %r2;
	setp.lt.s32 	%p4, %r33, 1;
	mov.f64 	%fd77, 0d0000000000000000;
	@%p4 bra 	$L__BB2_42;
	cvt.s64.s32 	%rd4, %r34;
	cvt.u64.u32 	%rd5, %r1;
	and.b32  	%r4, %r33, 7;
	setp.lt.u32 	%p5, %r33, 8;
	mov.f64 	%fd77, 0d0000000000000000;
	mov.b32 	%r48, 0;
	@%p5 bra 	$L__BB2_21;
	and.b32  	%r48, %r33, 2147483640;
	neg.s32 	%r46, %r48;
	mul.wide.u32 	%rd20, %r3, 8;
	add.s64 	%rd21, %rd20, %rd2;
	add.s64 	%rd118, %rd21, 32;
	mul.wide.u32 	%rd22, %r3, 4;
	add.s64 	%rd23, %rd22, %rd3;
	add.s64 	%rd117, %rd23, 16;
	mov.f64 	%fd77, 0d0000000000000000;
$L__BB2_4:
	.pragma "nounroll";
	ld.global.nc.u32 	%r8, [%rd117+-16];
	setp.lt.s32 	%p6, %r8, 0;
	@%p6 bra 	$L__BB2_6;
	ld.global.nc.f64 	%fd42, [%rd118+-32];
	cvt.u64.u32 	%rd24, %r8;
	mad.lo.s64 	%rd25, %rd24, %rd4, %rd5;
	shl.b64 	%rd26, %rd25, 3;
	add.s64 	%rd27, %rd1, %rd26;
	ld.global.nc.f64 	%fd43, [%rd27];
	fma.rn.f64 	%fd77, %fd42, %fd43, %fd77;
$L__BB2_6:
	ld.global.nc.u32 	%r9, [%rd117+-12];
	setp.lt.s32 	%p7, %r9, 0;
	@%p7 bra 	$L__BB2_8;
	ld.global.nc.f64 	%fd44, [%rd118+-24];
	cvt.u64.u32 	%rd28, %r9;
	mad.lo.s64 	%rd29, %rd28, %rd4, %rd5;
	shl.b64 	%rd30, %rd29, 3;
	add.s64 	%rd31, %rd1, %rd30;
	ld.global.nc.f64 	%fd45, [%rd31];
	fma.rn.f64 	%fd77, %fd44, %fd45, %fd77;
$L__BB2_8:
	ld.global.nc.u32 	%r10, [%rd117+-8];
	setp.lt.s32 	%p8, %r10, 0;
	@%p8 bra 	$L__BB2_10;
	ld.global.nc.f64 	%fd46, [%rd118+-16];
	cvt.u64.u32 	%rd32, %r10;
	mad.lo.s64 	%rd33, %rd32, %rd4, %rd5;
	shl.b64 	%rd34, %rd33, 3;
	add.s64 	%rd35, %rd1, %rd34;
	ld.global.nc.f64 	%fd47, [%rd35];
	fma.rn.f64 	%fd77, %fd46, %fd47, %fd77;
$L__BB2_10:
	ld.global.nc.u32 	%r11, [%rd117+-4];
	setp.lt.s32 	%p9, %r11, 0;
	@%p9 bra 	$L__BB2_12;
	ld.global.nc.f64 	%fd48, [%rd118+-8];
	cvt.u64.u32 	%rd36, %r11;
	mad.lo.s64 	%rd37, %rd36, %rd4, %rd5;
	shl.b64 	%rd38, %rd37, 3;
	add.s64 	%rd39, %rd1, %rd38;
	ld.global.nc.f64 	%fd49, [%rd39];
	fma.rn.f64 	%fd77, %fd48, %fd49, %fd77;
$L__BB2_12:
	ld.global.nc.u32 	%r12, [%rd117];
	setp.lt.s32 	%p10, %r12, 0;
	@%p10 bra 	$L__BB2_14;
	ld.global.nc.f64 	%fd50, [%rd118];
	cvt.u64.u32 	%rd40, %r12;
	mad.lo.s64 	%rd41, %rd40, %rd4, %rd5;
	shl.b64 	%rd42, %rd41, 3;
	add.s64 	%rd43, %rd1, %rd42;
	ld.global.nc.f64 	%fd51, [%rd43];
	fma.rn.f64 	%fd77, %fd50, %fd51, %fd77;
$L__BB2_14:
	ld.global.nc.u32 	%r13, [%rd117+4];
	setp.lt.s32 	%p11, %r13, 0;
	@%p11 bra 	$L__BB2_16;
	ld.global.nc.f64 	%fd52, [%rd118+8];
	cvt.u64.u32 	%rd44, %r13;
	mad.lo.s64 	%rd45, %rd44, %rd4, %rd5;
	shl.b64 	%rd46, %rd45, 3;
	add.s64 	%rd47, %rd1, %rd46;
	ld.global.nc.f64 	%fd53, [%rd47];
	fma.rn.f64 	%fd77, %fd52, %fd53, %fd77;
$L__BB2_16:
	ld.global.nc.u32 	%r14, [%rd117+8];
	setp.lt.s32 	%p12, %r14, 0;
	@%p12 bra 	$L__BB2_18;
	ld.global.nc.f64 	%fd54, [%rd118+16];
	cvt.u64.u32 	%rd48, %r14;
	mad.lo.s64 	%rd49, %rd48, %rd4, %rd5;
	shl.b64 	%rd50, %rd49, 3;
	add.s64 	%rd51, %rd1, %rd50;
	ld.global.nc.f64 	%fd55, [%rd51];
	fma.rn.f64 	%fd77, %fd54, %fd55, %fd77;
$L__BB2_18:
	ld.global.nc.u32 	%r15, [%rd117+12];
	setp.lt.s32 	%p13, %r15, 0;
	@%p13 bra 	$L__BB2_20;
	ld.global.nc.f64 	%fd56, [%rd118+24];
	cvt.u64.u32 	%rd52, %r15;
	mad.lo.s64 	%rd53, %rd52, %rd4, %rd5;
	shl.b64 	%rd54, %rd53, 3;
	add.s64 	%rd55, %rd1, %rd54;
	ld.global.nc.f64 	%fd57, [%rd55];
	fma.rn.f64 	%fd77, %fd56, %fd57, %fd77;
$L__BB2_20:
	add.s32 	%r46, %r46, 8;
	add.s64 	%rd118, %rd118, 64;
	add.s64 	%rd117, %rd117, 32;
	setp.ne.s32 	%p14, %r46, 0;
	@%p14 bra 	$L__BB2_4;
$L__BB2_21:
	setp.eq.s32 	%p15, %r4, 0;
	@%p15 bra 	$L__BB2_42;
	and.b32  	%r18, %r33, 3;
	setp.lt.u32 	%p16, %r4, 4;
	@%p16 bra 	$L__BB2_32;
	add.s32 	%r19, %r48, %r3;
	mul.wide.u32 	%rd56, %r19, 4;
	add.s64 	%rd57, %rd3, %rd56;
	ld.global.nc.u32 	%r20, [%rd57];
	setp.lt.s32 	%p17, %r20, 0;
	@%p17 bra 	$L__BB2_25;
	mul.wide.u32 	%rd58, %r19, 8;
	add.s64 	%rd59, %rd2, %rd58;
	ld.global.nc.f64 	%fd59, [%rd59];
	cvt.u64.u32 	%rd60, %r20;
	mad.lo.s64 	%rd61, %rd60, %rd4, %rd5;
	shl.b64 	%rd62, %rd61, 3;
	add.s64 	%rd63, %rd1, %rd62;
	ld.global.nc.f64 	%fd60, [%rd63];
	fma.rn.f64 	%fd77, %fd59, %fd60, %fd77;
$L__BB2_25:
	cvt.u64.u32 	%rd64, %r3;
	cvt.u64.u32 	%rd65, %r48;
	add.s64 	%rd66, %rd65, %rd64;
	shl.b64 	%rd67, %rd66, 2;
	add.s64 	%rd12, %rd3, %rd67;
	ld.global.nc.u32 	%r21, [%rd12+4];
	setp.lt.s32 	%p18, %r21, 0;
	shl.b64 	%rd68, %rd66, 3;
	add.s64 	%rd13, %rd2, %rd68;
	@%p18 bra 	$L__BB2_27;
	ld.global.nc.f64 	%fd61, [%rd13+8];
	cvt.u64.u32 	%rd69, %r21;
	mad.lo.s64 	%rd70, %rd69, %rd4, %rd5;
	shl.b64 	%rd71, %rd70, 3;
	add.s64 	%rd72, %rd1, %rd71;
	ld.global.nc.f64 	%fd62, [%rd72];
	fma.rn.f64 	%fd77, %fd61, %fd62, %fd77;
$L__BB2_27:
	ld.global.nc.u32 	%r22, [%rd12+8];
	setp.lt.s32 	%p19, %r22, 0;
	@%p19 bra 	$L__BB2_29;
	ld.global.nc.f64 	%fd63, [%rd13+16];
	cvt.u64.u32 	%rd73, %r22;
	mad.lo.s64 	%rd74, %rd73, %rd4, %rd5;
	shl.b64 	%rd75, %rd74, 3;
	add.s64 	%rd76, %rd1, %rd75;
	ld.global.nc.f64 	%fd64, [%rd76];
	fma.rn.f64 	%fd77, %fd63, %fd64, %fd77;
$L__BB2_29:
	ld.global.nc.u32 	%r23, [%rd12+12];
	setp.lt.s32 	%p20, %r23, 0;
	@%p20 bra 	$L__BB2_31;
	ld.global.nc.f64 	%fd65, [%rd13+24];
	cvt.u64.u32 	%rd77, %r23;
	mad.lo.s64 	%rd78, %rd77, %rd4, %rd5;
	shl.b64 	%rd79, %rd78, 3;
	add.s64 	%rd80, %rd1, %rd79;
	ld.global.nc.f64 	%fd66, [%rd80];
	fma.rn.f64 	%fd77, %fd65, %fd66, %fd77;
$L__BB2_31:
	add.s32 	%r48, %r48, 4;
$L__BB2_32:
	setp.eq.s32 	%p21, %r18, 0;
	@%p21 bra 	$L__BB2_42;
	setp.eq.s32 	%p22, %r18, 1;
	@%p22 bra 	$L__BB2_39;
	add.s32 	%r26, %r48, %r3;
	mul.wide.u32 	%rd81, %r26, 4;
	add.s64 	%rd82, %rd3, %rd81;
	ld.global.nc.u32 	%r27, [%rd82];
	setp.lt.s32 	%p23, %r27, 0;
	@%p23 bra 	$L__BB2_36;
	mul.wide.u32 	%rd83, %r26, 8;
	add.s64 	%rd84, %rd2, %rd83;
	ld.global.nc.f64 	%fd68, [%rd84];
	cvt.u64.u32 	%rd85, %r27;
	mad.lo.s64 	%rd86, %rd85, %rd4, %rd5;
	shl.b64 	%rd87, %rd86, 3;
	add.s64 	%rd88, %rd1, %rd87;
	ld.global.nc.f64 	%fd69, [%rd88];
	fma.rn.f64 	%fd77, %fd68, %fd69, %fd77;
$L__BB2_36:
	cvt.u64.u32 	%rd89, %r3;
	cvt.u64.u32 	%rd90, %r48;
	add.s64 	%rd14, %rd90, %rd89;
	shl.b64 	%rd91, %rd14, 2;
	add.s64 	%rd92, %rd3, %rd91;
	ld.global.nc.u32 	%r28, [%rd92+4];
	setp.lt.s32 	%p24, %r28, 0;
	@%p24 bra 	$L__BB2_38;
	shl.b64 	%rd93, %rd14, 3;
	add.s64 	%rd94, %rd2, %rd93;
	ld.global.nc.f64 	%fd70, [%rd94+8];
	cvt.u64.u32 	%rd95, %r28;
	mad.lo.s64 	%rd96, %rd95, %rd4, %rd5;
	shl.b64 	%rd97, %rd96, 3;
	add.s64 	%rd98, %rd1, %rd97;
	ld.global.nc.f64 	%fd71, [%rd98];
	fma.rn.f64 	%fd77, %fd70, %fd71, %fd77;
$L__BB2_38:
	add.s32 	%r48, %r48, 2;
$L__BB2_39:
	and.b32  	%r45, %r33, 1;
	setp.eq.b32 	%p25, %r45, 1;
	not.pred 	%p26, %p25;
	@%p26 bra 	$L__BB2_42;
	add.s32 	%r31, %r48, %r3;
	mul.wide.u32 	%rd99, %r31, 4;
	add.s64 	%rd100, %rd3, %rd99;
	ld.global.nc.u32 	%r32, [%rd100];
	setp.lt.s32 	%p27, %r32, 0;
	@%p27 bra 	$L__BB2_42;
	mul.wide.u32 	%rd101, %r31, 8;
	add.s64 	%rd102, %rd2, %rd101;
	ld.global.nc.f64 	%fd72, [%rd102];
	cvt.u64.u32 	%rd103, %r32;
	mad.lo.s64 	%rd104, %rd103, %rd4, %rd5;
	shl.b64 	%rd105, %rd104, 3;
	add.s64 	%rd106, %rd1, %rd105;
	ld.global.nc.f64 	%fd73, [%rd106];
	fma.rn.f64 	%fd77, %fd72, %fd73, %fd77;
$L__BB2_42:
	ld.param.u64 	%rd116, [_ZN36_GLOBAL__N__2535064f_4_k_cu_925ee21840ell_spmm_f64_lanevec_warp_per_row_kernelEPKiPKdiiS3_iPdiii_param_6];
	cvt.u64.u32 	%rd107, %r2;
	cvt.s64.s32 	%rd108, %r35;
	mul.lo.s64 	%rd109, %rd108, %rd107;
	cvta.to.global.u64 	%rd110, %rd116;
	shl.b64 	%rd111, %rd109, 3;
	add.s64 	%rd15, %rd110, %rd111;
	setp.eq.s32 	%p28, %r36, 0;
	@%p28 bra 	$L__BB2_44;
	mul.wide.u32 	%rd112, %r1, 8;
	add.s64 	%rd113, %rd15, %rd112;
	ld.global.f64 	%fd74, [%rd113];
	add.f64 	%fd75, %fd77, %fd74;
	st.global.f64 	[%rd113], %fd75;
	bra.uni 	$L__BB2_45;
$L__BB2_44:
	mul.wide.u32 	%rd114, %r1, 8;
	add.s64 	%rd115, %rd15, %rd114;
	st.global.f64 	[%rd115], %fd77;
$L__BB2_45:
	ret;

}
.entry _ZN36_GLOBAL__N__2535064f_4_k_cu_925ee21832ell_spmm_f64_warp_per_row_kernelILi16EEEvPKiPKdiiS4_iPdii(
	.param .u64 .ptr .align 1 _ZN36_GLOBAL__N__2535064f_4_k_cu_925ee21832ell_spmm_f64_warp_per_row_kernelILi16EEEvPKiPKdiiS4_iPdii_param_0,
	.param .u64 .ptr .align 1 _ZN36_GLOBAL__N__2535064f_4_k_cu_925ee21832ell_spmm_f64_warp_per_row_kernelILi16EEEvPKiPKdiiS4_iPdii_param_1,
	.param .u32 _ZN36_GLOBAL__N__2535064f_4_k_cu_925ee21832ell_spmm_f64_warp_per_row_kernelILi16EEEvPKiPKdiiS4_iPdii_param_2,
	.param .u32 _ZN36_GLOBAL__N__2535064f_4_k_cu_925ee21832ell_spmm_f64_warp_per_row_kernelILi16EEEvPKiPKdiiS4_iPdii_param_3,
	.param .u64 .ptr .align 1 _ZN36_GLOBAL__N__2535064f_4_k_cu_925ee21832ell_spmm_f64_warp_per_row_kernelILi16EEEvPKiPKdiiS4_iPdii_param_4,
	.param .u32 _ZN36_GLOBAL__N__2535064f_4_k_cu_925ee21832ell_spmm_f64_warp_per_row_kernelILi16EEEvPKiPKdiiS4_iPdii_param_5,
	.param .u64 .ptr .align 1 _ZN36_GLOBAL__N__2535064f_4_k_cu_925ee21832ell_spmm_f64_warp_per_row_kernelILi16EEEvPKiPKdiiS4_iPdii_param_6,
	.param .u32 _ZN36_GLOBAL__N__2535064f_4_k_cu_925ee21832ell_spmm_f64_warp_per_row_kernelILi16EEEvPKiPKdiiS4_iPdii_param_7,
	.param .u32 _ZN36_GLOBAL__N__2535064f_4_k_cu_925ee21832ell_spmm_f64_warp_per_row_kernelILi16EEEvPKiPKdiiS4_iPdii_param_8
)
{
	.reg .pred 	%p<167>;
	.reg .b32 	%r<343>;
	.reg .b64 	%rd<26>;
	.reg .b64 	%fd<340>;

	ld.param.u64 	%rd5, [_ZN36_GLOBAL__N__2535064f_4_k_cu_925ee21832ell_spmm_f64_warp_per_row_kernelILi16EEEvPKiPKdiiS4_iPdii_param_1];
	ld.param.u32 	%r13, [_ZN36_GLOBAL__N__2535064f_4_k_cu_925ee21832ell_spmm_f64_warp_per_row_kernelILi16EEEvPKiPKdiiS4_iPdii_param_2];
	ld.param.u32 	%r9, [_ZN36_GLOBAL__N__2535064f_4_k_cu_925ee21832ell_spmm_f64_warp_per_row_kernelILi16EEEvPKiPKdiiS4_iPdii_param_3];
	ld.param.u32 	%r10, [_ZN36_GLOBAL__N__2535064f_4_k_cu_925ee21832ell_spmm_f64_warp_per_row_kernelILi16EEEvPKiPKdiiS4_iPdii_param_5];
	mov.u32 	%r14, %tid.x;
	and.b32  	%r1, %r14, 31;
	mov.u32 	%r15, %ntid.x;
	shr.u32 	%r16, %r15, 5;
	shr.u32 	%r17, %r14, 5;
	mov.u32 	%r18, %ctaid.x;
	mad.lo.s32 	%r2, %r16, %r18, %r17;
	setp.ge.s32 	%p1, %r2, %r13;
	@%p1 bra 	$L__BB3_10;
	setp.ge.s32 	%p2, %r1, %r9;
	mov.f64 	%fd308, 0d0000000000000000;
	mov.f64 	%fd309, %fd308;
	mov.f64 	%fd310, %fd308;
	mov.f64 	%fd311, %fd308;
	mov.f64 	%fd312, %fd308;
	mov.f64 	%fd313, %fd308;
	mov.f64 	%fd314, %fd308;
	mov.f64 	%fd315, %fd308;
	mov.f64 	%fd316, %fd308;
	mov.f64 	%fd317, %fd308;
	mov.f64 	%fd318, %fd308;
	mov.f64 	%fd319, %fd308;
	mov.f64 	%fd320, %fd308;
	mov.f64 	%fd321, %fd308;
	mov.f64 	%fd322, %fd308;
	mov.f64 	%fd323, %fd308;
	@%p2 bra 	$L__BB3_6;
	cvt.s64.s32 	%rd1, %r10;
	mad.lo.s32 	%r341, %r9, %r2, %r1;
	cvta.to.global.u64 	%rd2, %rd5;
	mov.f64 	%fd308, 0d0000000000000000;
	mov.u32 	%r342, %r1;
$L__BB3_3:
	ld.param.u64 	%rd23, [_ZN36_GLOBAL__N__2535064f_4_k_cu_925ee21832ell_spmm_f64_warp_per_row_kernelILi16EEEvPKiPKdiiS4_iPdii_param_0];
	mul.wide.s32 	%rd8, %r341, 4;
	cvta.to.global.u64 	%rd9, %rd23;
	add.s64 	%rd10, %rd9, %rd8;
	ld.global.nc.u32 	%r6, [%rd10];
	setp.lt.s32 	%p3, %r6, 0;
	@%p3 bra 	$L__BB3_5;
	ld.param.u64 	%rd24, [_ZN36_GLOBAL__N__2535064f_4_k_cu_925ee21832ell_spmm_f64_warp_per_row_kernelILi16EEEvPKiPKdiiS4_iPdii_param_4];
	cvt.u64.u32 	%rd11, %r6;
	mul.lo.s64 	%rd12, %rd11, %rd1;
	mul.wide.s32 	%rd13, %r341, 8;
	add.s64 	%rd14, %rd2, %rd13;
	ld.global.nc.f64 	%fd83, [%rd14];
	cvta.to.global.u64 	%rd15, %rd24;
	shl.b64 	%rd16, %rd12, 3;
	add.s64 	%rd17, %rd15, %rd16;
	ld.global.nc.f64 	%fd84, [%rd17];
	fma.rn.f64 	%fd323, %fd83, %fd84, %fd323;
	ld.global.nc.f64 	%fd85, [%rd17+8];
	fma.rn.f64 	%fd322, %fd83, %fd85, %fd322;
	ld.global.nc.f64 	%fd86, [%rd17+16];
	fma.rn.f64 	%fd321, %fd83, %fd86, %fd321;
	ld.global.nc.f64 	%fd87, [%rd17+24];
	fma.rn.f64 	%fd320, %fd83, %fd87, %fd320;
	ld.global.nc.f64 	%fd88, [%rd17+32];
	fma.rn.f64 	%fd319, %fd83, %fd88, %fd319;
	ld.global.nc.f64 	%fd89, [%rd17+40];
	fma.rn.f64 	%fd318, %fd83, %fd89, %fd318;
	ld.global.nc.f64 	%fd90, [%rd17+48];
	fma.rn.f64 	%fd317, %fd83, %fd90, %fd317;
	ld.global.nc.f64 	%fd91, [%rd17+56];
	fma.rn.f64 	%fd316, %fd83, %fd91, %fd316;
	ld.global.nc.f64 	%fd92, [%rd17+64];
	fma.rn.f64 	%fd315, %fd83, %fd92, %fd315;
	ld.global.nc.f64 	%fd93, [%rd17+72];
	fma.rn.f64 	%fd314, %fd83, %fd93, %fd314;
	ld.global.nc.f64 	%fd94, [%rd17+80];
	fma.rn.f64 	%fd313, %fd83, %fd94, %fd313;
	ld.global.nc.f64 	%fd95, [%rd17+88];
	fma.rn.f64 	%fd312, %fd83, %fd95, %fd312;
	ld.global.nc.f64 	%fd96, [%rd17+96];
	fma.rn.f64 	%fd311, %fd83, %fd96, %fd311;
	ld.global.nc.f64 	%fd97, [%rd17+104];
	fma.rn.f64 	%fd310, %fd83, %fd97, %fd310;
	ld.global.nc.f64 	%fd98, [%rd17+112];
	fma.rn.f64 	%fd309, %fd83, %fd98, %fd309;
	ld.global.nc.f64 	%fd99, [%rd17+120];
	fma.rn.f64 	%fd308, %fd83, %fd99, %fd308;
$L__BB3_5:
	add.s32 	%r342, %r342, 32;
	add.s32 	%r341, %r341, 32;
	setp.lt.s32 	%p4, %r342, %r9;
	@%p4 bra 	$L__BB3_3;
$L__BB3_6:
	// begin inline asm
	mov.b64 {%r19,%r20}, %fd323;
	// end inline asm
	shfl.sync.down.b32	%r22|%p5, %r20, 16, 31, -1;
	shfl.sync.down.b32	%r21|%p6, %r19, 16, 31, -1;
	// begin inline asm
	mov.b64 %fd101, {%r21,%r22};
	// end inline asm
	add.f64 	%fd102, %fd323, %fd101;
	// begin inline asm
	mov.b64 {%r23,%r24}, %fd102;
	// end inline asm
	shfl.sync.down.b32	%r26|%p7, %r24, 8, 31, -1;
	shfl.sync.down.b32	%r25|%p8, %r23, 8, 31, -1;
	// begin inline asm
	mov.b64 %fd103, {%r25,%r26};
	// end inline asm
	add.f64 	%fd104, %fd102, %fd103;
	// begin inline asm
	mov.b64 {%r27,%r28}, %fd104;
	// end inline asm
	shfl.sync.down.b32	%r30|%p9, %r28, 4, 31, -1;
	shfl.sync.down.b32	%r29|%p10, %r27, 4, 31, -1;
	// begin inline asm
	mov.b64 %fd105, {%r29,%r30};
	// end inline asm
	add.f64 	%fd106, %fd104, %fd105;
	// begin inline asm
	mov.b64 {%r31,%r32}, %fd106;
	// end inline asm
	shfl.sync.down.b32	%r34|%p11, %r32, 2, 31, -1;
	shfl.sync.down.b32	%r33|%p12, %r31, 2, 31, -1;
	// begin inline asm
	mov.b64 %fd107, {%r33,%r34};
	// end inline asm
	add.f64 	%fd108, %fd106, %fd107;
	// begin inline asm
	mov.b64 {%r35,%r36}, %fd108;
	// end inline asm
	shfl.sync.down.b32	%r38|%p13, %r36, 1, 31, -1;
	shfl.sync.down.b32	%r37|%p14, %r35, 1, 31, -1;
	// begin inline asm
	mov.b64 %fd109, {%r37,%r38};
	// end inline asm
	add.f64 	%fd65, %fd108, %fd109;
	// begin inline asm
	mov.b64 {%r39,%r40}, %fd322;
	// end inline asm
	shfl.sync.down.b32	%r42|%p15, %r40, 16, 31, -1;
	shfl.sync.down.b32	%r41|%p16, %r39, 16, 31, -1;
	// begin inline asm
	mov.b64 %fd111, {%r41,%r42};
	// end inline asm
	add.f64 	%fd112, %fd322, %fd111;
	// begin inline asm
	mov.b64 {%r43,%r44}, %fd112;
	// end inline asm
	shfl.sync.down.b32	%r46|%p17, %r44, 8, 31, -1;
	shfl.sync.down.b32	%r45|%p18, %r43, 8, 31, -1;
	// begin inline asm
	mov.b64 %fd113, {%r45,%r46};
	// end inline asm
	add.f64 	%fd114, %fd112, %fd113;
	// begin inline asm
	mov.b64 {%r47,%r48}, %fd114;
	// end inline asm
	shfl.sync.down.b32	%r50|%p19, %r48, 4, 31, -1;
	shfl.sync.down.b32	%r49|%p20, %r47, 4, 31, -1;
	// begin inline asm
	mov.b64 %fd115, {%r49,%r50};
	// end inline asm
	add.f64 	%fd116, %fd114, %fd115;
	// begin inline asm
	mov.b64 {%r51,%r52}, %fd116;
	// end inline asm
	shfl.sync.down.b32	%r54|%p21, %r52, 2, 31, -1;
	shfl.sync.down.b32	%r53|%p22, %r51, 2, 31, -1;
	// begin inline asm
	mov.b64 %fd117, {%r53,%r54};
	// end inline asm
	add.f64 	%fd118, %fd116, %fd117;
	// begin inline asm
	mov.b64 {%r55,%r56}, %fd118;
	// end inline asm
	shfl.sync.down.b32	%r58|%p23, %r56, 1, 31, -1;
	shfl.sync.down.b32	%r57|%p24, %r55, 1, 31, -1;
	// begin inline asm
	mov.b64 %fd119, {%r57,%r58};
	// end inline asm
	add.f64 	%fd66, %fd118, %fd119;
	// begin inline asm
	mov.b64 {%r59,%r60}, %fd321;
	// end inline asm
	shfl.sync.down.b32	%r62|%p25, %r60, 16, 31, -1;
	shfl.sync.down.b32	%r61|%p26, %r59, 16, 31, -1;
	// begin inline asm
	mov.b64 %fd121, {%r61,%r62};
	// end inline asm
	add.f64 	%fd122, %fd321, %fd121;
	// begin inline asm
	mov.b64 {%r63,%r64}, %fd122;
	// end inline asm
	shfl.sync.down.b32	%r66|%p27, %r64, 8, 31, -1;
	shfl.sync.down.b32	%r65|%p28, %r63, 8, 31, -1;
	// begin inline asm
	mov.b64 %fd123, {%r65,%r66};
	// end inline asm
	add.f64 	%fd124, %fd122, %fd123;
	// begin inline asm
	mov.b64 {%r67,%r68}, %fd124;
	// end inline asm
	shfl.sync.down.b32	%r70|%p29, %r68, 4, 31, -1;
	shfl.sync.down.b32	%r69|%p30, %r67, 4, 31, -1;
	// begin inline asm
	mov.b64 %fd125, {%r69,%r70};
	// end inline asm
	add.f64 	%fd126, %fd124, %fd125;
	// begin inline asm
	mov.b64 {%r71,%r72}, %fd126;
	// end inline asm
	shfl.sync.down.b32	%r74|%p31, %r72, 2, 31, -1;
	shfl.sync.down.b32	%r73|%p32, %r71, 2, 31, -1;
	// begin inline asm
	mov.b64 %fd127, {%r73,%r74};
	// end inline asm
	add.f64 	%fd128, %fd126, %fd127;
	// begin inline asm
	mov.b64 {%r75,%r76}, %fd128;
	// end inline asm
	shfl.sync.down.b32	%r78|%p33, %r76, 1, 31, -1;
	shfl.sync.down.b32	%r77|%p34, %r75, 1, 31, -1;
	// begin inline asm
	mov.b64 %fd129, {%r77,%r78};
	// end inline asm
	add.f64 	%fd67, %fd128, %fd129;
	// begin inline asm
	mov.b64 {%r79,%r80}, %fd320;
	// end inline asm
	shfl.sync.down.b32	%r82|%p35, %r80, 16, 31, -1;
	shfl.sync.down.b32	%r81|%p36, %r79, 16, 31, -1;
	// begin inline asm
	mov.b64 %fd131, {%r81,%r82};
	// end inline asm
	add.f64 	%fd132, %fd320, %fd131;
	// begin inline asm
	mov.b64 {%r83,%r84}, %fd132;
	// end inline asm
	shfl.sync.down.b32	%r86|%p37, %r84, 8, 31, -1;
	shfl.sync.down.b32	%r85|%p38, %r83, 8, 31, -1;
	// begin inline asm
	mov.b64 %fd133, {%r85,%r86};
	// end inline asm
	add.f64 	%fd134, %fd132, %fd133;
	// begin inline asm
	mov.b64 {%r87,%r88}, %fd134;
	// end inline asm
	shfl.sync.down.b32	%r90|%p39, %r88, 4, 31, -1;
	shfl.sync.down.b32	%r89|%p40, %r87, 4, 31, -1;
	// begin inline asm
	mov.b64 %fd135, {%r89,%r90};
	// end inline asm
	add.f64 	%fd136, %fd134, %fd135;
	// begin inline asm
	mov.b64 {%r91,%r92}, %fd136;
	// end inline asm
	shfl.sync.down.b32	%r94|%p41, %r92, 2, 31, -1;
	shfl.sync.down.b32	%r93|%p42, %r91, 2, 31, -1;
	// begin inline asm
	mov.b64 %fd137, {%r93,%r94};
	// end inline asm
	add.f64 	%fd138, %fd136, %fd137;
	// begin inline asm
	mov.b64 {%r95,%r96}, %fd138;
	// end inline asm
	shfl.sync.down.b32	%r98|%p43, %r96, 1, 31, -1;
	shfl.sync.down.b32	%r97|%p44, %r95, 1, 31, -1;
	// begin inline asm
	mov.b64 %fd139, {%r97,%r98};
	// end inline asm
	add.f64 	%fd68, %fd138, %fd139;
	// begin inline asm
	mov.b64 {%r99,%r100}, %fd319;
	// end inline asm
	shfl.sync.down.b32	%r102|%p45, %r100, 16, 31, -1;
	shfl.sync.down.b32	%r101|%p46, %r99, 16, 31, -1;
	// begin inline asm
	mov.b64 %fd141, {%r101,%r102};
	// end inline asm
	add.f64 	%fd142, %fd319, %fd141;
	// begin inline asm
	mov.b64 {%r103,%r104}, %fd142;
	// end inline asm
	shfl.sync.down.b32	%r106|%p47, %r104, 8, 31, -1;
	shfl.sync.down.b32	%r105|%p48, %r103, 8, 31, -1;
	// begin inline asm
	mov.b64 %fd143, {%r105,%r106};
	// end inline asm
	add.f64 	%fd144, %fd142, %fd143;
	// begin inline asm
	mov.b64 {%r107,%r108}, %fd144;
	// end inline asm
	shfl.sync.down.b32	%r110|%p49, %r108, 4, 31, -1;
	shfl.sync.down.b32	%r109|%p50, %r107, 4, 31, -1;
	// begin inline asm
	mov.b64 %fd145, {%r109,%r110};
	// end inline asm
	add.f64 	%fd146, %fd144, %fd145;
	// begin inline asm
	mov.b64 {%r111,%r112}, %fd146;
	// end inline asm
	shfl.sync.down.b32	%r114|%p51, %r112, 2, 31, -1;
	shfl.sync.down.b32	%r113|%p52, %r111, 2, 31, -1;
	// begin inline asm
	mov.b64 %fd147, {%r113,%r114};
	// end inline asm
	add.f64 	%fd148, %fd146, %fd147;
	// begin inline asm
	mov.b64 {%r115,%r116}, %fd148;
	// end inline asm
	shfl.sync.down.b32	%r118|%p53, %r116, 1, 31, -1;
	shfl.sync.down.b32	%r117|%p54, %r115, 1, 31, -1;
	// begin inline asm
	mov.b64 %fd149, {%r117,%r118};
	// end inline asm
	add.f64 	%fd69, %fd148, %fd149;
	// begin inline asm
	mov.b64 {%r119,%r120}, %fd318;
	// end inline asm
	shfl.sync.down.b32	%r122|%p55, %r120, 16, 31, -1;
	shfl.sync.down.b32	%r121|%p56, %r119, 16, 31, -1;
	// begin inline asm
	mov.b64 %fd151, {%r121,%r122};
	// end inline asm
	add.f64 	%fd152, %fd318, %fd151;
	// begin inline asm
	mov.b64 {%r123,%r124}, %fd152;
	// end inline asm
	shfl.sync.down.b32	%r126|%p57, %r124, 8, 31, -1;
	shfl.sync.down.b32	%r125|%p58, %r123, 8, 31, -1;
	// begin inline asm
	mov.b64 %fd153, {%r125,%r126};
	// end inline asm
	add.f64 	%fd154, %fd152, %fd153;
	// begin inline asm
	mov.b64 {%r127,%r128}, %fd154;
	// end inline asm
	shfl.sync.down.b32	%r130|%p59, %r128, 4, 31, -1;
	shfl.sync.down.b32	%r129|%p60, %r127, 4, 31, -1;
	// begin inline asm
	mov.b64 %fd155, {%r129,%r130};
	// end inline asm
	add.f64 	%fd156, %fd154, %fd155;
	// begin inline asm
	mov.b64 {%r131,%r132}, %fd156;
	// end inline asm
	shfl.sync.down.b32	%r134|%p61, %r132, 2, 31, -1;
	shfl.sync.down.b32	%r133|%p62, %r131, 2, 31, -1;
	// begin inline asm
	mov.b64 %fd157, {%r133,%r134};
	// end inline asm
	add.f64 	%fd158, %fd156, %fd157;
	// begin inline asm
	mov.b64 {%r135,%r136}, %fd158;
	// end inline asm
	shfl.sync.down.b32	%r138|%p63, %r136, 1, 31, -1;
	shfl.sync.down.b32	%r137|%p64, %r135, 1, 31, -1;
	// begin inline asm
	mov.b64 %fd159, {%r137,%r138};
	// end inline asm
	add.f64 	%fd70, %fd158, %fd159;
	// begin inline asm
	mov.b64 {%r139,%r140}, %fd317;
	// end inline asm
	shfl.sync.down.b32	%r142|%p65, %r140, 16, 31, -1;
	shfl.sync.down.b32	%r141|%p66, %r139, 16, 31, -1;
	// begin inline asm
	mov.b64 %fd161, {%r141,%r142};
	// end inline asm
	add.f64 	%fd162, %fd317, %fd161;
	// begin inline asm
	mov.b64 {%r143,%r144}, %fd162;
	// end inline asm
	shfl.sync.down.b32	%r146|%p67, %r144, 8, 31, -1;
	shfl.sync.down.b32	%r145|%p68, %r143, 8, 31, -1;
	// begin inline asm
	mov.b64 %fd163, {%r145,%r146};
	// end inline asm
	add.f64 	%fd164, %fd162, %fd163;
	// begin inline asm
	mov.b64 {%r147,%r148}, %fd164;
	// end inline asm
	shfl.sync.down.b32	%r150|%p69, %r148, 4, 31, -1;
	shfl.sync.down.b32	%r149|%p70, %r147, 4, 31, -1;
	// begin inline asm
	mov.b64 %fd165, {%r149,%r150};
	// end inline asm
	add.f64 	%fd166, %fd164, %fd165;
	// begin inline asm
	mov.b64 {%r151,%r152}, %fd166;
	// end inline asm
	shfl.sync.down.b32	%r154|%p71, %r152, 2, 31, -1;
	shfl.sync.down.b32	%r153|%p72, %r151, 2, 31, -1;
	// begin inline asm
	mov.b64 %fd167, {%r153,%r154};
	// end inline asm
	add.f64 	%fd168, %fd166, %fd167;
	// begin inline asm
	mov.b64 {%r155,%r156}, %fd168;
	// end inline asm
	shfl.sync.down.b32	%r158|%p73, %r156, 1, 31, -1;
	shfl.sync.down.b32	%r157|%p74, %r155, 1, 31, -1;
	// begin inline asm
	mov.b64 %fd169, {%r157,%r158};
	// end inline asm
	add.f64 	%fd71, %fd168, %fd169;
	// begin inline asm
	mov.b64 {%r159,%r160}, %fd316;
	// end inline asm
	shfl.sync.down.b32	%r162|%p75, %r160, 16, 31, -1;
	shfl.sync.down.b32	%r161|%p76, %r159, 16, 31, -1;
	// begin inline asm
	mov.b64 %fd171, {%r161,%r162};
	// end inline asm
	add.f64 	%fd172, %fd316, %fd171;
	// begin inline asm
	mov.b64 {%r163,%r164}, %fd172;
	// end inline asm
	shfl.sync.down.b32	%r166|%p77, %r164, 8, 31, -1;
	shfl.sync.down.b32	%r165|%p78, %r163, 8, 31, -1;
	// begin inline asm
	mov.b64 %fd173, {%r165,%r166};
	// end inline asm
	add.f64 	%fd174, %fd172, %fd173;
	// begin inline asm
	mov.b64 {%r167,%r168}, %fd174;
	// end inline asm
	shfl.sync.down.b32	%r170|%p79, %r168, 4, 31, -1;
	shfl.sync.down.b32	%r169|%p80, %r167, 4, 31, -1;
	// begin inline asm
	mov.b64 %fd175, {%r169,%r170};
	// end inline asm
	add.f64 	%fd176, %fd174, %fd175;
	// begin inline asm
	mov.b64 {%r171,%r172}, %fd176;
	// end inline asm
	shfl.sync.down.b32	%r174|%p81, %r172, 2, 31, -1;
	shfl.sync.down.b32	%r173|%p82, %r171, 2, 31, -1;
	// begin inline asm
	mov.b64 %fd177, {%r173,%r174};
	// end inline asm
	add.f64 	%fd178, %fd176, %fd177;
	// begin inline asm
	mov.b64 {%r175,%r176}, %fd178;
	// end inline asm
	shfl.sync.down.b32	%r178|%p83, %r176, 1, 31, -1;
	shfl.sync.down.b32	%r177|%p84, %r175, 1, 31, -1;
	// begin inline asm
	mov.b64 %fd179, {%r177,%r178};
	// end inline asm
	add.f64 	%fd72, %fd178, %fd179;
	// begin inline asm
	mov.b64 {%r179,%r180}, %fd315;
	// end inline asm
	shfl.sync.down.b32	%r182|%p85, %r180, 16, 31, -1;
	shfl.sync.down.b32	%r181|%p86, %r179, 16, 31, -1;
	// begin inline asm
	mov.b64 %fd181, {%r181,%r182};
	// end inline asm
	add.f64 	%fd182, %fd315, %fd181;
	// begin inline asm
	mov.b64 {%r183,%r184}, %fd182;
	// end inline asm
	shfl.sync.down.b32	%r186|%p87, %r184, 8, 31, -1;
	shfl.sync.down.b32	%r185|%p88, %r183, 8, 31, -1;
	// begin inline asm
	mov.b64 %fd183, {%r185,%r186};
	// end inline asm
	add.f64 	%fd184, %fd182, %fd183;
	// begin inline asm
	mov.b64 {%r187,%r188}, %fd184;
	// end inline asm
	shfl.sync.down.b32	%r190|%p89, %r188, 4, 31, -1;
	shfl.sync.down.b32	%r189|%p90, %r187, 4, 31, -1;
	// begin inline asm
	mov.b64 %fd185, {%r189,%r190};
	// end inline asm
	add.f64 	%fd186, %fd184, %fd185;
	// begin inline asm
	mov.b64 {%r191,%r192}, %fd186;
	// end inline asm
	shfl.sync.down.b32	%r194|%p91, %r192, 2, 31, -1;
	shfl.sync.down.b32	%r193|%p92, %r191, 2, 31, -1;
	// begin inline asm
	mov.b64 %fd187, {%r193,%r194};
	// end inline asm
	add.f64 	%fd188, %fd186, %fd187;
	// begin inline asm
	mov.b64 {%r195,%r196}, %fd188;
	// end inline asm
	shfl.sync.down.b32	%r198|%p93, %r196, 1, 31, -1;
	shfl.sync.down.b32	%r197|%p94, %r195, 1, 31, -1;
	// begin inline asm
	mov.b64 %fd189, {%r197,%r198};
	// end inline asm
	add.f64 	%fd73, %fd188, %fd189;
	// begin inline asm
	mov.b64 {%r199,%r200}, %fd314;
	// end inline asm
	shfl.sync.down.b32	%r202|%p95, %r200, 16, 31, -1;
	shfl.sync.down.b32	%r201|%p96, %r199, 16, 31, -1;
	// begin inline asm
	mov.b64 %fd191, {%r201,%r202};
	// end inline asm
	add.f64 	%fd192, %fd314, %fd191;
	// begin inline asm
	mov.b64 {%r203,%r204}, %fd192;
	// end inline asm
	shfl.sync.down.b32	%r206|%p97, %r204, 8, 31, -1;
	shfl.sync.down.b32	%r205|%p98, %r203, 8, 31, -1;
	// begin inline asm
	mov.b64 %fd193, {%r205,%r206};
	// end inline asm
	add.f64 	%fd194, %fd192, %fd193;
	// begin inline asm
	mov.b64 {%r207,%r208}, %fd194;
	// end inline asm
	shfl.sync.down.b32	%r210|%p99, %r208, 4, 31, -1;
	shfl.sync.down.b32	%r209|%p100, %r207, 4, 31, -1;
	// begin inline asm
	mov.b64 %fd195, {%r209,%r210};
	// end inline asm
	add.f64 	%fd196, %fd194, %fd195;
	// begin inline asm
	mov.b64 {%r211,%r212}, %fd196;
	// end inline asm
	shfl.sync.down.b32	%r214|%p101, %r212, 2, 31, -1;
	shfl.sync.down.b32	%r213|%p102, %r211, 2, 31, -1;
	// begin inline asm
	mov.b64 %fd197, {%r213,%r214};
	// end inline asm
	add.f64 	%fd198, %fd196, %fd197;
	// begin inline asm
	mov.b64 {%r215,%r216}, %fd198;
	// end inline asm
	shfl.sync.down.b32	%r218|%p103, %r216, 1, 31, -1;
	shfl.sync.down.b32	%r217|%p104, %r215, 1, 31, -1;
	// begin inline asm
	mov.b64 %fd199, {%r217,%r218};
	// end inline asm
	add.f64 	%fd74, %fd198, %fd199;
	// begin inline asm
	mov.b64 {%r219,%r220}, %fd313;
	// end inline asm
	shfl.sync.down.b32	%r222|%p105, %r220, 16, 31, -1;
	shfl.sync.down.b32	%r221|%p106, %r219, 16, 31, -1;
	// begin inline asm
	mov.b64 %fd201, {%r221,%r222};
	// end inline asm
	add.f64 	%fd202, %fd313, %fd201;
	// begin inline asm
	mov.b64 {%r223,%r224}, %fd202;
	// end inline asm
	shfl.sync.down.b32	%r226|%p107, %r224, 8, 31, -1;
	shfl.sync.down.b32	%r225|%p108, %r223, 8, 31, -1;
	// begin inline asm
	mov.b64 %fd203, {%r225,%r226};
	// end inline asm
	add.f64 	%fd204, %fd202, %fd203;
	// begin inline asm
	mov.b64 {%r227,%r228}, %fd204;
	// end inline asm
	shfl.sync.down.b32	%r230|%p109, %r228, 4, 31, -1;
	shfl.sync.down.b32	%r229|%p110, %r227, 4, 31, -1;
	// begin inline asm
	mov.b64 %fd205, {%r229,%r230};
	// end inline asm
	add.f64 	%fd206, %fd204, %fd205;
	// begin inline asm
	mov.b64 {%r231,%r232}, %fd206;
	// end inline asm
	shfl.sync.down.b32	%r234|%p111, %r232, 2, 31, -1;
	shfl.sync.down.b32	%r233|%p112, %r231, 2, 31, -1;
	// begin inline asm
	mov.b64 %fd207, {%r233,%r234};
	// end inline asm
	add.f64 	%fd208, %fd206, %fd207;
	// begin inline asm
	mov.b64 {%r235,%r236}, %fd208;
	// end inline asm
	shfl.sync.down.b32	%r238|%p113, %r236, 1, 31, -1;
	shfl.sync.down.b32	%r237|%p114, %r235, 1, 31, -1;
	// begin inline asm
	mov.b64 %fd209, {%r237,%r238};
	// end inline asm
	add.f64 	%fd75, %fd208, %fd209;
	// begin inline asm
	mov.b64 {%r239,%r240}, %fd312;
	// end inline asm
	shfl.sync.down.b32	%r242|%p115, %r240, 16, 31, -1;
	shfl.sync.down.b32	%r241|%p116, %r239, 16, 31, -1;
	// begin inline asm
	mov.b64 %fd211, {%r241,%r242};
	// end inline asm
	add.f64 	%fd212, %fd312, %fd211;
	// begin inline asm
	mov.b64 {%r243,%r244}, %fd212;
	// end inline asm
	shfl.sync.down.b32	%r246|%p117, %r244, 8, 31, -1;
	shfl.sync.down.b32	%r245|%p118, %r243, 8, 31, -1;
	// begin inline asm
	mov.b64 %fd213, {%r245,%r246};
	// end inline asm
	add.f64 	%fd214, %fd212, %fd213;
	// begin inline asm
	mov.b64 {%r247,%r248}, %fd214;
	// end inline asm
	shfl.sync.down.b32	%r250|%p119, %r248, 4, 31, -1;
	shfl.sync.down.b32	%r249|%p120, %r247, 4, 31, -1;
	// begin inline asm
	mov.b64 %fd215, {%r249,%r250};
	// end inline asm
	add.f64 	%fd216, %fd214, %fd215;
	// begin inline asm
	mov.b64 {%r251,%r252}, %fd216;
	// end inline asm
	shfl.sync.down.b32	%r254|%p121, %r252, 2, 31, -1;
	shfl.sync.down.b32	%r253|%p122, %r251, 2, 31, -1;
	// begin inline asm
	mov.b64 %fd217, {%r253,%r254};
	// end inline asm
	add.f64 	%fd218, %fd216, %fd217;
	// begin inline asm
	mov.b64 {%r255,%r256}, %fd218;
	// end inline asm
	shfl.sync.down.b32	%r258|%p123, %r256, 1, 31, -1;
	shfl.sync.down.b32	%r257|%p124, %r255, 1, 31, -1;
	// begin inline asm
	mov.b64 %fd219, {%r257,%r258};
	// end inline asm
	add.f64 	%fd76, %fd218, %fd219;
	// begin inline asm
	mov.b64 {%r259,%r260}, %fd311;
	// end inline asm
	shfl.sync.down.b32	%r262|%p125, %r260, 16, 31, -1;
	shfl.sync.down.b32	%r261|%p126, %r259, 16, 31, -1;
	// begin inline asm
	mov.b64 %fd221, {%r261,%r262};
	// end inline asm
	add.f64 	%fd222, %fd311, %fd221;
	// begin inline asm
	mov.b64 {%r263,%r264}, %fd222;
	// end inline asm
	shfl.sync.down.b32	%r266|%p127, %r264, 8, 31, -1;
	shfl.sync.down.b32	%r265|%p128, %r263, 8, 31, -1;
	// begin inline asm
	mov.b64 %fd223, {%r265,%r266};
	// end inline asm
	add.f64 	%fd224, %fd222, %fd223;
	// begin inline asm
	mov.b64 {%r267,%r268}, %fd224;
	// end inline asm
	shfl.sync.down.b32	%r270|%p129, %r268, 4, 31, -1;
	shfl.sync.down.b32	%r269|%p130, %r267, 4, 31, -1;
	// begin inline asm
	mov.b64 %fd225, {%r269,%r270};
	// end inline asm
	add.f64 	%fd226, %fd224, %fd225;
	// begin inline asm
	mov.b64 {%r271,%r272}, %fd226;
	// end inline asm
	shfl.sync.down.b32	%r274|%p131, %r272, 2, 31, -1;
	shfl.sync.down.b32	%r273|%p132, %r271, 2, 31, -1;
	// begin inline asm
	mov.b64 %fd227, {%r273,%r274};
	// end inline asm
	add.f64 	%fd228, %fd226, %fd227;
	// begin inline asm
	mov.b64 {%r275,%r276}, %fd228;
	// end inline asm
	shfl.sync.down.b32	%r278|%p133, %r276, 1, 31, -1;
	shfl.sync.down.b32	%r277|%p134, %r275, 1, 31, -1;
	// begin inline asm
	mov.b64 %fd229, {%r277,%r278};
	// end inline asm
	add.f64 	%fd77, %fd228, %fd229;
	// begin inline asm
	mov.b64 {%r279,%r280}, %fd310;
	// end inline asm
	shfl.sync.down.b32	%r282|%p135, %r280, 16, 31, -1;
	shfl.sync.down.b32	%r281|%p136, %r279, 16, 31, -1;
	// begin inline asm
	mov.b64 %fd231, {%r281,%r282};
	// end inline asm
	add.f64 	%fd232, %fd310, %fd231;
	// begin inline asm
	mov.b64 {%r283,%r284}, %fd232;
	// end inline asm
	shfl.sync.down.b32	%r286|%p137, %r284, 8, 31, -1;
	shfl.sync.down.b32	%r285|%p138, %r283, 8, 31, -1;
	// begin inline asm
	mov.b64 %fd233, {%r285,%r286};
	// end inline asm
	add.f64 	%fd234, %fd232, %fd233;
	// begin inline asm
	mov.b64 {%r287,%r288}, %fd234;
	// end inline asm
	shfl.sync.down.b32	%r290|%p139, %r288, 4, 31, -1;
	shfl.sync.down.b32	%r289|%p140, %r287, 4, 31, -1;
	// begin inline asm
	mov.b64 %fd235, {%r289,%r290};
	// end inline asm
	add.f64 	%fd236, %fd234, %fd235;
	// begin inline asm
	mov.b64 {%r291,%r292}, %fd236;
	// end inline asm
	shfl.sync.down.b32	%r294|%p141, %r292, 2, 31, -1;
	shfl.sync.down.b32	%r293|%p142, %r291, 2, 31, -1;
	// begin inline asm
	mov.b64 %fd237, {%r293,%r294};
	// end inline asm
	add.f64 	%fd238, %fd236, %fd237;
	// begin inline asm
	mov.b64 {%r295,%r296}, %fd238;
	// end inline asm
	shfl.sync.down.b32	%r298|%p143, %r296, 1, 31, -1;
	shfl.sync.down.b32	%r297|%p144, %r295, 1, 31, -1;
	// begin inline asm
	mov.b64 %fd239, {%r297,%r298};
	// end inline asm
	add.f64 	%fd78, %fd238, %fd239;
	// begin inline asm
	mov.b64 {%r299,%r300}, %fd309;
	// end inline asm
	shfl.sync.down.b32	%r302|%p145, %r300, 16, 31, -1;
	shfl.sync.down.b32	%r301|%p146, %r299, 16, 31, -1;
	// begin inline asm
	mov.b64 %fd241, {%r301,%r302};
	// end inline asm
	add.f64 	%fd242, %fd309, %fd241;
	// begin inline asm
	mov.b64 {%r303,%r304}, %fd242;
	// end inline asm
	shfl.sync.down.b32	%r306|%p147, %r304, 8, 31, -1;
	shfl.sync.down.b32	%r305|%p148, %r303, 8, 31, -1;
	// begin inline asm
	mov.b64 %fd243, {%r305,%r306};
	// end inline asm
	add.f64 	%fd244, %fd242, %fd243;
	// begin inline asm
	mov.b64 {%r307,%r308}, %fd244;
	// end inline asm
	shfl.sync.down.b32	%r310|%p149, %r308, 4, 31, -1;
	shfl.sync.down.b32	%r309|%p150, %r307, 4, 31, -1;
	// begin inline asm
	mov.b64 %fd245, {%r309,%r310};
	// end inline asm
	add.f64 	%fd246, %fd244, %fd245;
	// begin inline asm
	mov.b64 {%r311,%r312}, %fd246;
	// end inline asm
	shfl.sync.down.b32	%r314|%p151, %r312, 2, 31, -1;
	shfl.sync.down.b32	%r313|%p152, %r311, 2, 31, -1;
	// begin inline asm
	mov.b64 %fd247, {%r313,%r314};
	// end inline asm
	add.f64 	%fd248, %fd246, %fd247;
	// begin inline asm
	mov.b64 {%r315,%r316}, %fd248;
	// end inline asm
	shfl.sync.down.b32	%r318|%p153, %r316, 1, 31, -1;
	shfl.sync.down.b32	%r317|%p154, %r315, 1, 31, -1;
	// begin inline asm
	mov.b64 %fd249, {%r317,%r318};
	// end inline asm
	add.f64 	%fd79, %fd248, %fd249;
	// begin inline asm
	mov.b64 {%r319,%r320}, %fd308;
	// end inline asm
	shfl.sync.down.b32	%r322|%p155, %r320, 16, 31, -1;
	shfl.sync.down.b32	%r321|%p156, %r319, 16, 31, -1;
	// begin inline asm
	mov.b64 %fd251, {%r321,%r322};
	// end inline asm
	add.f64 	%fd252, %fd308, %fd251;
	// begin inline asm
	mov.b64 {%r323,%r324}, %fd252;
	// end inline asm
	shfl.sync.down.b32	%r326|%p157, %r324, 8, 31, -1;
	shfl.sync.down.b32	%r325|%p158, %r323, 8, 31, -1;
	// begin inline asm
	mov.b64 %fd253, {%r325,%r326};
	// end inline asm
	add.f64 	%fd254, %fd252, %fd253;
	// begin inline asm
	mov.b64 {%r327,%r328}, %fd254;
	// end inline asm
	shfl.sync.down.b32	%r330|%p159, %r328, 4, 31, -1;
	shfl.sync.down.b32	%r329|%p160, %r327, 4, 31, -1;
	// begin inline asm
	mov.b64 %fd255, {%r329,%r330};
	// end inline asm
	add.f64 	%fd256, %fd254, %fd255;
	// begin inline asm
	mov.b64 {%r331,%r332}, %fd256;
	// end inline asm
	shfl.sync.down.b32	%r334|%p161, %r332, 2, 31, -1;
	shfl.sync.down.b32	%r333|%p162, %r331, 2, 31, -1;
	// begin inline asm
	mov.b64 %fd257, {%r333,%r334};
	// end inline asm
	add.f64 	%fd258, %fd256, %fd257;
	// begin inline asm
	mov.b64 {%r335,%r336}, %fd258;
	// end inline asm
	shfl.sync.down.b32	%r338|%p163, %r336, 1, 31, -1;
	shfl.sync.down.b32	%r337|%p164, %r335, 1, 31, -1;
	// begin inline asm
	mov.b64 %fd259, {%r337,%r338};
	// end inline asm
	add.f64 	%fd80, %fd258, %fd259;
	setp.ne.s32 	%p165, %r1, 0;
	@%p165 bra 	$L__BB3_10;
	ld.param.u32 	%r340, [_ZN36_GLOBAL__N__2535064f_4_k_cu_925ee21832ell_spmm_f64_warp_per_row_kernelILi16EEEvPKiPKdiiS4_iPdii_param_8];
	ld.param.u32 	%r339, [_ZN36_GLOBAL__N__2535064f_4_k_cu_925ee21832ell_spmm_f64_warp_per_row_kernelILi16EEEvPKiPKdiiS4_iPdii_param_7];
	ld.param.u64 	%rd25, [_ZN36_GLOBAL__N__2535064f_4_k_cu_925ee21832ell_spmm_f64_warp_per_row_kernelILi16EEEvPKiPKdiiS4_iPdii_param_6];
	cvt.u64.u32 	%rd18, %r2;
	cvt.s64.s32 	%rd19, %r339;
	mul.lo.s64 	%rd20, %rd19, %rd18;
	cvta.to.global.u64 	%rd21, %rd25;
	shl.b64 	%rd22, %rd20, 3;
	add.s64 	%rd3, %rd21, %rd22;
	setp.eq.s32 	%p166, %r340, 0;
	@%p166 bra 	$L__BB3_9;
	ld.global.f64 	%fd260, [%rd3];
	add.f64 	%fd261, %fd65, %fd260;
	st.global.f64 	[%rd3], %fd261;
	ld.global.f64 	%fd262, [%rd3+8];
	add.f64 	%fd263, %fd66, %fd262;
	st.global.f64 	[%rd3+8], %fd263;
	ld.global.f64 	%fd264, [%rd3+16];
	add.f64 	%fd265, %fd67, %fd264;
	st.global.f64 	[%rd3+16], %fd265;
	ld.global.f64 	%fd266, [%rd3+24];
	add.f64 	%fd267, %fd68, %fd266;
	st.global.f64 	[%rd3+24], %fd267;
	ld.global.f64 	%fd268, [%rd3+32];
	add.f64 	%fd269, %fd69, %fd268;
	st.global.f64 	[%rd3+32], %fd269;
	ld.global.f64 	%fd270, [%rd3+40];
	add.f64 	%fd271, %fd70, %fd270;
	st.global.f64 	[%rd3+40], %fd271;
	ld.global.f64 	%fd272, [%rd3+48];
	add.f64 	%fd273, %fd71, %fd272;
	st.global.f64 	[%rd3+48], %fd273;
	ld.global.f64 	%fd274, [%rd3+56];
	add.f64 	%fd275, %fd72, %fd274;
	st.global.f64 	[%rd3+56], %fd275;
	ld.global.f64 	%fd276, [%rd3+64];
	add.f64 	%fd277, %fd73, %fd276;
	st.global.f64 	[%rd3+64], %fd277;
	ld.global.f64 	%fd278, [%rd3+72];
	add.f64 	%fd279, %fd74, %fd278;
	st.global.f64 	[%rd3+72], %fd279;
	ld.global.f64 	%fd280, [%rd3+80];
	add.f64 	%fd281, %fd75, %fd280;
	st.global.f64 	[%rd3+80], %fd281;
	ld.global.f64 	%fd282, [%rd3+88];
	add.f64 	%fd283, %fd76, %fd282;
	st.global.f64 	[%rd3+88], %fd283;
	ld.global.f64 	%fd284, [%rd3+96];
	add.f64 	%fd285, %fd77, %fd284;
	st.global.f64 	[%rd3+96], %fd285;
	ld.global.f64 	%fd286, [%rd3+104];
	add.f64 	%fd287, %fd78, %fd286;
	st.global.f64 	[%rd3+104], %fd287;
	ld.global.f64 	%fd288, [%rd3+112];
	add.f64 	%fd289, %fd79, %fd288;
	st.global.f64 	[%rd3+112], %fd289;
	ld.global.f64 	%fd290, [%rd3+120];
	add.f64 	%fd291, %fd80, %fd290;
	st.global.f64 	[%rd3+120], %fd291;
	bra.uni 	$L__BB3_10;
$L__BB3_9:
	st.global.f64 	[%rd3], %fd65;
	st.global.f64 	[%rd3+8], %fd66;
	st.global.f64 	[%rd3+16], %fd67;
	st.global.f64 	[%rd3+24], %fd68;
	st.global.f64 	[%rd3+32], %fd69;
	st.global.f64 	[%rd3+40], %fd70;
	st.global.f64 	[%rd3+48], %fd71;
	st.global.f64 	[%rd3+56], %fd72;
	st.global.f64 	[%rd3+64], %fd73;
	st.global.f64 	[%rd3+72], %fd74;
	st.global.f64 	[%rd3+80], %fd75;
	st.global.f64 	[%rd3+88], %fd76;
	st.global.f64 	[%rd3+96], %fd77;
	st.global.f64 	[%rd3+104], %fd78;
	st.global.f64 	[%rd3+112], %fd79;
	st.global.f64 	[%rd3+120], %fd80;
$L__BB3_10:
	ret;

}
.entry _ZN36_GLOBAL__N__2535064f_4_k_cu_925ee21832ell_spmm_f64_warp_per_row_kernelILi8EEEvPKiPKdiiS4_iPdii(
	.param .u64 .ptr .align 1 _ZN36_GLOBAL__N__2535064f_4_k_cu_925ee21832ell_spmm_f64_warp_per_row_kernelILi8EEEvPKiPKdiiS4_iPdii_param_0,
	.param .u64 .ptr .align 1 _ZN36_GLOBAL__N__2535064f_4_k_cu_925ee21832ell_spmm_f64_warp_per_row_kernelILi8EEEvPKiPKdiiS4_iPdii_param_1,
	.param .u32 _ZN36_GLOBAL__N__2535064f_4_k_cu_925ee21832ell_spmm_f64_warp_per_row_kernelILi8EEEvPKiPKdiiS4_iPdii_param_2,
	.param .u32 _ZN36_GLOBAL__N__2535064f_4_k_cu_925ee21832ell_spmm_f64_warp_per_row_kernelILi8EEEvPKiPKdiiS4_iPdii_param_3,
	.param .u64 .ptr .align 1 _ZN36_GLOBAL__N__2535064f_4_k_cu_925ee21832ell_spmm_f64_warp_per_row_kernelILi8EEEvPKiPKdiiS4_iPdii_param_4,
	.param .u32 _ZN36_GLOBAL__N__2535064f_4_k_cu_925ee21832ell_spmm_f64_warp_per_row_kernelILi8EEEvPKiPKdiiS4_iPdii_param_5,
	.param .u64 .ptr .align 1 _ZN36_GLOBAL__N__2535064f_4_k_cu_925ee21832ell_spmm_f64_warp_per_row_kernelILi8EEEvPKiPKdiiS4_iPdii_param_6,
	.param .u32 _ZN36_GLOBAL__N__2535064f_4_k_cu_925ee21832ell_spmm_f64_warp_per_row_kernelILi8EEEvPKiPKdiiS4_iPdii_param_7,
	.param .u32 _ZN36_GLOBAL__N__2535064f_4_k_cu_925ee21832ell_spmm_f64_warp_per_row_kernelILi8EEEvPKiPKdiiS4_iPdii_param_8
)
{
	.reg .pred 	%p<91>;
	.reg .b32 	%r<193>;
	.reg .b64 	%rd<40>;
	.reg .b64 	%fd<255>;

	ld.param.u64 	%rd9, [_ZN36_GLOBAL__N__2535064f_4_k_cu_925ee21832ell_spmm_f64_warp_per_row_kernelILi8EEEvPKiPKdiiS4_iPdii_param_0];
	ld.param.u64 	%rd11, [_ZN36_GLOBAL__N__2535064f_4_k_cu_925ee21832ell_spmm_f64_warp_per_row_kernelILi8EEEvPKiPKdiiS4_iPdii_param_1];
	ld.param.u32 	%r20, [_ZN36_GLOBAL__N__2535064f_4_k_cu_925ee21832ell_spmm_f64_warp_per_row_kernelILi8EEEvPKiPKdiiS4_iPdii_param_2];
	ld.param.u32 	%r16, [_ZN36_GLOBAL__N__2535064f_4_k_cu_925ee21832ell_spmm_f64_warp_per_row_kernelILi8EEEvPKiPKdiiS4_iPdii_param_3];
	ld.param.u64 	%rd12, [_ZN36_GLOBAL__N__2535064f_4_k_cu_925ee21832ell_spmm_f64_warp_per_row_kernelILi8EEEvPKiPKdiiS4_iPdii_param_4];
	ld.param.u32 	%r17, [_ZN36_GLOBAL__N__2535064f_4_k_cu_925ee21832ell_spmm_f64_warp_per_row_kernelILi8EEEvPKiPKdiiS4_iPdii_param_5];
	cvta.to.global.u64 	%rd1, %rd12;
	cvta.to.global.u64 	%rd2, %rd11;
	cvta.to.global.u64 	%rd3, %rd9;
	mov.u32 	%r21, %tid.x;
	and.b32  	%r1, %r21, 31;
	mov.u32 	%r22, %ntid.x;
	shr.u32 	%r23, %r22, 5;
	shr.u32 	%r24, %r21, 5;
	mov.u32 	%r25, %ctaid.x;
	mad.lo.s32 	%r2, %r23, %r25, %r24;
	setp.ge.s32 	%p1, %r2, %r20;
	@%p1 bra 	$L__BB4_17;
	mul.lo.s32 	%r3, %r16, %r2;
	setp.ge.s32 	%p2, %r1, %r16;
	mov.f64 	%fd231, 0d0000000000000000;
	mov.f64 	%fd232, %fd231;
	mov.f64 	%fd233, %fd231;
	mov.f64 	%fd234, %fd231;
	mov.f64 	%fd235, %fd231;
	mov.f64 	%fd236, %fd231;
	mov.f64 	%fd237, %fd231;
	mov.f64 	%fd238, %fd231;
	@%p2 bra 	$L__BB4_13;
	cvt.s64.s32 	%rd4, %r17;
	not.b32 	%r26, %r1;
	add.s32 	%r4, %r16, %r26;
	and.b32  	%r27, %r4, 32;
	setp.ne.s32 	%p3, %r27, 0;
	mov.f64 	%fd231, 0d0000000000000000;
	mov.u32 	%r192, %r1;
	@%p3 bra 	$L__BB4_6;
	add.s32 	%r5, %r1, %r3;
	mul.wide.s32 	%rd13, %r5, 4;
	add.s64 	%rd14, %rd3, %rd13;
	ld.global.nc.u32 	%r6, [%rd14];
	setp.lt.s32 	%p4, %r6, 0;
	mov.f64 	%fd231, 0d0000000000000000;
	mov.f64 	%fd232, %fd231;
	mov.f64 	%fd233, %fd231;
	mov.f64 	%fd234, %fd231;
	mov.f64 	%fd235, %fd231;
	mov.f64 	%fd236, %fd231;
	mov.f64 	%fd237, %fd231;
	mov.f64 	%fd238, %fd231;
	@%p4 bra 	$L__BB4_5;
	mul.wide.s32 	%rd15, %r5, 8;
	add.s64 	%rd16, %rd2, %rd15;
	cvt.u64.u32 	%rd17, %r6;
	mul.lo.s64 	%rd18, %rd17, %rd4;
	ld.global.nc.f64 	%fd84, [%rd16];
	shl.b64 	%rd19, %rd18, 3;
	add.s64 	%rd20, %rd1, %rd19;
	ld.global.nc.f64 	%fd85, [%rd20];
	fma.rn.f64 	%fd238, %fd84, %fd85, 0d0000000000000000;
	ld.global.nc.f64 	%fd86, [%rd20+8];
	fma.rn.f64 	%fd237, %fd84, %fd86, 0d0000000000000000;
	ld.global.nc.f64 	%fd87, [%rd20+16];
	fma.rn.f64 	%fd236, %fd84, %fd87, 0d0000000000000000;
	ld.global.nc.f64 	%fd88, [%rd20+24];
	fma.rn.f64 	%fd235, %fd84, %fd88, 0d0000000000000000;
	ld.global.nc.f64 	%fd89, [%rd20+32];
	fma.rn.f64 	%fd234, %fd84, %fd89, 0d0000000000000000;
	ld.global.nc.f64 	%fd90, [%rd20+40];
	fma.rn.f64 	%fd233, %fd84, %fd90, 0d0000000000000000;
	ld.global.nc.f64 	%fd91, [%rd20+48];
	fma.rn.f64 	%fd232, %fd84, %fd91, 0d0000000000000000;
	ld.global.nc.f64 	%fd92, [%rd20+56];
	fma.rn.f64 	%fd231, %fd84, %fd92, 0d0000000000000000;
$L__BB4_5:
	or.b32  	%r192, %r1, 32;
$L__BB4_6:
	setp.lt.u32 	%p5, %r4, 32;
	@%p5 bra 	$L__BB4_13;
	add.s64 	%rd5, %rd2, 256;
	add.s32 	%r191, %r192, %r3;
$L__BB4_8:
	ld.param.u64 	%rd38, [_ZN36_GLOBAL__N__2535064f_4_k_cu_925ee21832ell_spmm_f64_warp_per_row_kernelILi8EEEvPKiPKdiiS4_iPdii_param_0];
	mul.wide.s32 	%rd21, %r191, 8;
	add.s64 	%rd6, %rd5, %rd21;
	mul.wide.s32 	%rd22, %r191, 4;
	cvta.to.global.u64 	%rd23, %rd38;
	add.s64 	%rd24, %rd23, %rd22;
	add.s64 	%rd7, %rd24, 128;
	ld.global.nc.u32 	%r12, [%rd24];
	setp.lt.s32 	%p6, %r12, 0;
	@%p6 bra 	$L__BB4_10;
	cvt.u64.u32 	%rd25, %r12;
	mul.lo.s64 	%rd26, %rd25, %rd4;
	ld.global.nc.f64 	%fd93, [%rd6+-256];
	shl.b64 	%rd27, %rd26, 3;
	add.s64 	%rd28, %rd1, %rd27;
	ld.global.nc.f64 	%fd94, [%rd28];
	fma.rn.f64 	%fd238, %fd93, %fd94, %fd238;
	ld.global.nc.f64 	%fd95, [%rd28+8];
	fma.rn.f64 	%fd237, %fd93, %fd95, %fd237;
	ld.global.nc.f64 	%fd96, [%rd28+16];
	fma.rn.f64 	%fd236, %fd93, %fd96, %fd236;
	ld.global.nc.f64 	%fd97, [%rd28+24];
	fma.rn.f64 	%fd235, %fd93, %fd97, %fd235;
	ld.global.nc.f64 	%fd98, [%rd28+32];
	fma.rn.f64 	%fd234, %fd93, %fd98, %fd234;
	ld.global.nc.f64 	%fd99, [%rd28+40];
	fma.rn.f64 	%fd233, %fd93, %fd99, %fd233;
	ld.global.nc.f64 	%fd100, [%rd28+48];
	fma.rn.f64 	%fd232, %fd93, %fd100, %fd232;
	ld.global.nc.f64 	%fd101, [%rd28+56];
	fma.rn.f64 	%fd231, %fd93, %fd101, %fd231;
$L__BB4_10:
	ld.global.nc.u32 	%r13, [%rd7];
	setp.lt.s32 	%p7, %r13, 0;
	@%p7 bra 	$L__BB4_12;
	cvt.u64.u32 	%rd29, %r13;
	mul.lo.s64 	%rd30, %rd29, %rd4;
	ld.global.nc.f64 	%fd102, [%rd6];
	shl.b64 	%rd31, %rd30, 3;
	add.s64 	%rd32, %rd1, %rd31;
	ld.global.nc.f64 	%fd103, [%rd32];
	fma.rn.f64 	%fd238, %fd102, %fd103, %fd238;
	ld.global.nc.f64 	%fd104, [%rd32+8];
	fma.rn.f64 	%fd237, %fd102, %fd104, %fd237;
	ld.global.nc.f64 	%fd105, [%rd32+16];
	fma.rn.f64 	%fd236, %fd102, %fd105, %fd236;
	ld.global.nc.f64 	%fd106, [%rd32+24];
	fma.rn.f64 	%fd235, %fd102, %fd106, %fd235;
	ld.global.nc.f64 	%fd107, [%rd32+32];
	fma.rn.f64 	%fd234, %fd102, %fd107, %fd234;
	ld.global.nc.f64 	%fd108, [%rd32+40];
	fma.rn.f64 	%fd233, %fd102, %fd108, %fd233;
	ld.global.nc.f64 	%fd109, [%rd32+48];
	fma.rn.f64 	%fd232, %fd102, %fd109, %fd232;
	ld.global.nc.f64 	%fd110, [%rd32+56];
	fma.rn.f64 	%fd231, %fd102, %fd110, %fd231;
$L__BB4_12:
	add.s32 	%r192, %r192, 64;
	add.s32 	%r191, %r191, 64;
	setp.lt.s32 	%p8, %r192, %r16;
	@%p8 bra 	$L__BB4_8;
$L__BB4_13:
	// begin inline asm
	mov.b64 {%r28,%r29}, %fd238;
	// end inline asm
	shfl.sync.down.b32	%r31|%p9, %r29, 16, 31, -1;
	shfl.sync.down.b32	%r30|%p10, %r28, 16, 31, -1;
	// begin inline asm
	mov.b64 %fd112, {%r30,%r31};
	// end inline asm
	add.f64 	%fd113, %fd238, %fd112;
	// begin inline asm
	mov.b64 {%r32,%r33}, %fd113;
	// end inline asm
	shfl.sync.down.b32	%r35|%p11, %r33, 8, 31, -1;
	shfl.sync.down.b32	%r34|%p12, %r32, 8, 31, -1;
	// begin inline asm
	mov.b64 %fd114, {%r34,%r35};
	// end inline asm
	add.f64 	%fd115, %fd113, %fd114;
	// begin inline asm
	mov.b64 {%r36,%r37}, %fd115;
	// end inline asm
	shfl.sync.down.b32	%r39|%p13, %r37, 4, 31, -1;
	shfl.sync.down.b32	%r38|%p14, %r36, 4, 31, -1;
	// begin inline asm
	mov.b64 %fd116, {%r38,%r39};
	// end inline asm
	add.f64 	%fd117, %fd115, %fd116;
	// begin inline asm
	mov.b64 {%r40,%r41}, %fd117;
	// end inline asm
	shfl.sync.down.b32	%r43|%p15, %r41, 2, 31, -1;
	shfl.sync.down.b32	%r42|%p16, %r40, 2, 31, -1;
	// begin inline asm
	mov.b64 %fd118, {%r42,%r43};
	// end inline asm
	add.f64 	%fd119, %fd117, %fd118;
	// begin inline asm
	mov.b64 {%r44,%r45}, %fd119;
	// end inline asm
	shfl.sync.down.b32	%r47|%p17, %r45, 1, 31, -1;
	shfl.sync.down.b32	%r46|%p18, %r44, 1, 31, -1;
	// begin inline asm
	mov.b64 %fd120, {%r46,%r47};
	// end inline asm
	add.f64 	%fd73, %fd119, %fd120;
	// begin inline asm
	mov.b64 {%r48,%r49}, %fd237;
	// end inline asm
	shfl.sync.down.b32	%r51|%p19, %r49, 16, 31, -1;
	shfl.sync.down.b32	%r50|%p20, %r48, 16, 31, -1;
	// begin inline asm
	mov.b64 %fd122, {%r50,%r51};
	// end inline asm
	add.f64 	%fd123, %fd237, %fd122;
	// begin inline asm
	mov.b64 {%r52,%r53}, %fd123;
	// end inline asm
	shfl.sync.down.b32	%r55|%p21, %r53, 8, 31, -1;
	shfl.sync.down.b32	%r54|%p22, %r52, 8, 31, -1;
	// begin inline asm
	mov.b64 %fd124, {%r54,%r55};
	// end inline asm
	add.f64 	%fd125, %fd123, %fd124;
	// begin inline asm
	mov.b64 {%r56,%r57}, %fd125;
	// end inline asm
	shfl.sync.down.b32	%r59|%p23, %r57, 4, 31, -1;
	shfl.sync.down.b32	%r58|%p24, %r56, 4, 31, -1;
	// begin inline asm
	mov.b64 %fd126, {%r58,%r59};
	// end inline asm
	add.f64 	%fd127, %fd125, %fd126;
	// begin inline asm
	mov.b64 {%r60,%r61}, %fd127;
	// end inline asm
	shfl.sync.down.b32	%r63|%p25, %r61, 2, 31, -1;
	shfl.sync.down.b32	%r62|%p26, %r60, 2, 31, -1;
	// begin inline asm
	mov.b64 %fd128, {%r62,%r63};
	// end inline asm
	add.f64 	%fd129, %fd127, %fd128;
	// begin inline asm
	mov.b64 {%r64,%r65}, %fd129;
	// end inline asm
	shfl.sync.down.b32	%r67|%p27, %r65, 1, 31, -1;
	shfl.sync.down.b32	%r66|%p28, %r64, 1, 31, -1;
	// begin inline asm
	mov.b64 %fd130, {%r66,%r67};
	// end inline asm
	add.f64 	%fd74, %fd129, %fd130;
	// begin inline asm
	mov.b64 {%r68,%r69}, %fd236;
	// end inline asm
	shfl.sync.down.b32	%r71|%p29, %r69, 16, 31, -1;
	shfl.sync.down.b32	%r70|%p30, %r68, 16, 31, -1;
	// begin inline asm
	mov.b64 %fd132, {%r70,%r71};
	// end inline asm
	add.f64 	%fd133, %fd236, %fd132;
	// begin inline asm
	mov.b64 {%r72,%r73}, %fd133;
	// end inline asm
	shfl.sync.down.b32	%r75|%p31, %r73, 8, 31, -1;
	shfl.sync.down.b32	%r74|%p32, %r72, 8, 31, -1;
	// begin inline asm
	mov.b64 %fd134, {%r74,%r75};
	// end inline asm
	add.f64 	%fd135, %fd133, %fd134;
	// begin inline asm
	mov.b64 {%r76,%r77}, %fd135;
	// end inline asm
	shfl.sync.down.b32	%r79|%p33, %r77, 4, 31, -1;
	shfl.sync.down.b32	%r78|%p34, %r76, 4, 31, -1;
	// begin inline asm
	mov.b64 %fd136, {%r78,%r79};
	// end inline asm
	add.f64 	%fd137, %fd135, %fd136;
	// begin inline asm
	mov.b64 {%r80,%r81}, %fd137;
	// end inline asm
	shfl.sync.down.b32	%r83|%p35, %r81, 2, 31, -1;
	shfl.sync.down.b32	%r82|%p36, %r80, 2, 31, -1;
	// begin inline asm
	mov.b64 %fd138, {%r82,%r83};
	// end inline asm
	add.f64 	%fd139, %fd137, %fd138;
	// begin inline asm
	mov.b64 {%r84,%r85}, %fd139;
	// end inline asm
	shfl.sync.down.b32	%r87|%p37, %r85, 1, 31, -1;
	shfl.sync.down.b32	%r86|%p38, %r84, 1, 31, -1;
	// begin inline asm
	mov.b64 %fd140, {%r86,%r87};
	// end inline asm
	add.f64 	%fd75, %fd139, %fd140;
	// begin inline asm
	mov.b64 {%r88,%r89}, %fd235;
	// end inline asm
	shfl.sync.down.b32	%r91|%p39, %r89, 16, 31, -1;
	shfl.sync.down.b32	%r90|%p40, %r88, 16, 31, -1;
	// begin inline asm
	mov.b64 %fd142, {%r90,%r91};
	// end inline asm
	add.f64 	%fd143, %fd235, %fd142;
	// begin inline asm
	mov.b64 {%r92,%r93}, %fd143;
	// end inline asm
	shfl.sync.down.b32	%r95|%p41, %r93, 8, 31, -1;
	shfl.sync.down.b32	%r94|%p42, %r92, 8, 31, -1;
	// begin inline asm
	mov.b64 %fd144, {%r94,%r95};
	// end inline asm
	add.f64 	%fd145, %fd143, %fd144;
	// begin inline asm
	mov.b64 {%r96,%r97}, %fd145;
	// end inline asm
	shfl.sync.down.b32	%r99|%p43, %r97, 4, 31, -1;
	shfl.sync.down.b32	%r98|%p44, %r96, 4, 31, -1;
	// begin inline asm
	mov.b64 %fd146, {%r98,%r99};
	// end inline asm
	add.f64 	%fd147, %fd145, %fd146;
	// begin inline asm
	mov.b64 {%r100,%r101}, %fd147;
	// end inline asm
	shfl.sync.down.b32	%r103|%p45, %r101, 2, 31, -1;
	shfl.sync.down.b32	%r102|%p46, %r100, 2, 31, -1;
	// begin inline asm
	mov.b64 %fd148, {%r102,%r103};
	// end inline asm
	add.f64 	%fd149, %fd147, %fd148;
	// begin inline asm
	mov.b64 {%r104,%r105}, %fd149;
	// end inline asm
	shfl.sync.down.b32	%r107|%p47, %r105, 1, 31, -1;
	shfl.sync.down.b32	%r106|%p48, %r104, 1, 31, -1;
	// begin inline asm
	mov.b64 %fd150, {%r106,%r107};
	// end inline asm
	add.f64 	%fd76, %fd149, %fd150;
	// begin inline asm
	mov.b64 {%r108,%r109}, %fd234;
	// end inline asm
	shfl.sync.down.b32	%r111|%p49, %r109, 16, 31, -1;
	shfl.sync.down.b32	%r110|%p50, %r108, 16, 31, -1;
	// begin inline asm
	mov.b64 %fd152, {%r110,%r111};
	// end inline asm
	add.f64 	%fd153, %fd234, %fd152;
	// begin inline asm
	mov.b64 {%r112,%r113}, %fd153;
	// end inline asm
	shfl.sync.down.b32	%r115|%p51, %r113, 8, 31, -1;
	shfl.sync.down.b32	%r114|%p52, %r112, 8, 31, -1;
	// begin inline asm
	mov.b64 %fd154, {%r114,%r115};
	// end inline asm
	add.f64 	%fd155, %fd153, %fd154;
	// begin inline asm
	mov.b64 {%r116,%r117}, %fd155;
	// end inline asm
	shfl.sync.down.b32	%r119|%p53, %r117, 4, 31, -1;
	shfl.sync.down.b32	%r118|%p54, %r116, 4, 31, -1;
	// begin inline asm
	mov.b64 %fd156, {%r118,%r119};
	// end inline asm
	add.f64 	%fd157, %fd155, %fd156;
	// begin inline asm
	mov.b64 {%r120,%r121}, %fd157;
	// end inline asm
	shfl.sync.down.b32	%r123|%p55, %r121, 2, 31, -1;
	shfl.sync.down.b32	%r122|%p56, %r120, 2, 31, -1;
	// begin inline asm
	mov.b64 %fd158, {%r122,%r123};
	// end inline asm
	add.f64 	%fd159, %fd157, %fd158;
	// begin inline asm
	mov.b64 {%r124,%r125}, %fd159;
	// end inline asm
	shfl.sync.down.b32	%r127|%p57, %r125, 1, 31, -1;
	shfl.sync.down.b32	%r126|%p58, %r124, 1, 31, -1;
	// begin inline asm
	mov.b64 %fd160, {%r126,%r127};
	// end inline asm
	add.f64 	%fd77, %fd159, %fd160;
	// begin inline asm
	mov.b64 {%r128,%r129}, %fd233;
	// end inline asm
	shfl.sync.down.b32	%r131|%p59, %r129, 16, 31, -1;
	shfl.sync.down.b32	%r130|%p60, %r128, 16, 31, -1;
	// begin inline asm
	mov.b64 %fd162, {%r130,%r131};
	// end inline asm
	add.f64 	%fd163, %fd233, %fd162;
	// begin inline asm
	mov.b64 {%r132,%r133}, %fd163;
	// end inline asm
	shfl.sync.down.b32	%r135|%p61, %r133, 8, 31, -1;
	shfl.sync.down.b32	%r134|%p62, %r132, 8, 31, -1;
	// begin inline asm
	mov.b64 %fd164, {%r134,%r135};
	// end inline asm
	add.f64 	%fd165, %fd163, %fd164;
	// begin inline asm
	mov.b64 {%r136,%r137}, %fd165;
	// end inline asm
	shfl.sync.down.b32	%r139|%p63, %r137, 4, 31, -1;
	shfl.sync.down.b32	%r138|%p64, %r136, 4, 31, -1;
	// begin inline asm
	mov.b64 %fd166, {%r138,%r139};
	// end inline asm
	add.f64 	%fd167, %fd165, %fd166;
	// begin inline asm
	mov.b64 {%r140,%r141}, %fd167;
	// end inline asm
	shfl.sync.down.b32	%r143|%p65, %r141, 2, 31, -1;
	shfl.sync.down.b32	%r142|%p66, %r140, 2, 31, -1;
	// begin inline asm
	mov.b64 %fd168, {%r142,%r143};
	// end inline asm
	add.f64 	%fd169, %fd167, %fd168;
	// begin inline asm
	mov.b64 {%r144,%r145}, %fd169;
	// end inline asm
	shfl.sync.down.b32	%r147|%p67, %r145, 1, 31, -1;
	shfl.sync.down.b32	%r146|%p68, %r144, 1, 31, -1;
	// begin inline asm
	mov.b64 %fd170, {%r146,%r147};
	// end inline asm
	add.f64 	%fd78, %fd169, %fd170;
	// begin inline asm
	mov.b64 {%r148,%r149}, %fd232;
	// end inline asm
	shfl.sync.down.b32	%r151|%p69, %r149, 16, 31, -1;
	shfl.sync.down.b32	%r150|%p70, %r148, 16, 31, -1;
	// begin inline asm
	mov.b64 %fd172, {%r150,%r151};
	// end inline asm
	add.f64 	%fd173, %fd232, %fd172;
	// begin inline asm
	mov.b64 {%r152,%r153}, %fd173;
	// end inline asm
	shfl.sync.down.b32	%r155|%p71, %r153, 8, 31, -1;
	shfl.sync.down.b32	%r154|%p72, %r152, 8, 31, -1;
	// begin inline asm
	mov.b64 %fd174, {%r154,%r155};
	// end inline asm
	add.f64 	%fd175, %fd173, %fd174;
	// begin inline asm
	mov.b64 {%r156,%r157}, %fd175;
	// end inline asm
	shfl.sync.down.b32	%r159|%p73, %r157, 4, 31, -1;
	shfl.sync.down.b32	%r158|%p74, %r156, 4, 31, -1;
	// begin inline asm
	mov.b64 %fd176, {%r158,%r159};
	// end inline asm
	add.f64 	%fd177, %fd175, %fd176;
	// begin inline asm
	mov.b64 {%r160,%r161}, %fd177;
	// end inline asm
	shfl.sync.down.b32	%r163|%p75, %r161, 2, 31, -1;
	shfl.sync.down.b32	%r162|%p76, %r160, 2, 31, -1;
	// begin inline asm
	mov.b64 %fd178, {%r162,%r163};
	// end inline asm
	add.f64 	%fd179, %fd177, %fd178;
	// begin inline asm
	mov.b64 {%r164,%r165}, %fd179;
	// end inline asm
	shfl.sync.down.b32	%r167|%p77, %r165, 1, 31, -1;
	shfl.sync.down.b32	%r166|%p78, %r164, 1, 31, -1;
	// begin inline asm
	mov.b64 %fd180, {%r166,%r167};
	// end inline asm
	add.f64 	%fd79, %fd179, %fd180;
	// begin inline asm
	mov.b64 {%r168,%r169}, %fd231;
	// end inline asm
	shfl.sync.down.b32	%r171|%p79, %r169, 16, 31, -1;
	shfl.sync.down.b32	%r170|%p80, %r168, 16, 31, -1;
	// begin inline asm
	mov.b64 %fd182, {%r170,%r171};
	// end inline asm
	add.f64 	%fd183, %fd231, %fd182;
	// begin inline asm
	mov.b64 {%r172,%r173}, %fd183;
	// end inline asm
	shfl.sync.down.b32	%r175|%p81, %r173, 8, 31, -1;
	shfl.sync.down.b32	%r174|%p82, %r172, 8, 31, -1;
	// begin inline asm
	mov.b64 %fd184, {%r174,%r175};
	// end inline asm
	add.f64 	%fd185, %fd183, %fd184;
	// begin inline asm
	mov.b64 {%r176,%r177}, %fd185;
	// end inline asm
	shfl.sync.down.b32	%r179|%p83, %r177, 4, 31, -1;
	shfl.sync.down.b32	%r178|%p84, %r176, 4, 31, -1;
	// begin inline asm
	mov.b64 %fd186, {%r178,%r179};
	// end inline asm
	add.f64 	%fd187, %fd185, %fd186;
	// begin inline asm
	mov.b64 {%r180,%r181}, %fd187;
	// end inline asm
	shfl.sync.down.b32	%r183|%p85, %r181, 2, 31, -1;
	shfl.sync.down.b32	%r182|%p86, %r180, 2, 31, -1;
	// begin inline asm
	mov.b64 %fd188, {%r182,%r183};
	// end inline asm
	add.f64 	%fd189, %fd187, %fd188;
	// begin inline asm
	mov.b64 {%r184,%r185}, %fd189;
	// end inline asm
	shfl.sync.down.b32	%r187|%p87, %r185, 1, 31, -1;
	shfl.sync.down.b32	%r186|%p88, %r184, 1, 31, -1;
	// begin inline asm
	mov.b64 %fd190, {%r186,%r187};
	// end inline asm
	add.f64 	%fd80, %fd189, %fd190;
	setp.ne.s32 	%p89, %r1, 0;
	@%p89 bra 	$L__BB4_17;
	ld.param.u32 	%r189, [_ZN36_GLOBAL__N__2535064f_4_k_cu_925ee21832ell_spmm_f64_warp_per_row_kernelILi8EEEvPKiPKdiiS4_iPdii_param_8];
	ld.param.u32 	%r188, [_ZN36_GLOBAL__N__2535064f_4_k_cu_925ee21832ell_spmm_f64_warp_per_row_kernelILi8EEEvPKiPKdiiS4_iPdii_param_7];
	ld.param.u64 	%rd39, [_ZN36_GLOBAL__N__2535064f_4_k_cu_925ee21832ell_spmm_f64_warp_per_row_kernelILi8EEEvPKiPKdiiS4_iPdii_param_6];
	cvt.u64.u32 	%rd33, %r2;
	cvt.s64.s32 	%rd34, %r188;
	mul.lo.s64 	%rd35, %rd34, %rd33;
	cvta.to.global.u64 	%rd36, %rd39;
	shl.b64 	%rd37, %rd35, 3;
	add.s64 	%rd8, %rd36, %rd37;
	setp.eq.s32 	%p90, %r189, 0;
	@%p90 bra 	$L__BB4_16;
	ld.global.f64 	%fd191, [%rd8];
	add.f64 	%fd192, %fd73, %fd191;
	st.global.f64 	[%rd8], %fd192;
	ld.global.f64 	%fd193, [%rd8+8];
	add.f64 	%fd194, %fd74, %fd193;
	st.global.f64 	[%rd8+8], %fd194;
	ld.global.f64 	%fd195, [%rd8+16];
	add.f64 	%fd196, %fd75, %fd195;
	st.global.f64 	[%rd8+16], %fd196;
	ld.global.f64 	%fd197, [%rd8+24];
	add.f64 	%fd198, %fd76, %fd197;
	st.global.f64 	[%rd8+24], %fd198;
	ld.global.f64 	%fd199, [%rd8+32];
	add.f64 	%fd200, %fd77, %fd199;
	st.global.f64 	[%rd8+32], %fd200;
	ld.global.f64 	%fd201, [%rd8+40];
	add.f64 	%fd202, %fd78, %fd201;
	st.global.f64 	[%rd8+40], %fd202;
	ld.global.f64 	%fd203, [%rd8+48];
	add.f64 	%fd204, %fd79, %fd203;
	st.global.f64 	[%rd8+48], %fd204;
	ld.global.f64 	%fd205, [%rd8+56];
	add.f64 	%fd206, %fd80, %fd205;
	st.global.f64 	[%rd8+56], %fd206;
	bra.uni 	$L__BB4_17;
$L__BB4_16:
	st.global.f64 	[%rd8], %fd73;
	st.global.f64 	[%rd8+8], %fd74;
	st.global.f64 	[%rd8+16], %fd75;
	st.global.f64 	[%rd8+24], %fd76;
	st.global.f64 	[%rd8+32], %fd77;
	st.global.f64 	[%rd8+40], %fd78;
	st.global.f64 	[%rd8+48], %fd79;
	st.global.f64 	[%rd8+56], %fd80;
$L__BB4_17:
	ret;

}
.entry _ZN36_GLOBAL__N__2535064f_4_k_cu_925ee21832ell_spmm_f64_warp_per_row_kernelILi4EEEvPKiPKdiiS4_iPdii(
	.param .u64 .ptr .align 1 _ZN36_GLOBAL__N__2535064f_4_k_cu_925ee21832ell_spmm_f64_warp_per_row_kernelILi4EEEvPKiPKdiiS4_iPdii_param_0,
	.param .u64 .ptr .align 1 _ZN36_GLOBAL__N__2535064f_4_k_cu_925ee21832ell_spmm_f64_warp_per_row_kernelILi4EEEvPKiPKdiiS4_iPdii_param_1,
	.param .u32 _ZN36_GLOBAL__N__2535064f_4_k_cu_925ee21832ell_spmm_f64_warp_per_row_kernelILi4EEEvPKiPKdiiS4_iPdii_param_2,
	.param .u32 _ZN36_GLOBAL__N__2535064f_4_k_cu_925ee21832ell_spmm_f64_warp_per_row_kernelILi4EEEvPKiPKdiiS4_iPdii_param_3,
	.param .u64 .ptr .align 1 _ZN36_GLOBAL__N__2535064f_4_k_cu_925ee21832ell_spmm_f64_warp_per_row_kernelILi4EEEvPKiPKdiiS4_iPdii_param_4,
	.param .u32 _ZN36_GLOBAL__N__2535064f_4_k_cu_925ee21832ell_spmm_f64_warp_per_row_kernelILi4EEEvPKiPKdiiS4_iPdii_param_5,
	.param .u64 .ptr .align 1 _ZN36_GLOBAL__N__2535064f_4_k_cu_925ee21832ell_spmm_f64_warp_per_row_kernelILi4EEEvPKiPKdiiS4_iPdii_param_6,
	.param .u32 _ZN36_GLOBAL__N__2535064f_4_k_cu_925ee21832ell_spmm_f64_warp_per_row_kernelILi4EEEvPKiPKdiiS4_iPdii_param_7,
	.param .u32 _ZN36_GLOBAL__N__2535064f_4_k_cu_925ee21832ell_spmm_f64_warp_per_row_kernelILi4EEEvPKiPKdiiS4_iPdii_param_8
)
{
	.reg .pred 	%p<54>;
	.reg .b32 	%r<127>;
	.reg .b64 	%rd<48>;
	.reg .b64 	%fd<173>;

	ld.param.u64 	%rd9, [_ZN36_GLOBAL__N__2535064f_4_k_cu_925ee21832ell_spmm_f64_warp_per_row_kernelILi4EEEvPKiPKdiiS4_iPdii_param_0];
	ld.param.u64 	%rd11, [_ZN36_GLOBAL__N__2535064f_4_k_cu_925ee21832ell_spmm_f64_warp_per_row_kernelILi4EEEvPKiPKdiiS4_iPdii_param_1];
	ld.param.u32 	%r28, [_ZN36_GLOBAL__N__2535064f_4_k_cu_925ee21832ell_spmm_f64_warp_per_row_kernelILi4EEEvPKiPKdiiS4_iPdii_param_2];
	ld.param.u32 	%r24, [_ZN36_GLOBAL__N__2535064f_4_k_cu_925ee21832ell_spmm_f64_warp_per_row_kernelILi4EEEvPKiPKdiiS4_iPdii_param_3];
	ld.param.u64 	%rd12, [_ZN36_GLOBAL__N__2535064f_4_k_cu_925ee21832ell_spmm_f64_warp_per_row_kernelILi4EEEvPKiPKdiiS4_iPdii_param_4];
	ld.param.u32 	%r25, [_ZN36_GLOBAL__N__2535064f_4_k_cu_925ee21832ell_spmm_f64_warp_per_row_kernelILi4EEEvPKiPKdiiS4_iPdii_param_5];
	cvta.to.global.u64 	%rd1, %rd12;
	cvta.to.global.u64 	%rd2, %rd11;
	cvta.to.global.u64 	%rd3, %rd9;
	mov.u32 	%r29, %tid.x;
	and.b32  	%r1, %r29, 31;
	mov.u32 	%r30, %ntid.x;
	shr.u32 	%r31, %r30, 5;
	shr.u32 	%r32, %r29, 5;
	mov.u32 	%r33, %ctaid.x;
	mad.lo.s32 	%r2, %r31, %r33, %r32;
	setp.ge.s32 	%p1, %r2, %r28;
	@%p1 bra 	$L__BB5_22;
	mul.lo.s32 	%r3, %r24, %r2;
	setp.ge.s32 	%p2, %r1, %r24;
	mov.f64 	%fd153, 0d0000000000000000;
	mov.f64 	%fd154, %fd153;
	mov.f64 	%fd155, %fd153;
	mov.f64 	%fd156, %fd153;
	@%p2 bra 	$L__BB5_18;
	cvt.s64.s32 	%rd4, %r25;
	not.b32 	%r34, %r1;
	add.s32 	%r4, %r24, %r34;
	and.b32  	%r35, %r4, 96;
	setp.eq.s32 	%p3, %r35, 96;
	mov.f64 	%fd153, 0d0000000000000000;
	mov.u32 	%r124, %r1;
	@%p3 bra 	$L__BB5_7;
	add.s32 	%r122, %r3, %r1;
	shr.u32 	%r36, %r4, 5;
	add.s32 	%r37, %r36, 1;
	and.b32  	%r38, %r37, 3;
	neg.s32 	%r121, %r38;
	mov.f64 	%fd153, 0d0000000000000000;
	mov.f64 	%fd154, %fd153;
	mov.f64 	%fd155, %fd153;
	mov.f64 	%fd156, %fd153;
	mov.u32 	%r124, %r1;
$L__BB5_4:
	.pragma "nounroll";
	mul.wide.s32 	%rd13, %r122, 4;
	add.s64 	%rd14, %rd3, %rd13;
	ld.global.nc.u32 	%r10, [%rd14];
	setp.lt.s32 	%p4, %r10, 0;
	@%p4 bra 	$L__BB5_6;
	cvt.u64.u32 	%rd15, %r10;
	mul.lo.s64 	%rd16, %rd15, %rd4;
	mul.wide.s32 	%rd17, %r122, 8;
	add.s64 	%rd18, %rd2, %rd17;
	ld.global.nc.f64 	%fd64, [%rd18];
	shl.b64 	%rd19, %rd16, 3;
	add.s64 	%rd20, %rd1, %rd19;
	ld.global.nc.f64 	%fd65, [%rd20];
	fma.rn.f64 	%fd156, %fd64, %fd65, %fd156;
	ld.global.nc.f64 	%fd66, [%rd20+8];
	fma.rn.f64 	%fd155, %fd64, %fd66, %fd155;
	ld.global.nc.f64 	%fd67, [%rd20+16];
	fma.rn.f64 	%fd154, %fd64, %fd67, %fd154;
	ld.global.nc.f64 	%fd68, [%rd20+24];
	fma.rn.f64 	%fd153, %fd64, %fd68, %fd153;
$L__BB5_6:
	add.s32 	%r124, %r124, 32;
	add.s32 	%r122, %r122, 32;
	add.s32 	%r121, %r121, 1;
	setp.ne.s32 	%p5, %r121, 0;
	@%p5 bra 	$L__BB5_4;
$L__BB5_7:
	setp.lt.u32 	%p6, %r4, 96;
	@%p6 bra 	$L__BB5_18;
	add.s32 	%r125, %r124, %r3;
	add.s64 	%rd5, %rd2, 512;
$L__BB5_9:
	ld.param.u64 	%rd46, [_ZN36_GLOBAL__N__2535064f_4_k_cu_925ee21832ell_spmm_f64_warp_per_row_kernelILi4EEEvPKiPKdiiS4_iPdii_param_0];
	mul.wide.s32 	%rd21, %r125, 4;
	cvta.to.global.u64 	%rd22, %rd46;
	add.s64 	%rd23, %rd22, %rd21;
	add.s64 	%rd6, %rd23, 256;
	mul.wide.s32 	%rd24, %r125, 8;
	add.s64 	%rd7, %rd5, %rd24;
	ld.global.nc.u32 	%r18, [%rd23];
	setp.lt.s32 	%p7, %r18, 0;
	@%p7 bra 	$L__BB5_11;
	cvt.u64.u32 	%rd25, %r18;
	mul.lo.s64 	%rd26, %rd25, %rd4;
	ld.global.nc.f64 	%fd69, [%rd7+-512];
	shl.b64 	%rd27, %rd26, 3;
	add.s64 	%rd28, %rd1, %rd27;
	ld.global.nc.f64 	%fd70, [%rd28];
	fma.rn.f64 	%fd156, %fd69, %fd70, %fd156;
	ld.global.nc.f64 	%fd71, [%rd28+8];
	fma.rn.f64 	%fd155, %fd69, %fd71, %fd155;
	ld.global.nc.f64 	%fd72, [%rd28+16];
	fma.rn.f64 	%fd154, %fd69, %fd72, %fd154;
	ld.global.nc.f64 	%fd73, [%rd28+24];
	fma.rn.f64 	%fd153, %fd69, %fd73, %fd153;
$L__BB5_11:
	ld.global.nc.u32 	%r19, [%rd6+-128];
	setp.lt.s32 	%p8, %r19, 0;
	@%p8 bra 	$L__BB5_13;
	cvt.u64.u32 	%rd29, %r19;
	mul.lo.s64 	%rd30, %rd29, %rd4;
	ld.global.nc.f64 	%fd74, [%rd7+-256];
	shl.b64 	%rd31, %rd30, 3;
	add.s64 	%rd32, %rd1, %rd31;
	ld.global.nc.f64 	%fd75, [%rd32];
	fma.rn.f64 	%fd156, %fd74, %fd75, %fd156;
	ld.global.nc.f64 	%fd76, [%rd32+8];
	fma.rn.f64 	%fd155, %fd74, %fd76, %fd155;
	ld.global.nc.f64 	%fd77, [%rd32+16];
	fma.rn.f64 	%fd154, %fd74, %fd77, %fd154;
	ld.global.nc.f64 	%fd78, [%rd32+24];
	fma.rn.f64 	%fd153, %fd74, %fd78, %fd153;
$L__BB5_13:
	ld.global.nc.u32 	%r20, [%rd6];
	setp.lt.s32 	%p9, %r20, 0;
	@%p9 bra 	$L__BB5_15;
	cvt.u64.u32 	%rd33, %r20;
	mul.lo.s64 	%rd34, %rd33, %rd4;
	ld.global.nc.f64 	%fd79, [%rd7];
	shl.b64 	%rd35, %rd34, 3;
	add.s64 	%rd36, %rd1, %rd35;
	ld.global.nc.f64 	%fd80, [%rd36];
	fma.rn.f64 	%fd156, %fd79, %fd80, %fd156;
	ld.global.nc.f64 	%fd81, [%rd36+8];
	fma.rn.f64 	%fd155, %fd79, %fd81, %fd155;
	ld.global.nc.f64 	%fd82, [%rd36+16];
	fma.rn.f64 	%fd154, %fd79, %fd82, %fd154;
	ld.global.nc.f64 	%fd83, [%rd36+24];
	fma.rn.f64 	%fd153, %fd79, %fd83, %fd153;
$L__BB5_15:
	ld.global.nc.u32 	%r21, [%rd6+128];
	setp.lt.s32 	%p10, %r21, 0;
	@%p10 bra 	$L__BB5_17;
	cvt.u64.u32 	%rd37, %r21;
	mul.lo.s64 	%rd38, %rd37, %rd4;
	ld.global.nc.f64 	%fd84, [%rd7+256];
	shl.b64 	%rd39, %rd38, 3;
	add.s64 	%rd40, %rd1, %rd39;
	ld.global.nc.f64 	%fd85, [%rd40];
	fma.rn.f64 	%fd156, %fd84, %fd85, %fd156;
	ld.global.nc.f64 	%fd86, [%rd40+8];
	fma.rn.f64 	%fd155, %fd84, %fd86, %fd155;
	ld.global.nc.f64 	%fd87, [%rd40+16];
	fma.rn.f64 	%fd154, %fd84, %fd87, %fd154;
	ld.global.nc.f64 	%fd88, [%rd40+24];
	fma.rn.f64 	%fd153, %fd84, %fd88, %fd153;
$L__BB5_17:
	add.s32 	%r124, %r124, 128;
	add.s32 	%r125, %r125, 128;
	setp.lt.s32 	%p11, %r124, %r24;
	@%p11 bra 	$L__BB5_9;
$L__BB5_18:
	// begin inline asm
	mov.b64 {%r39,%r40}, %fd156;
	// end inline asm
	shfl.sync.down.b32	%r42|%p12, %r40, 16, 31, -1;
	shfl.sync.down.b32	%r41|%p13, %r39, 16, 31, -1;
	// begin inline asm
	mov.b64 %fd90, {%r41,%r42};
	// end inline asm
	add.f64 	%fd91, %fd156, %fd90;
	// begin inline asm
	mov.b64 {%r43,%r44}, %fd91;
	// end inline asm
	shfl.sync.down.b32	%r46|%p14, %r44, 8, 31, -1;
	shfl.sync.down.b32	%r45|%p15, %r43, 8, 31, -1;
	// begin inline asm
	mov.b64 %fd92, {%r45,%r46};
	// end inline asm
	add.f64 	%fd93, %fd91, %fd92;
	// begin inline asm
	mov.b64 {%r47,%r48}, %fd93;
	// end inline asm
	shfl.sync.down.b32	%r50|%p16, %r48, 4, 31, -1;
	shfl.sync.down.b32	%r49|%p17, %r47, 4, 31, -1;
	// begin inline asm
	mov.b64 %fd94, {%r49,%r50};
	// end inline asm
	add.f64 	%fd95, %fd93, %fd94;
	// begin inline asm
	mov.b64 {%r51,%r52}, %fd95;
	// end inline asm
	shfl.sync.down.b32	%r54|%p18, %r52, 2, 31, -1;
	shfl.sync.down.b32	%r53|%p19, %r51, 2, 31, -1;
	// begin inline asm
	mov.b64 %fd96, {%r53,%r54};
	// end inline asm
	add.f64 	%fd97, %fd95, %fd96;
	// begin inline asm
	mov.b64 {%r55,%r56}, %fd97;
	// end inline asm
	shfl.sync.down.b32	%r58|%p20, %r56, 1, 31, -1;
	shfl.sync.down.b32	%r57|%p21, %r55, 1, 31, -1;
	// begin inline asm
	mov.b64 %fd98, {%r57,%r58};
	// end inline asm
	add.f64 	%fd57, %fd97, %fd98;
	// begin inline asm
	mov.b64 {%r59,%r60}, %fd155;
	// end inline asm
	shfl.sync.down.b32	%r62|%p22, %r60, 16, 31, -1;
	shfl.sync.down.b32	%r61|%p23, %r59, 16, 31, -1;
	// begin inline asm
	mov.b64 %fd100, {%r61,%r62};
	// end inline asm
	add.f64 	%fd101, %fd155, %fd100;
	// begin inline asm
	mov.b64 {%r63,%r64}, %fd101;
	// end inline asm
	shfl.sync.down.b32	%r66|%p24, %r64, 8, 31, -1;
	shfl.sync.down.b32	%r65|%p25, %r63, 8, 31, -1;
	// begin inline asm
	mov.b64 %fd102, {%r65,%r66};
	// end inline asm
	add.f64 	%fd103, %fd101, %fd102;
	// begin inline asm
	mov.b64 {%r67,%r68}, %fd103;
	// end inline asm
	shfl.sync.down.b32	%r70|%p26, %r68, 4, 31, -1;
	shfl.sync.down.b32	%r69|%p27, %r67, 4, 31, -1;
	// begin inline asm
	mov.b64 %fd104, {%r69,%r70};
	// end inline asm
	add.f64 	%fd105, %fd103, %fd104;
	// begin inline asm
	mov.b64 {%r71,%r72}, %fd105;
	// end inline asm
	shfl.sync.down.b32	%r74|%p28, %r72, 2, 31, -1;
	shfl.sync.down.b32	%r73|%p29, %r71, 2, 31, -1;
	// begin inline asm
	mov.b64 %fd106, {%r73,%r74};
	// end inline asm
	add.f64 	%fd107, %fd105, %fd106;
	// begin inline asm
	mov.b64 {%r75,%r76}, %fd107;
	// end inline asm
	shfl.sync.down.b32	%r78|%p30, %r76, 1, 31, -1;
	shfl.sync.down.b32	%r77|%p31, %r75, 1, 31, -1;
	// begin inline asm
	mov.b64 %fd108, {%r77,%r78};
	// end inline asm
	add.f64 	%fd58, %fd107, %fd108;
	// begin inline asm
	mov.b64 {%r79,%r80}, %fd154;
	// end inline asm
	shfl.sync.down.b32	%r82|%p32, %r80, 16, 31, -1;
	shfl.sync.down.b32	%r81|%p33, %r79, 16, 31, -1;
	// begin inline asm
	mov.b64 %fd110, {%r81,%r82};
	// end inline asm
	add.f64 	%fd111, %fd154, %fd110;
	// begin inline asm
	mov.b64 {%r83,%r84}, %fd111;
	// end inline asm
	shfl.sync.down.b32	%r86|%p34, %r84, 8, 31, -1;
	shfl.sync.down.b32	%r85|%p35, %r83, 8, 31, -1;
	// begin inline asm
	mov.b64 %fd112, {%r85,%r86};
	// end inline asm
	add.f64 	%fd113, %fd111, %fd112;
	// begin inline asm
	mov.b64 {%r87,%r88}, %fd113;
	// end inline asm
	shfl.sync.down.b32	%r90|%p36, %r88, 4, 31, -1;
	shfl.sync.down.b32	%r89|%p37, %r87, 4, 31, -1;
	// begin inline asm
	mov.b64 %fd114, {%r89,%r90};
	// end inline asm
	add.f64 	%fd115, %fd113, %fd114;
	// begin inline asm
	mov.b64 {%r91,%r92}, %fd115;
	// end inline asm
	shfl.sync.down.b32	%r94|%p38, %r92, 2, 31, -1;
	shfl.sync.down.b32	%r93|%p39, %r91, 2, 31, -1;
	// begin inline asm
	mov.b64 %fd116, {%r93,%r94};
	// end inline asm
	add.f64 	%fd117, %fd115, %fd116;
	// begin inline asm
	mov.b64 {%r95,%r96}, %fd117;
	// end inline asm
	shfl.sync.down.b32	%r98|%p40, %r96, 1, 31, -1;
	shfl.sync.down.b32	%r97|%p41, %r95, 1, 31, -1;
	// begin inline asm
	mov.b64 %fd118, {%r97,%r98};
	// end inline asm
	add.f64 	%fd59, %fd117, %fd118;
	// begin inline asm
	mov.b64 {%r99,%r100}, %fd153;
	// end inline asm
	shfl.sync.down.b32	%r102|%p42, %r100, 16, 31, -1;
	shfl.sync.down.b32	%r101|%p43, %r99, 16, 31, -1;
	// begin inline asm
	mov.b64 %fd120, {%r101,%r102};
	// end inline asm
	add.f64 	%fd121, %fd153, %fd120;
	// begin inline asm
	mov.b64 {%r103,%r104}, %fd121;
	// end inline asm
	shfl.sync.down.b32	%r106|%p44, %r104, 8, 31, -1;
	shfl.sync.down.b32	%r105|%p45, %r103, 8, 31, -1;
	// begin inline asm
	mov.b64 %fd122, {%r105,%r106};
	// end inline asm
	add.f64 	%fd123, %fd121, %fd122;
	// begin inline asm
	mov.b64 {%r107,%r108}, %fd123;
	// end inline asm
	shfl.sync.down.b32	%r110|%p46, %r108, 4, 31, -1;
	shfl.sync.down.b32	%r109|%p47, %r107, 4, 31, -1;
	// begin inline asm
	mov.b64 %fd124, {%r109,%r110};
	// end inline asm
	add.f64 	%fd125, %fd123, %fd124;
	// begin inline asm
	mov.b64 {%r111,%r112}, %fd125;
	// end inline asm
	shfl.sync.down.b32	%r114|%p48, %r112, 2, 31, -1;
	shfl.sync.down.b32	%r113|%p49, %r111, 2, 31, -1;
	// begin inline asm
	mov.b64 %fd126, {%r113,%r114};
	// end inline asm
	add.f64 	%fd127, %fd125, %fd126;
	// begin inline asm
	mov.b64 {%r115,%r116}, %fd127;
	// end inline asm
	shfl.sync.down.b32	%r118|%p50, %r116, 1, 31, -1;
	shfl.sync.down.b32	%r117|%p51, %r115, 1, 31, -1;
	// begin inline asm
	mov.b64 %fd128, {%r117,%r118};
	// end inline asm
	add.f64 	%fd60, %fd127, %fd128;
	setp.ne.s32 	%p52, %r1, 0;
	@%p52 bra 	$L__BB5_22;
	ld.param.u32 	%r120, [_ZN36_GLOBAL__N__2535064f_4_k_cu_925ee21832ell_spmm_f64_warp_per_row_kernelILi4EEEvPKiPKdiiS4_iPdii_param_8];
	ld.param.u32 	%r119, [_ZN36_GLOBAL__N__2535064f_4_k_cu_925ee21832ell_spmm_f64_warp_per_row_kernelILi4EEEvPKiPKdiiS4_iPdii_param_7];
	ld.param.u64 	%rd47, [_ZN36_GLOBAL__N__2535064f_4_k_cu_925ee21832ell_spmm_f64_warp_per_row_kernelILi4EEEvPKiPKdiiS4_iPdii_param_6];
	cvt.u64.u32 	%rd41, %r2;
	cvt.s64.s32 	%rd42, %r119;
	mul.lo.s64 	%rd43, %rd42, %rd41;
	cvta.to.global.u64 	%rd44, %rd47;
	shl.b64 	%rd45, %rd43, 3;
	add.s64 	%rd8, %rd44, %rd45;
	setp.eq.s32 	%p53, %r120, 0;
	@%p53 bra 	$L__BB5_21;
	ld.global.f64 	%fd129, [%rd8];
	add.f64 	%fd130, %fd57, %fd129;
	st.global.f64 	[%rd8], %fd130;
	ld.global.f64 	%fd131, [%rd8+8];
	add.f64 	%fd132, %fd58, %fd131;
	st.global.f64 	[%rd8+8], %fd132;
	ld.global.f64 	%fd133, [%rd8+16];
	add.f64 	%fd134, %fd59, %fd133;
	st.global.f64 	[%rd8+16], %fd134;
	ld.global.f64 	%fd135, [%rd8+24];
	add.f64 	%fd136, %fd60, %fd135;
	st.global.f64 	[%rd8+24], %fd136;
	bra.uni 	$L__BB5_22;
$L__BB5_21:
	st.global.f64 	[%rd8], %fd57;
	st.global.f64 	[%rd8+8], %fd58;
	st.global.f64 	[%rd8+16], %fd59;
	st.global.f64 	[%rd8+24], %fd60;
$L__BB5_22:
	ret;

}
.entry _ZN36_GLOBAL__N__2535064f_4_k_cu_925ee21832ell_spmm_f64_warp_per_row_kernelILi2EEEvPKiPKdiiS4_iPdii(
	.param .u64 .ptr .align 1 _ZN36_GLOBAL__N__2535064f_4_k_cu_925ee21832ell_spmm_f64_warp_per_row_kernelILi2EEEvPKiPKdiiS4_iPdii_param_0,
	.param .u64 .ptr .align 1 _ZN36_GLOBAL__N__2535064f_4_k_cu_925ee21832ell_spmm_f64_warp_per_row_kernelILi2EEEvPKiPKdiiS4_iPdii_param_1,
	.param .u32 _ZN36_GLOBAL__N__2535064f_4_k_cu_925ee21832ell_spmm_f64_warp_per_row_kernelILi2EEEvPKiPKdiiS4_iPdii_param_2,
	.param .u32 _ZN36_GLOBAL__N__2535064f_4_k_cu_925ee21832ell_spmm_f64_warp_per_row_kernelILi2EEEvPKiPKdiiS4_iPdii_param_3,
	.param .u64 .ptr .align 1 _ZN36_GLOBAL__N__2535064f_4_k_cu_925ee21832ell_spmm_f64_warp_per_row_kernelILi2EEEvPKiPKdiiS4_iPdii_param_4,
	.param .u32 _ZN36_GLOBAL__N__2535064f_4_k_cu_925ee21832ell_spmm_f64_warp_per_row_kernelILi2EEEvPKiPKdiiS4_iPdii_param_5,
	.param .u64 .ptr .align 1 _ZN36_GLOBAL__N__2535064f_4_k_cu_925ee21832ell_spmm_f64_warp_per_row_kernelILi2EEEvPKiPKdiiS4_iPdii_param_6,
	.param .u32 _ZN36_GLOBAL__N__2535064f_4_k_cu_925ee21832ell_spmm_f64_warp_per_row_kernelILi2EEEvPKiPKdiiS4_iPdii_param_7,
	.param .u32 _ZN36_GLOBAL__N__2535064f_4_k_cu_925ee21832ell_spmm_f64_warp_per_row_kernelILi2EEEvPKiPKdiiS4_iPdii_param_8
)
{
	.reg .pred 	%p<34>;
	.reg .b32 	%r<85>;
	.reg .b64 	%rd<46>;
	.reg .b64 	%fd<91>;

	ld.param.u64 	%rd12, [_ZN36_GLOBAL__N__2535064f_4_k_cu_925ee21832ell_spmm_f64_warp_per_row_kernelILi2EEEvPKiPKdiiS4_iPdii_param_0];
	ld.param.u64 	%rd13, [_ZN36_GLOBAL__N__2535064f_4_k_cu_925ee21832ell_spmm_f64_warp_per_row_kernelILi2EEEvPKiPKdiiS4_iPdii_param_1];
	ld.param.u32 	%r28, [_ZN36_GLOBAL__N__2535064f_4_k_cu_925ee21832ell_spmm_f64_warp_per_row_kernelILi2EEEvPKiPKdiiS4_iPdii_param_2];
	ld.param.u32 	%r24, [_ZN36_GLOBAL__N__2535064f_4_k_cu_925ee21832ell_spmm_f64_warp_per_row_kernelILi2EEEvPKiPKdiiS4_iPdii_param_3];
	ld.param.u64 	%rd14, [_ZN36_GLOBAL__N__2535064f_4_k_cu_925ee21832ell_spmm_f64_warp_per_row_kernelILi2EEEvPKiPKdiiS4_iPdii_param_4];
	ld.param.u32 	%r25, [_ZN36_GLOBAL__N__2535064f_4_k_cu_925ee21832ell_spmm_f64_warp_per_row_kernelILi2EEEvPKiPKdiiS4_iPdii_param_5];
	ld.param.u32 	%r26, [_ZN36_GLOBAL__N__2535064f_4_k_cu_925ee21832ell_spmm_f64_warp_per_row_kernelILi2EEEvPKiPKdiiS4_iPdii_param_7];
	ld.param.u32 	%r27, [_ZN36_GLOBAL__N__2535064f_4_k_cu_925ee21832ell_spmm_f64_warp_per_row_kernelILi2EEEvPKiPKdiiS4_iPdii_param_8];
	cvta.to.global.u64 	%rd1, %rd14;
	cvta.to.global.u64 	%rd2, %rd13;
	cvta.to.global.u64 	%rd3, %rd12;
	mov.u32 	%r29, %tid.x;
	and.b32  	%r1, %r29, 31;
	mov.u32 	%r30, %ntid.x;
	shr.u32 	%r31, %r30, 5;
	shr.u32 	%r32, %r29, 5;
	mov.u32 	%r33, %ctaid.x;
	mad.lo.s32 	%r2, %r31, %r33, %r32;
	setp.ge.s32 	%p1, %r2, %r28;
	@%p1 bra 	$L__BB6_22;
	mul.lo.s32 	%r3, %r24, %r2;
	setp.ge.s32 	%p2, %r1, %r24;
	mov.f64 	%fd81, 0d0000000000000000;
	mov.f64 	%fd82, %fd81;
	@%p2 bra 	$L__BB6_18;
	cvt.s64.s32 	%rd4, %r25;
	not.b32 	%r34, %r1;
	add.s32 	%r4, %r24, %r34;
	and.b32  	%r35, %r4, 96;
	setp.eq.s32 	%p3, %r35, 96;
	mov.f64 	%fd81, 0d0000000000000000;
	mov.u32 	%r82, %r1;
	@%p3 bra 	$L__BB6_7;
	add.s32 	%r80, %r3, %r1;
	shr.u32 	%r36, %r4, 5;
	add.s32 	%r37, %r36, 1;
	and.b32  	%r38, %r37, 3;
	neg.s32 	%r79, %r38;
	mov.f64 	%fd81, 0d0000000000000000;
	mov.f64 	%fd82, %fd81;
	mov.u32 	%r82, %r1;
$L__BB6_4:
	.pragma "nounroll";
	mul.wide.s32 	%rd5, %r80, 8;
	mul.wide.s32 	%rd15, %r80, 4;
	add.s64 	%rd16, %rd3, %rd15;
	ld.global.nc.u32 	%r10, [%rd16];
	setp.lt.s32 	%p4, %r10, 0;
	@%p4 bra 	$L__BB6_6;
	cvt.u64.u32 	%rd17, %r10;
	mul.lo.s64 	%rd18, %rd17, %rd4;
	add.s64 	%rd19, %rd2, %rd5;
	ld.global.nc.f64 	%fd34, [%rd19];
	shl.b64 	%rd20, %rd18, 3;
	add.s64 	%rd21, %rd1, %rd20;
	ld.global.nc.f64 	%fd35, [%rd21];
	fma.rn.f64 	%fd82, %fd34, %fd35, %fd82;
	ld.global.nc.f64 	%fd36, [%rd21+8];
	fma.rn.f64 	%fd81, %fd34, %fd36, %fd81;
$L__BB6_6:
	add.s32 	%r82, %r82, 32;
	add.s32 	%r80, %r80, 32;
	add.s32 	%r79, %r79, 1;
	setp.ne.s32 	%p5, %r79, 0;
	@%p5 bra 	$L__BB6_4;
$L__BB6_7:
	setp.lt.u32 	%p6, %r4, 96;
	@%p6 bra 	$L__BB6_18;
	add.s64 	%rd6, %rd3, 256;
	add.s32 	%r83, %r82, %r3;
	add.s64 	%rd7, %rd2, 512;
$L__BB6_9:
	mul.wide.s32 	%rd22, %r83, 4;
	add.s64 	%rd8, %rd6, %rd22;
	mul.wide.s32 	%rd23, %r83, 8;
	add.s64 	%rd9, %rd7, %rd23;
	ld.global.nc.u32 	%r18, [%rd8+-256];
	setp.lt.s32 	%p7, %r18, 0;
	@%p7 bra 	$L__BB6_11;
	cvt.u64.u32 	%rd24, %r18;
	mul.lo.s64 	%rd25, %rd24, %rd4;
	ld.global.nc.f64 	%fd37, [%rd9+-512];
	shl.b64 	%rd26, %rd25, 3;
	add.s64 	%rd27, %rd1, %rd26;
	ld.global.nc.f64 	%fd38, [%rd27];
	fma.rn.f64 	%fd82, %fd37, %fd38, %fd82;
	ld.global.nc.f64 	%fd39, [%rd27+8];
	fma.rn.f64 	%fd81, %fd37, %fd39, %fd81;
$L__BB6_11:
	ld.global.nc.u32 	%r19, [%rd8+-128];
	setp.lt.s32 	%p8, %r19, 0;
	@%p8 bra 	$L__BB6_13;
	cvt.u64.u32 	%rd28, %r19;
	mul.lo.s64 	%rd29, %rd28, %rd4;
	ld.global.nc.f64 	%fd40, [%rd9+-256];
	shl.b64 	%rd30, %rd29, 3;
	add.s64 	%rd31, %rd1, %rd30;
	ld.global.nc.f64 	%fd41, [%rd31];
	fma.rn.f64 	%fd82, %fd40, %fd41, %fd82;
	ld.global.nc.f64 	%fd42, [%rd31+8];
	fma.rn.f64 	%fd81, %fd40, %fd42, %fd81;
$L__BB6_13:
	ld.global.nc.u32 	%r20, [%rd8];
	setp.lt.s32 	%p9, %r20, 0;
	@%p9 bra 	$L__BB6_15;
	cvt.u64.u32 	%rd32, %r20;
	mul.lo.s64 	%rd33, %rd32, %rd4;
	ld.global.nc.f64 	%fd43, [%rd9];
	shl.b64 	%rd34, %rd33, 3;
	add.s64 	%rd35, %rd1, %rd34;
	ld.global.nc.f64 	%fd44, [%rd35];
	fma.rn.f64 	%fd82, %fd43, %fd44, %fd82;
	ld.global.nc.f64 	%fd45, [%rd35+8];
	fma.rn.f64 	%fd81, %fd43, %fd45, %fd81;
$L__BB6_15:
	ld.global.nc.u32 	%r21, [%rd8+128];
	setp.lt.s32 	%p10, %r21, 0;
	@%p10 bra 	$L__BB6_17;
	cvt.u64.u32 	%rd36, %r21;
	mul.lo.s64 	%rd37, %rd36, %rd4;
	ld.global.nc.f64 	%fd46, [%rd9+256];
	shl.b64 	%rd38, %rd37, 3;
	add.s64 	%rd39, %rd1, %rd38;
	ld.global.nc.f64 	%fd47, [%rd39];
	fma.rn.f64 	%fd82, %fd46, %fd47, %fd82;
	ld.global.nc.f64 	%fd48, [%rd39+8];
	fma.rn.f64 	%fd81, %fd46, %fd48, %fd81;
$L__BB6_17:
	add.s32 	%r82, %r82, 128;
	add.s32 	%r83, %r83, 128;
	setp.lt.s32 	%p11, %r82, %r24;
	@%p11 bra 	$L__BB6_9;
$L__BB6_18:
	// begin inline asm
	mov.b64 {%r39,%r40}, %fd82;
	// end inline asm
	shfl.sync.down.b32	%r42|%p12, %r40, 16, 31, -1;
	shfl.sync.down.b32	%r41|%p13, %r39, 16, 31, -1;
	// begin inline asm
	mov.b64 %fd50, {%r41,%r42};
	// end inline asm
	add.f64 	%fd51, %fd82, %fd50;
	// begin inline asm
	mov.b64 {%r43,%r44}, %fd51;
	// end inline asm
	shfl.sync.down.b32	%r46|%p14, %r44, 8, 31, -1;
	shfl.sync.down.b32	%r45|%p15, %r43, 8, 31, -1;
	// begin inline asm
	mov.b64 %fd52, {%r45,%r46};
	// end inline asm
	add.f64 	%fd53, %fd51, %fd52;
	// begin inline asm
	mov.b64 {%r47,%r48}, %fd53;
	// end inline asm
	shfl.sync.down.b32	%r50|%p16, %r48, 4, 31, -1;
	shfl.sync.down.b32	%r49|%p17, %r47, 4, 31, -1;
	// begin inline asm
	mov.b64 %fd54, {%r49,%r50};
	// end inline asm
	add.f64 	%fd55, %fd53, %fd54;
	// begin inline asm
	mov.b64 {%r51,%r52}, %fd55;
	// end inline asm
	shfl.sync.down.b32	%r54|%p18, %r52, 2, 31, -1;
	shfl.sync.down.b32	%r53|%p19, %r51, 2, 31, -1;
	// begin inline asm
	mov.b64 %fd56, {%r53,%r54};
	// end inline asm
	add.f64 	%fd57, %fd55, %fd56;
	// begin inline asm
	mov.b64 {%r55,%r56}, %fd57;
	// end inline asm
	shfl.sync.down.b32	%r58|%p20, %r56, 1, 31, -1;
	shfl.sync.down.b32	%r57|%p21, %r55, 1, 31, -1;
	// begin inline asm
	mov.b64 %fd58, {%r57,%r58};
	// end inline asm
	add.f64 	%fd29, %fd57, %fd58;
	// begin inline asm
	mov.b64 {%r59,%r60}, %fd81;
	// end inline asm
	shfl.sync.down.b32	%r62|%p22, %r60, 16, 31, -1;
	shfl.sync.down.b32	%r61|%p23, %r59, 16, 31, -1;
	// begin inline asm
	mov.b64 %fd60, {%r61,%r62};
	// end inline asm
	add.f64 	%fd61, %fd81, %fd60;
	// begin inline asm
	mov.b64 {%r63,%r64}, %fd61;
	// end inline asm
	shfl.sync.down.b32	%r66|%p24, %r64, 8, 31, -1;
	shfl.sync.down.b32	%r65|%p25, %r63, 8, 31, -1;
	// begin inline asm
	mov.b64 %fd62, {%r65,%r66};
	// end inline asm
	add.f64 	%fd63, %fd61, %fd62;
	// begin inline asm
	mov.b64 {%r67,%r68}, %fd63;
	// end inline asm
	shfl.sync.down.b32	%r70|%p26, %r68, 4, 31, -1;
	shfl.sync.down.b32	%r69|%p27, %r67, 4, 31, -1;
	// begin inline asm
	mov.b64 %fd64, {%r69,%r70};
	// end inline asm
	add.f64 	%fd65, %fd63, %fd64;
	// begin inline asm
	mov.b64 {%r71,%r72}, %fd65;
	// end inline asm
	shfl.sync.down.b32	%r74|%p28, %r72, 2, 31, -1;
	shfl.sync.down.b32	%r73|%p29, %r71, 2, 31, -1;
	// begin inline asm
	mov.b64 %fd66, {%r73,%r74};
	// end inline asm
	add.f64 	%fd67, %fd65, %fd66;
	// begin inline asm
	mov.b64 {%r75,%r76}, %fd67;
	// end inline asm
	shfl.sync.down.b32	%r78|%p30, %r76, 1, 31, -1;
	shfl.sync.down.b32	%r77|%p31, %r75, 1, 31, -1;
	// begin inline asm
	mov.b64 %fd68, {%r77,%r78};
	// end inline asm
	add.f64 	%fd30, %fd67, %fd68;
	setp.ne.s32 	%p32, %r1, 0;
	@%p32 bra 	$L__BB6_22;
	ld.param.u64 	%rd45, [_ZN36_GLOBAL__N__2535064f_4_k_cu_925ee21832ell_spmm_f64_warp_per_row_kernelILi2EEEvPKiPKdiiS4_iPdii_param_6];
	cvt.u64.u32 	%rd40, %r2;
	cvt.s64.s32 	%rd41, %r26;
	mul.lo.s64 	%rd42, %rd41, %rd40;
	cvta.to.global.u64 	%rd43, %rd45;
	shl.b64 	%rd44, %rd42, 3;
	add.s64 	%rd10, %rd43, %rd44;
	setp.eq.s32 	%p33, %r27, 0;
	@%p33 bra 	$L__BB6_21;
	ld.global.f64 	%fd69, [%rd10];
	add.f64 	%fd70, %fd29, %fd69;
	st.global.f64 	[%rd10], %fd70;
	ld.global.f64 	%fd71, [%rd10+8];
	add.f64 	%fd72, %fd30, %fd71;
	st.global.f64 	[%rd10+8], %fd72;
	bra.uni 	$L__BB6_22;
$L__BB6_21:
	st.global.f64 	[%rd10], %fd29;
	st.global.f64 	[%rd10+8], %fd30;
$L__BB6_22:
	ret;

}
.entry _ZN36_GLOBAL__N__2535064f_4_k_cu_925ee21832ell_spmm_f64_warp_per_row_kernelILi1EEEvPKiPKdiiS4_iPdii(
	.param .u64 .ptr .align 1 _ZN36_GLOBAL__N__2535064f_4_k_cu_925ee21832ell_spmm_f64_warp_per_row_kernelILi1EEEvPKiPKdiiS4_iPdii_param_0,
	.param .u64 .ptr .align 1 _ZN36_GLOBAL__N__2535064f_4_k_cu_925ee21832ell_spmm_f64_warp_per_row_kernelILi1EEEvPKiPKdiiS4_iPdii_param_1,
	.param .u32 _ZN36_GLOBAL__N__2535064f_4_k_cu_925ee21832ell_spmm_f64_warp_per_row_kernelILi1EEEvPKiPKdiiS4_iPdii_param_2,
	.param .u32 _ZN36_GLOBAL__N__2535064f_4_k_cu_925ee21832ell_spmm_f64_warp_per_row_kernelILi1EEEvPKiPKdiiS4_iPdii_param_3,
	.param .u64 .ptr .align 1 _ZN36_GLOBAL__N__2535064f_4_k_cu_925ee21832ell_spmm_f64_warp_per_row_kernelILi1EEEvPKiPKdiiS4_iPdii_param_4,
	.param .u32 _ZN36_GLOBAL__N__2535064f_4_k_cu_925ee21832ell_spmm_f64_warp_per_row_kernelILi1EEEvPKiPKdiiS4_iPdii_param_5,
	.param .u64 .ptr .align 1 _ZN36_GLOBAL__N__2535064f_4_k_cu_925ee21832ell_spmm_f64_warp_per_row_kernelILi1EEEvPKiPKdiiS4_iPdii_param_6,
	.param .u32 _ZN36_GLOBAL__N__2535064f_4_k_cu_925ee21832ell_spmm_f64_warp_per_row_kernelILi1EEEvPKiPKdiiS4_iPdii_param_7,
	.param .u32 _ZN36_GLOBAL__N__2535064f_4_k_cu_925ee21832ell_spmm_f64_warp_per_row_kernelILi1EEEvPKiPKdiiS4_iPdii_param_8
)
{
	.reg .pred 	%p<37>;
	.reg .b32 	%r<79>;
	.reg .b64 	%rd<93>;
	.reg .b64 	%fd<109>;

	ld.param.u64 	%rd13, [_ZN36_GLOBAL__N__2535064f_4_k_cu_925ee21832ell_spmm_f64_warp_per_row_kernelILi1EEEvPKiPKdiiS4_iPdii_param_0];
	ld.param.u64 	%rd14, [_ZN36_GLOBAL__N__2535064f_4_k_cu_925ee21832ell_spmm_f64_warp_per_row_kernelILi1EEEvPKiPKdiiS4_iPdii_param_1];
	ld.param.u32 	%r40, [_ZN36_GLOBAL__N__2535064f_4_k_cu_925ee21832ell_spmm_f64_warp_per_row_kernelILi1EEEvPKiPKdiiS4_iPdii_param_2];
	ld.param.u32 	%r36, [_ZN36_GLOBAL__N__2535064f_4_k_cu_925ee21832ell_spmm_f64_warp_per_row_kernelILi1EEEvPKiPKdiiS4_iPdii_param_3];
	ld.param.u64 	%rd15, [_ZN36_GLOBAL__N__2535064f_4_k_cu_925ee21832ell_spmm_f64_warp_per_row_kernelILi1EEEvPKiPKdiiS4_iPdii_param_4];
	ld.param.u32 	%r37, [_ZN36_GLOBAL__N__2535064f_4_k_cu_925ee21832ell_spmm_f64_warp_per_row_kernelILi1EEEvPKiPKdiiS4_iPdii_param_5];
	ld.param.u64 	%rd12, [_ZN36_GLOBAL__N__2535064f_4_k_cu_925ee21832ell_spmm_f64_warp_per_row_kernelILi1EEEvPKiPKdiiS4_iPdii_param_6];
	ld.param.u32 	%r38, [_ZN36_GLOBAL__N__2535064f_4_k_cu_925ee21832ell_spmm_f64_warp_per_row_kernelILi1EEEvPKiPKdiiS4_iPdii_param_7];
	ld.param.u32 	%r39, [_ZN36_GLOBAL__N__2535064f_4_k_cu_925ee21832ell_spmm_f64_warp_per_row_kernelILi1EEEvPKiPKdiiS4_iPdii_param_8];
	cvta.to.global.u64 	%rd1, %rd15;
	cvta.to.global.u64 	%rd2, %rd14;
	cvta.to.global.u64 	%rd3, %rd13;
	mov.u32 	%r41, %tid.x;
	and.b32  	%r1, %r41, 31;
	mov.u32 	%r42, %ntid.x;
	shr.u32 	%r43, %r42, 5;
	shr.u32 	%r44, %r41, 5;
	mov.u32 	%r45, %ctaid.x;
	mad.lo.s32 	%r2, %r43, %r45, %r44;
	setp.ge.s32 	%p1, %r2, %r40;
	@%p1 bra 	$L__BB7_46;
	mul.lo.s32 	%r3, %r36, %r2;
	setp.ge.s32 	%p2, %r1, %r36;
	mov.f64 	%fd88, 0d0000000000000000;
	@%p2 bra 	$L__BB7_42;
	cvt.s64.s32 	%rd4, %r37;
	not.b32 	%r46, %r1;
	add.s32 	%r4, %r36, %r46;
	shr.u32 	%r47, %r4, 5;
	add.s32 	%r5, %r47, 1;
	setp.lt.u32 	%p3, %r4, 224;
	mov.f64 	%fd88, 0d0000000000000000;
	mov.u32 	%r76, %r1;
	@%p3 bra 	$L__BB7_21;
	and.b32  	%r48, %r5, 268435448;
	neg.s32 	%r74, %r48;
	add.s32 	%r73, %r3, %r1;
	mov.f64 	%fd88, 0d0000000000000000;
	mov.u32 	%r76, %r1;
$L__BB7_4:
	.pragma "nounroll";
	mul.wide.s32 	%rd16, %r73, 4;
	add.s64 	%rd17, %rd3, %rd16;
	add.s64 	%rd5, %rd17, 512;
	mul.wide.s32 	%rd18, %r73, 8;
	add.s64 	%rd19, %rd2, %rd18;
	add.s64 	%rd6, %rd19, 1024;
	ld.global.nc.u32 	%r11, [%rd17];
	setp.lt.s32 	%p4, %r11, 0;
	@%p4 bra 	$L__BB7_6;
	ld.global.nc.f64 	%fd43, [%rd6+-1024];
	cvt.u64.u32 	%rd20, %r11;
	mul.lo.s64 	%rd21, %rd20, %rd4;
	shl.b64 	%rd22, %rd21, 3;
	add.s64 	%rd23, %rd1, %rd22;
	ld.global.nc.f64 	%fd44, [%rd23];
	fma.rn.f64 	%fd88, %fd43, %fd44, %fd88;
$L__BB7_6:
	ld.global.nc.u32 	%r12, [%rd5+-384];
	setp.lt.s32 	%p5, %r12, 0;
	@%p5 bra 	$L__BB7_8;
	ld.global.nc.f64 	%fd45, [%rd6+-768];
	cvt.u64.u32 	%rd24, %r12;
	mul.lo.s64 	%rd25, %rd24, %rd4;
	shl.b64 	%rd26, %rd25, 3;
	add.s64 	%rd27, %rd1, %rd26;
	ld.global.nc.f64 	%fd46, [%rd27];
	fma.rn.f64 	%fd88, %fd45, %fd46, %fd88;
$L__BB7_8:
	ld.global.nc.u32 	%r13, [%rd5+-256];
	setp.lt.s32 	%p6, %r13, 0;
	@%p6 bra 	$L__BB7_10;
	ld.global.nc.f64 	%fd47, [%rd6+-512];
	cvt.u64.u32 	%rd28, %r13;
	mul.lo.s64 	%rd29, %rd28, %rd4;
	shl.b64 	%rd30, %rd29, 3;
	add.s64 	%rd31, %rd1, %rd30;
	ld.global.nc.f64 	%fd48, [%rd31];
	fma.rn.f64 	%fd88, %fd47, %fd48, %fd88;
$L__BB7_10:
	ld.global.nc.u32 	%r14, [%rd5+-128];
	setp.lt.s32 	%p7, %r14, 0;
	@%p7 bra 	$L__BB7_12;
	ld.global.nc.f64 	%fd49, [%rd6+-256];
	cvt.u64.u32 	%rd32, %r14;
	mul.lo.s64 	%rd33, %rd32, %rd4;
	shl.b64 	%rd34, %rd33, 3;
	add.s64 	%rd35, %rd1, %rd34;
	ld.global.nc.f64 	%fd50, [%rd35];
	fma.rn.f64 	%fd88, %fd49, %fd50, %fd88;
$L__BB7_12:
	ld.global.nc.u32 	%r15, [%rd5];
	setp.lt.s32 	%p8, %r15, 0;
	@%p8 bra 	$L__BB7_14;
	ld.global.nc.f64 	%fd51, [%rd6];
	cvt.u64.u32 	%rd36, %r15;
	mul.lo.s64 	%rd37, %rd36, %rd4;
	shl.b64 	%rd38, %rd37, 3;
	add.s64 	%rd39, %rd1, %rd38;
	ld.global.nc.f64 	%fd52, [%rd39];
	fma.rn.f64 	%fd88, %fd51, %fd52, %fd88;
$L__BB7_14:
	ld.global.nc.u32 	%r16, [%rd5+128];
	setp.lt.s32 	%p9, %r16, 0;
	@%p9 bra 	$L__BB7_16;
	ld.global.nc.f64 	%fd53, [%rd6+256];
	cvt.u64.u32 	%rd40, %r16;
	mul.lo.s64 	%rd41, %rd40, %rd4;
	shl.b64 	%rd42, %rd41, 3;
	add.s64 	%rd43, %rd1, %rd42;
	ld.global.nc.f64 	%fd54, [%rd43];
	fma.rn.f64 	%fd88, %fd53, %fd54, %fd88;
$L__BB7_16:
	ld.global.nc.u32 	%r17, [%rd5+256];
	setp.lt.s32 	%p10, %r17, 0;
	@%p10 bra 	$L__BB7_18;
	ld.global.nc.f64 	%fd55, [%rd6+512];
	cvt.u64.u32 	%rd44, %r17;
	mul.lo.s64 	%rd45, %rd44, %rd4;
	shl.b64 	%rd46, %rd45, 3;
	add.s64 	%rd47, %rd1, %rd46;
	ld.global.nc.f64 	%fd56, [%rd47];
	fma.rn.f64 	%fd88, %fd55, %fd56, %fd88;
$L__BB7_18:
	ld.global.nc.u32 	%r18, [%rd5+384];
	setp.lt.s32 	%p11, %r18, 0;
	@%p11 bra 	$L__BB7_20;
	ld.global.nc.f64 	%fd57, [%rd6+768];
	cvt.u64.u32 	%rd48, %r18;
	mul.lo.s64 	%rd49, %rd48, %rd4;
	shl.b64 	%rd50, %rd49, 3;
	add.s64 	%rd51, %rd1, %rd50;
	ld.global.nc.f64 	%fd58, [%rd51];
	fma.rn.f64 	%fd88, %fd57, %fd58, %fd88;
$L__BB7_20:
	add.s32 	%r76, %r76, 256;
	add.s32 	%r74, %r74, 8;
	add.s32 	%r73, %r73, 256;
	setp.ne.s32 	%p12, %r74, 0;
	@%p12 bra 	$L__BB7_4;
$L__BB7_21:
	and.b32  	%r23, %r5, 7;
	setp.eq.s32 	%p13, %r23, 0;
	@%p13 bra 	$L__BB7_42;
	setp.lt.u32 	%p14, %r23, 4;
	@%p14 bra 	$L__BB7_32;
	add.s32 	%r49, %r76, %r3;
	mul.wide.s32 	%rd52, %r49, 4;
	add.s64 	%rd7, %rd3, %rd52;
	ld.global.nc.u32 	%r24, [%rd7];
	setp.lt.s32 	%p15, %r24, 0;
	mul.wide.s32 	%rd53, %r49, 8;
	add.s64 	%rd8, %rd2, %rd53;
	@%p15 bra 	$L__BB7_25;
	ld.global.nc.f64 	%fd60, [%rd8];
	cvt.u64.u32 	%rd54, %r24;
	mul.lo.s64 	%rd55, %rd54, %rd4;
	shl.b64 	%rd56, %rd55, 3;
	add.s64 	%rd57, %rd1, %rd56;
	ld.global.nc.f64 	%fd61, [%rd57];
	fma.rn.f64 	%fd88, %fd60, %fd61, %fd88;
$L__BB7_25:
	ld.global.nc.u32 	%r25, [%rd7+128];
	setp.lt.s32 	%p16, %r25, 0;
	@%p16 bra 	$L__BB7_27;
	ld.global.nc.f64 	%fd62, [%rd8+256];
	cvt.u64.u32 	%rd58, %r25;
	mul.lo.s64 	%rd59, %rd58, %rd4;
	shl.b64 	%rd60, %rd59, 3;
	add.s64 	%rd61, %rd1, %rd60;
	ld.global.nc.f64 	%fd63, [%rd61];
	fma.rn.f64 	%fd88, %fd62, %fd63, %fd88;
$L__BB7_27:
	ld.global.nc.u32 	%r26, [%rd7+256];
	setp.lt.s32 	%p17, %r26, 0;
	@%p17 bra 	$L__BB7_29;
	ld.global.nc.f64 	%fd64, [%rd8+512];
	cvt.u64.u32 	%rd62, %r26;
	mul.lo.s64 	%rd63, %rd62, %rd4;
	shl.b64 	%rd64, %rd63, 3;
	add.s64 	%rd65, %rd1, %rd64;
	ld.global.nc.f64 	%fd65, [%rd65];
	fma.rn.f64 	%fd88, %fd64, %fd65, %fd88;
$L__BB7_29:
	ld.global.nc.u32 	%r27, [%rd7+384];
	setp.lt.s32 	%p18, %r27, 0;
	@%p18 bra 	$L__BB7_31;
	ld.global.nc.f64 	%fd66, [%rd8+768];
	cvt.u64.u32 	%rd66, %r27;
	mul.lo.s64 	%rd67, %rd66, %rd4;
	shl.b64 	%rd68, %rd67, 3;
	add.s64 	%rd69, %rd1, %rd68;
	ld.global.nc.f64 	%fd67, [%rd69];
	fma.rn.f64 	%fd88, %fd66, %fd67, %fd88;
$L__BB7_31:
	add.s32 	%r76, %r76, 128;
$L__BB7_32:
	and.b32  	%r50, %r5, 3;
	setp.eq.s32 	%p19, %r50, 0;
	@%p19 bra 	$L__BB7_42;
	setp.eq.s32 	%p20, %r50, 1;
	@%p20 bra 	$L__BB7_39;
	add.s32 	%r51, %r76, %r3;
	mul.wide.s32 	%rd70, %r51, 4;
	add.s64 	%rd9, %rd3, %rd70;
	ld.global.nc.u32 	%r30, [%rd9];
	setp.lt.s32 	%p21, %r30, 0;
	mul.wide.s32 	%rd71, %r51, 8;
	add.s64 	%rd10, %rd2, %rd71;
	@%p21 bra 	$L__BB7_36;
	ld.global.nc.f64 	%fd69, [%rd10];
	cvt.u64.u32 	%rd72, %r30;
	mul.lo.s64 	%rd73, %rd72, %rd4;
	shl.b64 	%rd74, %rd73, 3;
	add.s64 	%rd75, %rd1, %rd74;
	ld.global.nc.f64 	%fd70, [%rd75];
	fma.rn.f64 	%fd88, %fd69, %fd70, %fd88;
$L__BB7_36:
	ld.global.nc.u32 	%r31, [%rd9+128];
	setp.lt.s32 	%p22, %r31, 0;
	@%p22 bra 	$L__BB7_38;
	ld.global.nc.f64 	%fd71, [%rd10+256];
	cvt.u64.u32 	%rd76, %r31;
	mul.lo.s64 	%rd77, %rd76, %rd4;
	shl.b64 	%rd78, %rd77, 3;
	add.s64 	%rd79, %rd1, %rd78;
	ld.global.nc.f64 	%fd72, [%rd79];
	fma.rn.f64 	%fd88, %fd71, %fd72, %fd88;
$L__BB7_38:
	add.s32 	%r76, %r76, 64;
$L__BB7_39:
	and.b32  	%r52, %r4, 32;
	setp.ne.s32 	%p23, %r52, 0;
	@%p23 bra 	$L__BB7_42;
	add.s32 	%r34, %r76, %r3;
	mul.wide.s32 	%rd80, %r34, 4;
	add.s64 	%rd81, %rd3, %rd80;
	ld.global.nc.u32 	%r35, [%rd81];
	setp.lt.s32 	%p24, %r35, 0;
	@%p24 bra 	$L__BB7_42;
	mul.wide.s32 	%rd82, %r34, 8;
	add.s64 	%rd83, %rd2, %rd82;
	ld.global.nc.f64 	%fd73, [%rd83];
	cvt.u64.u32 	%rd84, %r35;
	mul.lo.s64 	%rd85, %rd84, %rd4;
	shl.b64 	%rd86, %rd85, 3;
	add.s64 	%rd87, %rd1, %rd86;
	ld.global.nc.f64 	%fd74, [%rd87];
	fma.rn.f64 	%fd88, %fd73, %fd74, %fd88;
$L__BB7_42:
	// begin inline asm
	mov.b64 {%r53,%r54}, %fd88;
	// end inline asm
	shfl.sync.down.b32	%r56|%p25, %r54, 16, 31, -1;
	shfl.sync.down.b32	%r55|%p26, %r53, 16, 31, -1;
	// begin inline asm
	mov.b64 %fd76, {%r55,%r56};
	// end inline asm
	add.f64 	%fd77, %fd88, %fd76;
	// begin inline asm
	mov.b64 {%r57,%r58}, %fd77;
	// end inline asm
	shfl.sync.down.b32	%r60|%p27, %r58, 8, 31, -1;
	shfl.sync.down.b32	%r59|%p28, %r57, 8, 31, -1;
	// begin inline asm
	mov.b64 %fd78, {%r59,%r60};
	// end inline asm
	add.f64 	%fd79, %fd77, %fd78;
	// begin inline asm
	mov.b64 {%r61,%r62}, %fd79;
	// end inline asm
	shfl.sync.down.b32	%r64|%p29, %r62, 4, 31, -1;
	shfl.sync.down.b32	%r63|%p30, %r61, 4, 31, -1;
	// begin inline asm
	mov.b64 %fd80, {%r63,%r64};
	// end inline asm
	add.f64 	%fd81, %fd79, %fd80;
	// begin inline asm
	mov.b64 {%r65,%r66}, %fd81;
	// end inline asm
	shfl.sync.down.b32	%r68|%p31, %r66, 2, 31, -1;
	shfl.sync.down.b32	%r67|%p32, %r65, 2, 31, -1;
	// begin inline asm
	mov.b64 %fd82, {%r67,%r68};
	// end inline asm
	add.f64 	%fd83, %fd81, %fd82;
	// begin inline asm
	mov.b64 {%r69,%r70}, %fd83;
	// end inline asm
	shfl.sync.down.b32	%r72|%p33, %r70, 1, 31, -1;
	shfl.sync.down.b32	%r71|%p34, %r69, 1, 31, -1;
	// begin inline asm
	mov.b64 %fd84, {%r71,%r72};
	// end inline asm
	add.f64 	%fd38, %fd83, %fd84;
	setp.ne.s32 	%p35, %r1, 0;
	@%p35 bra 	$L__BB7_46;
	cvt.u64.u32 	%rd88, %r2;
	cvt.s64.s32 	%rd89, %r38;
	mul.lo.s64 	%rd90, %rd89, %rd88;
	cvta.to.global.u64 	%rd91, %rd12;
	shl.b64 	%rd92, %rd90, 3;
	add.s64 	%rd11, %rd91, %rd92;
	setp.eq.s32 	%p36, %r39, 0;
	@%p36 bra 	$L__BB7_45;
	ld.global.f64 	%fd85, [%rd11];
	add.f64 	%fd86, %fd38, %fd85;
	st.global.f64 	[%rd11], %fd86;
	bra.uni 	$L__BB7_46;
$L__BB7_45:
	st.global.f64 	[%rd11], %fd38;
$L__BB7_46:
	ret;

}
.entry _ZN36_GLOBAL__N__2535064f_4_k_cu_925ee21833sell_spmm_f64_warp_per_row_kernelILi16EEEvPKlPKiS4_PKdiiS6_iPdii(
	.param .u64 .ptr .align 1 _ZN36_GLOBAL__N__2535064f_4_k_cu_925ee21833sell_spmm_f64_warp_per_row_kernelILi16EEEvPKlPKiS4_PKdiiS6_iPdii_param_0,
	.param .u64 .ptr .align 1 _ZN36_GLOBAL__N__2535064f_4_k_cu_925ee21833sell_spmm_f64_warp_per_row_kernelILi16EEEvPKlPKiS4_PKdiiS6_iPdii_param_1,
	.param .u64 .ptr .align 1 _ZN36_GLOBAL__N__2535064f_4_k_cu_925ee21833sell_spmm_f64_warp_per_row_kernelILi16EEEvPKlPKiS4_PKdiiS6_iPdii_param_2,
	.param .u64 .ptr .align 1 _ZN36_GLOBAL__N__2535064f_4_k_cu_925ee21833sell_spmm_f64_warp_per_row_kernelILi16EEEvPKlPKiS4_PKdiiS6_iPdii_param_3,
	.param .u32 _ZN36_GLOBAL__N__2535064f_4_k_cu_925ee21833sell_spmm_f64_warp_per_row_kernelILi16EEEvPKlPKiS4_PKdiiS6_iPdii_param_4,
	.param .u32 _ZN36_GLOBAL__N__2535064f_4_k_cu_925ee21833sell_spmm_f64_warp_per_row_kernelILi16EEEvPKlPKiS4_PKdiiS6_iPdii_param_5,
	.param .u64 .ptr .align 1 _ZN36_GLOBAL__N__2535064f_4_k_cu_925ee21833sell_spmm_f64_warp_per_row_kernelILi16EEEvPKlPKiS4_PKdiiS6_iPdii_param_6,
	.param .u32 _ZN36_GLOBAL__N__2535064f_4_k_cu_925ee21833sell_spmm_f64_warp_per_row_kernelILi16EEEvPKlPKiS4_PKdiiS6_iPdii_param_7,
	.param .u64 .ptr .align 1 _ZN36_GLOBAL__N__2535064f_4_k_cu_925ee21833sell_spmm_f64_warp_per_row_kernelILi16EEEvPKlPKiS4_PKdiiS6_iPdii_param_8,
	.param .u32 _ZN36_GLOBAL__N__2535064f_4_k_cu_925ee21833sell_spmm_f64_warp_per_row_kernelILi16EEEvPKlPKiS4_PKdiiS6_iPdii_param_9,
	.param .u32 _ZN36_GLOBAL__N__2535064f_4_k_cu_925ee21833sell_spmm_f64_warp_per_row_kernelILi16EEEvPKlPKiS4_PKdiiS6_iPdii_param_10
)
{
	.reg .pred 	%p<167>;
	.reg .b32 	%r<344>;
	.reg .b64 	%rd<46>;
	.reg .b64 	%fd<340>;

	ld.param.u64 	%rd10, [_ZN36_GLOBAL__N__2535064f_4_k_cu_925ee21833sell_spmm_f64_warp_per_row_kernelILi16EEEvPKlPKiS4_PKdiiS6_iPdii_param_0];
	ld.param.u64 	%rd11, [_ZN36_GLOBAL__N__2535064f_4_k_cu_925ee21833sell_spmm_f64_warp_per_row_kernelILi16EEEvPKlPKiS4_PKdiiS6_iPdii_param_1];
	ld.param.u64 	%rd12, [_ZN36_GLOBAL__N__2535064f_4_k_cu_925ee21833sell_spmm_f64_warp_per_row_kernelILi16EEEvPKlPKiS4_PKdiiS6_iPdii_param_2];
	ld.param.u64 	%rd13, [_ZN36_GLOBAL__N__2535064f_4_k_cu_925ee21833sell_spmm_f64_warp_per_row_kernelILi16EEEvPKlPKiS4_PKdiiS6_iPdii_param_3];
	ld.param.u32 	%r12, [_ZN36_GLOBAL__N__2535064f_4_k_cu_925ee21833sell_spmm_f64_warp_per_row_kernelILi16EEEvPKlPKiS4_PKdiiS6_iPdii_param_4];
	ld.param.u32 	%r8, [_ZN36_GLOBAL__N__2535064f_4_k_cu_925ee21833sell_spmm_f64_warp_per_row_kernelILi16EEEvPKlPKiS4_PKdiiS6_iPdii_param_5];
	mov.u32 	%r1, %tid.x;
	and.b32  	%r2, %r1, 31;
	mov.u32 	%r13, %ntid.x;
	shr.u32 	%r14, %r13, 5;
	shr.u32 	%r15, %r1, 5;
	mov.u32 	%r16, %ctaid.x;
	mad.lo.s32 	%r3, %r14, %r16, %r15;
	setp.ge.s32 	%p1, %r3, %r12;
	@%p1 bra 	$L__BB8_10;
	cvta.to.global.u64 	%rd16, %rd11;
	cvta.to.global.u64 	%rd17, %rd10;
	div.s32 	%r17, %r3, %r8;
	mul.lo.s32 	%r18, %r17, %r8;
	sub.s32 	%r19, %r3, %r18;
	mul.wide.s32 	%rd18, %r17, 4;
	add.s64 	%rd19, %rd16, %rd18;
	ld.global.nc.u32 	%r4, [%rd19];
	mul.wide.s32 	%rd20, %r17, 8;
	add.s64 	%rd21, %rd17, %rd20;
	ld.global.nc.u64 	%rd1, [%rd21];
	cvt.s64.s32 	%rd2, %r19;
	setp.ge.s32 	%p2, %r2, %r4;
	mov.f64 	%fd308, 0d0000000000000000;
	mov.f64 	%fd309, %fd308;
	mov.f64 	%fd310, %fd308;
	mov.f64 	%fd311, %fd308;
	mov.f64 	%fd312, %fd308;
	mov.f64 	%fd313, %fd308;
	mov.f64 	%fd314, %fd308;
	mov.f64 	%fd315, %fd308;
	mov.f64 	%fd316, %fd308;
	mov.f64 	%fd317, %fd308;
	mov.f64 	%fd318, %fd308;
	mov.f64 	%fd319, %fd308;
	mov.f64 	%fd320, %fd308;
	mov.f64 	%fd321, %fd308;
	mov.f64 	%fd322, %fd308;
	mov.f64 	%fd323, %fd308;
	@%p2 bra 	$L__BB8_6;
	cvt.s64.s32 	%rd22, %r4;
	mad.lo.s64 	%rd23, %rd2, %rd22, %rd1;
	cvt.u64.u32 	%rd24, %r1;
	and.b64  	%rd25, %rd24, 31;
	add.s64 	%rd26, %rd23, %rd25;
	shl.b64 	%rd27, %rd26, 3;
	cvta.to.global.u64 	%rd28, %rd13;
	add.s64 	%rd45, %rd28, %rd27;
	shl.b64 	%rd29, %rd26, 2;
	cvta.to.global.u64 	%rd30, %rd12;
	add.s64 	%rd44, %rd30, %rd29;
	mov.f64 	%fd308, 0d0000000000000000;
	mov.u32 	%r343, %r2;
$L__BB8_3:
	ld.global.nc.u32 	%r6, [%rd44];
	setp.lt.s32 	%p3, %r6, 0;
	@%p3 bra 	$L__BB8_5;
	ld.param.u32 	%r340, [_ZN36_GLOBAL__N__2535064f_4_k_cu_925ee21833sell_spmm_f64_warp_per_row_kernelILi16EEEvPKlPKiS4_PKdiiS6_iPdii_param_7];
	ld.param.u64 	%rd42, [_ZN36_GLOBAL__N__2535064f_4_k_cu_925ee21833sell_spmm_f64_warp_per_row_kernelILi16EEEvPKlPKiS4_PKdiiS6_iPdii_param_6];
	cvt.u64.u32 	%rd31, %r6;
	cvt.s64.s32 	%rd32, %r340;
	mul.lo.s64 	%rd33, %rd31, %rd32;
	ld.global.nc.f64 	%fd83, [%rd45];
	cvta.to.global.u64 	%rd34, %rd42;
	shl.b64 	%rd35, %rd33, 3;
	add.s64 	%rd36, %rd34, %rd35;
	ld.global.nc.f64 	%fd84, [%rd36];
	fma.rn.f64 	%fd323, %fd83, %fd84, %fd323;
	ld.global.nc.f64 	%fd85, [%rd36+8];
	fma.rn.f64 	%fd322, %fd83, %fd85, %fd322;
	ld.global.nc.f64 	%fd86, [%rd36+16];
	fma.rn.f64 	%fd321, %fd83, %fd86, %fd321;
	ld.global.nc.f64 	%fd87, [%rd36+24];
	fma.rn.f64 	%fd320, %fd83, %fd87, %fd320;
	ld.global.nc.f64 	%fd88, [%rd36+32];
	fma.rn.f64 	%fd319, %fd83, %fd88, %fd319;
	ld.global.nc.f64 	%fd89, [%rd36+40];
	fma.rn.f64 	%fd318, %fd83, %fd89, %fd318;
	ld.global.nc.f64 	%fd90, [%rd36+48];
	fma.rn.f64 	%fd317, %fd83, %fd90, %fd317;
	ld.global.nc.f64 	%fd91, [%rd36+56];
	fma.rn.f64 	%fd316, %fd83, %fd91, %fd316;
	ld.global.nc.f64 	%fd92, [%rd36+64];
	fma.rn.f64 	%fd315, %fd83, %fd92, %fd315;
	ld.global.nc.f64 	%fd93, [%rd36+72];
	fma.rn.f64 	%fd314, %fd83, %fd93, %fd314;
	ld.global.nc.f64 	%fd94, [%rd36+80];
	fma.rn.f64 	%fd313, %fd83, %fd94, %fd313;
	ld.global.nc.f64 	%fd95, [%rd36+88];
	fma.rn.f64 	%fd312, %fd83, %fd95, %fd312;
	ld.global.nc.f64 	%fd96, [%rd36+96];
	fma.rn.f64 	%fd311, %fd83, %fd96, %fd311;
	ld.global.nc.f64 	%fd97, [%rd36+104];
	fma.rn.f64 	%fd310, %fd83, %fd97, %fd310;
	ld.global.nc.f64 	%fd98, [%rd36+112];
	fma.rn.f64 	%fd309, %fd83, %fd98, %fd309;
	ld.global.nc.f64 	%fd99, [%rd36+120];
	fma.rn.f64 	%fd308, %fd83, %fd99, %fd308;
$L__BB8_5:
	add.s32 	%r343, %r343, 32;
	add.s64 	%rd45, %rd45, 256;
	add.s64 	%rd44, %rd44, 128;
	setp.lt.s32 	%p4, %r343, %r4;
	@%p4 bra 	$L__BB8_3;
$L__BB8_6:
	// begin inline asm
	mov.b64 {%r20,%r21}, %fd323;
	// end inline asm
	shfl.sync.down.b32	%r23|%p5, %r21, 16, 31, -1;
	shfl.sync.down.b32	%r22|%p6, %r20, 16, 31, -1;
	// begin inline asm
	mov.b64 %fd101, {%r22,%r23};
	// end inline asm
	add.f64 	%fd102, %fd323, %fd101;
	// begin inline asm
	mov.b64 {%r24,%r25}, %fd102;
	// end inline asm
	shfl.sync.down.b32	%r27|%p7, %r25, 8, 31, -1;
	shfl.sync.down.b32	%r26|%p8, %r24, 8, 31, -1;
	// begin inline asm
	mov.b64 %fd103, {%r26,%r27};
	// end inline asm
	add.f64 	%fd104, %fd102, %fd103;
	// begin inline asm
	mov.b64 {%r28,%r29}, %fd104;
	// end inline asm
	shfl.sync.down.b32	%r31|%p9, %r29, 4, 31, -1;
	shfl.sync.down.b32	%r30|%p10, %r28, 4, 31, -1;
	// begin inline asm
	mov.b64 %fd105, {%r30,%r31};
	// end inline asm
	add.f64 	%fd106, %fd104, %fd105;
	// begin inline asm
	mov.b64 {%r32,%r33}, %fd106;
	// end inline asm
	shfl.sync.down.b32	%r35|%p11, %r33, 2, 31, -1;
	shfl.sync.down.b32	%r34|%p12, %r32, 2, 31, -1;
	// begin inline asm
	mov.b64 %fd107, {%r34,%r35};
	// end inline asm
	add.f64 	%fd108, %fd106, %fd107;
	// begin inline asm
	mov.b64 {%r36,%r37}, %fd108;
	// end inline asm
	shfl.sync.down.b32	%r39|%p13, %r37, 1, 31, -1;
	shfl.sync.down.b32	%r38|%p14, %r36, 1, 31, -1;
	// begin inline asm
	mov.b64 %fd109, {%r38,%r39};
	// end inline asm
	add.f64 	%fd65, %fd108, %fd109;
	// begin inline asm
	mov.b64 {%r40,%r41}, %fd322;
	// end inline asm
	shfl.sync.down.b32	%r43|%p15, %r41, 16, 31, -1;
	shfl.sync.down.b32	%r42|%p16, %r40, 16, 31, -1;
	// begin inline asm
	mov.b64 %fd111, {%r42,%r43};
	// end inline asm
	add.f64 	%fd112, %fd322, %fd111;
	// begin inline asm
	mov.b64 {%r44,%r45}, %fd112;
	// end inline asm
	shfl.sync.down.b32	%r47|%p17, %r45, 8, 31, -1;
	shfl.sync.down.b32	%r46|%p18, %r44, 8, 31, -1;
	// begin inline asm
	mov.b64 %fd113, {%r46,%r47};
	// end inline asm
	add.f64 	%fd114, %fd112, %fd113;
	// begin inline asm
	mov.b64 {%r48,%r49}, %fd114;
	// end inline asm
	shfl.sync.down.b32	%r51|%p19, %r49, 4, 31, -1;
	shfl.sync.down.b32	%r50|%p20, %r48, 4, 31, -1;
	// begin inline asm
	mov.b64 %fd115, {%r50,%r51};
	// end inline asm
	add.f64 	%fd116, %fd114, %fd115;
	// begin inline asm
	mov.b64 {%r52,%r53}, %fd116;
	// end inline asm
	shfl.sync.down.b32	%r55|%p21, %r53, 2, 31, -1;
	shfl.sync.down.b32	%r54|%p22, %r52, 2, 31, -1;
	// begin inline asm
	mov.b64 %fd117, {%r54,%r55};
	// end inline asm
	add.f64 	%fd118, %fd116, %fd117;
	// begin inline asm
	mov.b64 {%r56,%r57}, %fd118;
	// end inline asm
	shfl.sync.down.b32	%r59|%p23, %r57, 1, 31, -1;
	shfl.sync.down.b32	%r58|%p24, %r56, 1, 31, -1;
	// begin inline asm
	mov.b64 %fd119, {%r58,%r59};
	// end inline asm
	add.f64 	%fd66, %fd118, %fd119;
	// begin inline asm
	mov.b64 {%r60,%r61}, %fd321;
	// end inline asm
	shfl.sync.down.b32	%r63|%p25, %r61, 16, 31, -1;
	shfl.sync.down.b32	%r62|%p26, %r60, 16, 31, -1;
	// begin inline asm
	mov.b64 %fd121, {%r62,%r63};
	// end inline asm
	add.f64 	%fd122, %fd321, %fd121;
	// begin inline asm
	mov.b64 {%r64,%r65}, %fd122;
	// end inline asm
	shfl.sync.down.b32	%r67|%p27, %r65, 8, 31, -1;
	shfl.sync.down.b32	%r66|%p28, %r64, 8, 31, -1;
	// begin inline asm
	mov.b64 %fd123, {%r66,%r67};
	// end inline asm
	add.f64 	%fd124, %fd122, %fd123;
	// begin inline asm
	mov.b64 {%r68,%r69}, %fd124;
	// end inline asm
	shfl.sync.down.b32	%r71|%p29, %r69, 4, 31, -1;
	shfl.sync.down.b32	%r70|%p30, %r68, 4, 31, -1;
	// begin inline asm
	mov.b64 %fd125, {%r70,%r71};
	// end inline asm
	add.f64 	%fd126, %fd124, %fd125;
	// begin inline asm
	mov.b64 {%r72,%r73}, %fd126;
	// end inline asm
	shfl.sync.down.b32	%r75|%p31, %r73, 2, 31, -1;
	shfl.sync.down.b32	%r74|%p32, %r72, 2, 31, -1;
	// begin inline asm
	mov.b64 %fd127, {%r74,%r75};
	// end inline asm
	add.f64 	%fd128, %fd126, %fd127;
	// begin inline asm
	mov.b64 {%r76,%r77}, %fd128;
	// end inline asm
	shfl.sync.down.b32	%r79|%p33, %r77, 1, 31, -1;
	shfl.sync.down.b32	%r78|%p34, %r76, 1, 31, -1;
	// begin inline asm
	mov.b64 %fd129, {%r78,%r79};
	// end inline asm
	add.f64 	%fd67, %fd128, %fd129;
	// begin inline asm
	mov.b64 {%r80,%r81}, %fd320;
	// end inline asm
	shfl.sync.down.b32	%r83|%p35, %r81, 16, 31, -1;
	shfl.sync.down.b32	%r82|%p36, %r80, 16, 31, -1;
	// begin inline asm
	mov.b64 %fd131, {%r82,%r83};
	// end inline asm
	add.f64 	%fd132, %fd320, %fd131;
	// begin inline asm
	mov.b64 {%r84,%r85}, %fd132;
	// end inline asm
	shfl.sync.down.b32	%r87|%p37, %r85, 8, 31, -1;
	shfl.sync.down.b32	%r86|%p38, %r84, 8, 31, -1;
	// begin inline asm
	mov.b64 %fd133, {%r86,%r87};
	// end inline asm
	add.f64 	%fd134, %fd132, %fd133;
	// begin inline asm
	mov.b64 {%r88,%r89}, %fd134;
	// end inline asm
	shfl.sync.down.b32	%r91|%p39, %r89, 4, 31, -1;
	shfl.sync.down.b32	%r90|%p40, %r88, 4, 31, -1;
	// begin inline asm
	mov.b64 %fd135, {%r90,%r91};
	// end inline asm
	add.f64 	%fd136, %fd134, %fd135;
	// begin inline asm
	mov.b64 {%r92,%r93}, %fd136;
	// end inline asm
	shfl.sync.down.b32	%r95|%p41, %r93, 2, 31, -1;
	shfl.sync.down.b32	%r94|%p42, %r92, 2, 31, -1;
	// begin inline asm
	mov.b64 %fd137, {%r94,%r95};
	// end inline asm
	add.f64 	%fd138, %fd136, %fd137;
	// begin inline asm
	mov.b64 {%r96,%r97}, %fd138;
	// end inline asm
	shfl.sync.down.b32	%r99|%p43, %r97, 1, 31, -1;
	shfl.sync.down.b32	%r98|%p44, %r96, 1, 31, -1;
	// begin inline asm
	mov.b64 %fd139, {%r98,%r99};
	// end inline asm
	add.f64 	%fd68, %fd138, %fd139;
	// begin inline asm
	mov.b64 {%r100,%r101}, %fd319;
	// end inline asm
	shfl.sync.down.b32	%r103|%p45, %r101, 16, 31, -1;
	shfl.sync.down.b32	%r102|%p46, %r100, 16, 31, -1;
	// begin inline asm
	mov.b64 %fd141, {%r102,%r103};
	// end inline asm
	add.f64 	%fd142, %fd319, %fd141;
	// begin inline asm
	mov.b64 {%r104,%r105}, %fd142;
	// end inline asm
	shfl.sync.down.b32	%r107|%p47, %r105, 8, 31, -1;
	shfl.sync.down.b32	%r106|%p48, %r104, 8, 31, -1;
	// begin inline asm
	mov.b64 %fd143, {%r106,%r107};
	// end inline asm
	add.f64 	%fd144, %fd142, %fd143;
	// begin inline asm
	mov.b64 {%r108,%r109}, %fd144;
	// end inline asm
	shfl.sync.down.b32	%r111|%p49, %r109, 4, 31, -1;
	shfl.sync.down.b32	%r110|%p50, %r108, 4, 31, -1;
	// begin inline asm
	mov.b64 %fd145, {%r110,%r111};
	// end inline asm
	add.f64 	%fd146, %fd144, %fd145;
	// begin inline asm
	mov.b64 {%r112,%r113}, %fd146;
	// end inline asm
	shfl.sync.down.b32	%r115|%p51, %r113, 2, 31, -1;
	shfl.sync.down.b32	%r114|%p52, %r112, 2, 31, -1;
	// begin inline asm
	mov.b64 %fd147, {%r114,%r115};
	// end inline asm
	add.f64 	%fd148, %fd146, %fd147;
	// begin inline asm
	mov.b64 {%r116,%r117}, %fd148;
	// end inline asm
	shfl.sync.down.b32	%r119|%p53, %r117, 1, 31, -1;
	shfl.sync.down.b32	%r118|%p54, %r116, 1, 31, -1;
	// begin inline asm
	mov.b64 %fd149, {%r118,%r119};
	// end inline asm
	add.f64 	%fd69, %fd148, %fd149;
	// begin inline asm
	mov.b64 {%r120,%r121}, %fd318;
	// end inline asm
	shfl.sync.down.b32	%r123|%p55, %r121, 16, 31, -1;
	shfl.sync.down.b32	%r122|%p56, %r120, 16, 31, -1;
	// begin inline asm
	mov.b64 %fd151, {%r122,%r123};
	// end inline asm
	add.f64 	%fd152, %fd318, %fd151;
	// begin inline asm
	mov.b64 {%r124,%r125}, %fd152;
	// end inline asm
	shfl.sync.down.b32	%r127|%p57, %r125, 8, 31, -1;
	shfl.sync.down.b32	%r126|%p58, %r124, 8, 31, -1;
	// begin inline asm
	mov.b64 %fd153, {%r126,%r127};
	// end inline asm
	add.f64 	%fd154, %fd152, %fd153;
	// begin inline asm
	mov.b64 {%r128,%r129}, %fd154;
	// end inline asm
	shfl.sync.down.b32	%r131|%p59, %r129, 4, 31, -1;
	shfl.sync.down.b32	%r130|%p60, %r128, 4, 31, -1;
	// begin inline asm
	mov.b64 %fd155, {%r130,%r131};
	// end inline asm
	add.f64 	%fd156, %fd154, %fd155;
	// begin inline asm
	mov.b64 {%r132,%r133}, %fd156;
	// end inline asm
	shfl.sync.down.b32	%r135|%p61, %r133, 2, 31, -1;
	shfl.sync.down.b32	%r134|%p62, %r132, 2, 31, -1;
	// begin inline asm
	mov.b64 %fd157, {%r134,%r135};
	// end inline asm
	add.f64 	%fd158, %fd156, %fd157;
	// begin inline asm
	mov.b64 {%r136,%r137}, %fd158;
	// end inline asm
	shfl.sync.down.b32	%r139|%p63, %r137, 1, 31, -1;
	shfl.sync.down.b32	%r138|%p64, %r136, 1, 31, -1;
	// begin inline asm
	mov.b64 %fd159, {%r138,%r139};
	// end inline asm
	add.f64 	%fd70, %fd158, %fd159;
	// begin inline asm
	mov.b64 {%r140,%r141}, %fd317;
	// end inline asm
	shfl.sync.down.b32	%r143|%p65, %r141, 16, 31, -1;
	shfl.sync.down.b32	%r142|%p66, %r140, 16, 31, -1;
	// begin inline asm
	mov.b64 %fd161, {%r142,%r143};
	// end inline asm
	add.f64 	%fd162, %fd317, %fd161;
	// begin inline asm
	mov.b64 {%r144,%r145}, %fd162;
	// end inline asm
	shfl.sync.down.b32	%r147|%p67, %r145, 8, 31, -1;
	shfl.sync.down.b32	%r146|%p68, %r144, 8, 31, -1;
	// begin inline asm
	mov.b64 %fd163, {%r146,%r147};
	// end inline asm
	add.f64 	%fd164, %fd162, %fd163;
	// begin inline asm
	mov.b64 {%r148,%r149}, %fd164;
	// end inline asm
	shfl.sync.down.b32	%r151|%p69, %r149, 4, 31, -1;
	shfl.sync.down.b32	%r150|%p70, %r148, 4, 31, -1;
	// begin inline asm
	mov.b64 %fd165, {%r150,%r151};
	// end inline asm
	add.f64 	%fd166, %fd164, %fd165;
	// begin inline asm
	mov.b64 {%r152,%r153}, %fd166;
	// end inline asm
	shfl.sync.down.b32	%r155|%p71, %r153, 2, 31, -1;
	shfl.sync.down.b32	%r154|%p72, %r152, 2, 31, -1;
	// begin inline asm
	mov.b64 %fd167, {%r154,%r155};
	// end inline asm
	add.f64 	%fd168, %fd166, %fd167;
	// begin inline asm
	mov.b64 {%r156,%r157}, %fd168;
	// end inline asm
	shfl.sync.down.b32	%r159|%p73, %r157, 1, 31, -1;
	shfl.sync.down.b32	%r158|%p74, %r156, 1, 31, -1;
	// begin inline asm
	mov.b64 %fd169, {%r158,%r159};
	// end inline asm
	add.f64 	%fd71, %fd168, %fd169;
	// begin inline asm
	mov.b64 {%r160,%r161}, %fd316;
	// end inline asm
	shfl.sync.down.b32	%r163|%p75, %r161, 16, 31, -1;
	shfl.sync.down.b32	%r162|%p76, %r160, 16, 31, -1;
	// begin inline asm
	mov.b64 %fd171, {%r162,%r163};
	// end inline asm
	add.f64 	%fd172, %fd316, %fd171;
	// begin inline asm
	mov.b64 {%r164,%r165}, %fd172;
	// end inline asm
	shfl.sync.down.b32	%r167|%p77, %r165, 8, 31, -1;
	shfl.sync.down.b32	%r166|%p78, %r164, 8, 31, -1;
	// begin inline asm
	mov.b64 %fd173, {%r166,%r167};
	// end inline asm
	add.f64 	%fd174, %fd172, %fd173;
	// begin inline asm
	mov.b64 {%r168,%r169}, %fd174;
	// end inline asm
	shfl.sync.down.b32	%r171|%p79, %r169, 4, 31, -1;
	shfl.sync.down.b32	%r170|%p80, %r168, 4, 31, -1;
	// begin inline asm
	mov.b64 %fd175, {%r170,%r171};
	// end inline asm
	add.f64 	%fd176, %fd174, %fd175;
	// begin inline asm
	mov.b64 {%r172,%r173}, %fd176;
	// end inline asm
	shfl.sync.down.b32	%r175|%p81, %r173, 2, 31, -1;
	shfl.sync.down.b32	%r174|%p82, %r172, 2, 31, -1;
	// begin inline asm
	mov.b64 %fd177, {%r174,%r175};
	// end inline asm
	add.f64 	%fd178, %fd176, %fd177;
	// begin inline asm
	mov.b64 {%r176,%r177}, %fd178;
	// end inline asm
	shfl.sync.down.b32	%r179|%p83, %r177, 1, 31, -1;
	shfl.sync.down.b32	%r178|%p84, %r176, 1, 31, -1;
	// begin inline asm
	mov.b64 %fd179, {%r178,%r179};
	// end inline asm
	add.f64 	%fd72, %fd178, %fd179;
	// begin inline asm
	mov.b64 {%r180,%r181}, %fd315;
	// end inline asm
	shfl.sync.down.b32	%r183|%p85, %r181, 16, 31, -1;
	shfl.sync.down.b32	%r182|%p86, %r180, 16, 31, -1;
	// begin inline asm
	mov.b64 %fd181, {%r182,%r183};
	// end inline asm
	add.f64 	%fd182, %fd315, %fd181;
	// begin inline asm
	mov.b64 {%r184,%r185}, %fd182;
	// end inline asm
	shfl.sync.down.b32	%r187|%p87, %r185, 8, 31, -1;
	shfl.sync.down.b32	%r186|%p88, %r184, 8, 31, -1;
	// begin inline asm
	mov.b64 %fd183, {%r186,%r187};
	// end inline asm
	add.f64 	%fd184, %fd182, %fd183;
	// begin inline asm
	mov.b64 {%r188,%r189}, %fd184;
	// end inline asm
	shfl.sync.down.b32	%r191|%p89, %r189, 4, 31, -1;
	shfl.sync.down.b32	%r190|%p90, %r188, 4, 31, -1;
	// begin inline asm
	mov.b64 %fd185, {%r190,%r191};
	// end inline asm
	add.f64 	%fd186, %fd184, %fd185;
	// begin inline asm
	mov.b64 {%r192,%r193}, %fd186;
	// end inline asm
	shfl.sync.down.b32	%r195|%p91, %r193, 2, 31, -1;
	shfl.sync.down.b32	%r194|%p92, %r192, 2, 31, -1;
	// begin inline asm
	mov.b64 %fd187, {%r194,%r195};
	// end inline asm
	add.f64 	%fd188, %fd186, %fd187;
	// begin inline asm
	mov.b64 {%r196,%r197}, %fd188;
	// end inline asm
	shfl.sync.down.b32	%r199|%p93, %r197, 1, 31, -1;
	shfl.sync.down.b32	%r198|%p94, %r196, 1, 31, -1;
	// begin inline asm
	mov.b64 %fd189, {%r198,%r199};
	// end inline asm
	add.f64 	%fd73, %fd188, %fd189;
	// begin inline asm
	mov.b64 {%r200,%r201}, %fd314;
	// end inline asm
	shfl.sync.down.b32	%r203|%p95, %r201, 16, 31, -1;
	shfl.sync.down.b32	%r202|%p96, %r200, 16, 31, -1;
	// begin inline asm
	mov.b64 %fd191, {%r202,%r203};
	// end inline asm
	add.f64 	%fd192, %fd314, %fd191;
	// begin inline asm
	mov.b64 {%r204,%r205}, %fd192;
	// end inline asm
	shfl.sync.down.b32	%r207|%p97, %r205, 8, 31, -1;
	shfl.sync.down.b32	%r206|%p98, %r204, 8, 31, -1;
	// begin inline asm
	mov.b64 %fd193, {%r206,%r207};
	// end inline asm
	add.f64 	%fd194, %fd192, %fd193;
	// begin inline asm
	mov.b64 {%r208,%r209}, %fd194;
	// end inline asm
	shfl.sync.down.b32	%r211|%p99, %r209, 4, 31, -1;
	shfl.sync.down.b32	%r210|%p100, %r208, 4, 31, -1;
	// begin inline asm
	mov.b64 %fd195, {%r210,%r211};
	// end inline asm
	add.f64 	%fd196, %fd194, %fd195;
	// begin inline asm
	mov.b64 {%r212,%r213}, %fd196;
	// end inline asm
	shfl.sync.down.b32	%r215|%p101, %r213, 2, 31, -1;
	shfl.sync.down.b32	%r214|%p102, %r212, 2, 31, -1;
	// begin inline asm
	mov.b64 %fd197, {%r214,%r215};
	// end inline asm
	add.f64 	%fd198, %fd196, %fd197;
	// begin inline asm
	mov.b64 {%r216,%r217}, %fd198;
	// end inline asm
	shfl.sync.down.b32	%r219|%p103, %r217, 1, 31, -1;
	shfl.sync.down.b32	%r218|%p104, %r216, 1, 31, -1;
	// begin inline asm
	mov.b64 %fd199, {%r218,%r219};
	// end inline asm
	add.f64 	%fd74, %fd198, %fd199;
	// begin inline asm
	mov.b64 {%r220,%r221}, %fd313;
	// end inline asm
	shfl.sync.down.b32	%r223|%p105, %r221, 16, 31, -1;
	shfl.sync.down.b32	%r222|%p106, %r220, 16, 31, -1;
	// begin inline asm
	mov.b64 %fd201, {%r222,%r223};
	// end inline asm
	add.f64 	%fd202, %fd313, %fd201;
	// begin inline asm
	mov.b64 {%r224,%r225}, %fd202;
	// end inline asm
	shfl.sync.down.b32	%r227|%p107, %r225, 8, 31, -1;
	shfl.sync.down.b32	%r226|%p108, %r224, 8, 31, -1;
	// begin inline asm
	mov.b64 %fd203, {%r226,%r227};
	// end inline asm
	add.f64 	%fd204, %fd202, %fd203;
	// begin inline asm
	mov.b64 {%r228,%r229}, %fd204;
	// end inline asm
	shfl.sync.down.b32	%r231|%p109, %r229, 4, 31, -1;
	shfl.sync.down.b32	%r230|%p110, %r228, 4, 31, -1;
	// begin inline asm
	mov.b64 %fd205, {%r230,%r231};
	// end inline asm
	add.f64 	%fd206, %fd204, %fd205;
	// begin inline asm
	mov.b64 {%r232,%r233}, %fd206;
	// end inline asm
	shfl.sync.down.b32	%r235|%p111, %r233, 2, 31, -1;
	shfl.sync.down.b32	%r234|%p112, %r232, 2, 31, -1;
	// begin inline asm
	mov.b64 %fd207, {%r234,%r235};
	// end inline asm
	add.f64 	%fd208, %fd206, %fd207;
	// begin inline asm
	mov.b64 {%r236,%r237}, %fd208;
	// end inline asm
	shfl.sync.down.b32	%r239|%p113, %r237, 1, 31, -1;
	shfl.sync.down.b32	%r238|%p114, %r236, 1, 31, -1;
	// begin inline asm
	mov.b64 %fd209, {%r238,%r239};
	// end inline asm
	add.f64 	%fd75, %fd208, %fd209;
	// begin inline asm
	mov.b64 {%r240,%r241}, %fd312;
	// end inline asm
	shfl.sync.down.b32	%r243|%p115, %r241, 16, 31, -1;
	shfl.sync.down.b32	%r242|%p116, %r240, 16, 31, -1;
	// begin inline asm
	mov.b64 %fd211, {%r242,%r243};
	// end inline asm
	add.f64 	%fd212, %fd312, %fd211;
	// begin inline asm
	mov.b64 {%r244,%r245}, %fd212;
	// end inline asm
	shfl.sync.down.b32	%r247|%p117, %r245, 8, 31, -1;
	shfl.sync.down.b32	%r246|%p118, %r244, 8, 31, -1;
	// begin inline asm
	mov.b64 %fd213, {%r246,%r247};
	// end inline asm
	add.f64 	%fd214, %fd212, %fd213;
	// begin inline asm
	mov.b64 {%r248,%r249}, %fd214;
	// end inline asm
	shfl.sync.down.b32	%r251|%p119, %r249, 4, 31, -1;
	shfl.sync.down.b32	%r250|%p120, %r248, 4, 31, -1;
	// begin inline asm
	mov.b64 %fd215, {%r250,%r251};
	// end inline asm
	add.f64 	%fd216, %fd214, %fd215;
	// begin inline asm
	mov.b64 {%r252,%r253}, %fd216;
	// end inline asm
	shfl.sync.down.b32	%r255|%p121, %r253, 2, 31, -1;
	shfl.sync.down.b32	%r254|%p122, %r252, 2, 31, -1;
	// begin inline asm
	mov.b64 %fd217, {%r254,%r255};
	// end inline asm
	add.f64 	%fd218, %fd216, %fd217;
	// begin inline asm
	mov.b64 {%r256,%r257}, %fd218;
	// end inline asm
	shfl.sync.down.b32	%r259|%p123, %r257, 1, 31, -1;
	shfl.sync.down.b32	%r258|%p124, %r256, 1, 31, -1;
	// begin inline asm
	mov.b64 %fd219, {%r258,%r259};
	// end inline asm
	add.f64 	%fd76, %fd218, %fd219;
	// begin inline asm
	mov.b64 {%r260,%r261}, %fd311;
	// end inline asm
	shfl.sync.down.b32	%r263|%p125, %r261, 16, 31, -1;
	shfl.sync.down.b32	%r262|%p126, %r260, 16, 31, -1;
	// begin inline asm
	mov.b64 %fd221, {%r262,%r263};
	// end inline asm
	add.f64 	%fd222, %fd311, %fd221;
	// begin inline asm
	mov.b64 {%r264,%r265}, %fd222;
	// end inline asm
	shfl.sync.down.b32	%r267|%p127, %r265, 8, 31, -1;
	shfl.sync.down.b32	%r266|%p128, %r264, 8, 31, -1;
	// begin inline asm
	mov.b64 %fd223, {%r266,%r267};
	// end inline asm
	add.f64 	%fd224, %fd222, %fd223;
	// begin inline asm
	mov.b64 {%r268,%r269}, %fd224;
	// end inline asm
	shfl.sync.down.b32	%r271|%p129, %r269, 4, 31, -1;
	shfl.sync.down.b32	%r270|%p130, %r268, 4, 31, -1;
	// begin inline asm
	mov.b64 %fd225, {%r270,%r271};
	// end inline asm
	add.f64 	%fd226, %fd224, %fd225;
	// begin inline asm
	mov.b64 {%r272,%r273}, %fd226;
	// end inline asm
	shfl.sync.down.b32	%r275|%p131, %r273, 2, 31, -1;
	shfl.sync.down.b32	%r274|%p132, %r272, 2, 31, -1;
	// begin inline asm
	mov.b64 %fd227, {%r274,%r275};
	// end inline asm
	add.f64 	%fd228, %fd226, %fd227;
	// begin inline asm
	mov.b64 {%r276,%r277}, %fd228;
	// end inline asm
	shfl.sync.down.b32	%r279|%p133, %r277, 1, 31, -1;
	shfl.sync.down.b32	%r278|%p134, %r276, 1, 31, -1;
	// begin inline asm
	mov.b64 %fd229, {%r278,%r279};
	// end inline asm
	add.f64 	%fd77, %fd228, %fd229;
	// begin inline asm
	mov.b64 {%r280,%r281}, %fd310;
	// end inline asm
	shfl.sync.down.b32	%r283|%p135, %r281, 16, 31, -1;
	shfl.sync.down.b32	%r282|%p136, %r280, 16, 31, -1;
	// begin inline asm
	mov.b64 %fd231, {%r282,%r283};
	// end inline asm
	add.f64 	%fd232, %fd310, %fd231;
	// begin inline asm
	mov.b64 {%r284,%r285}, %fd232;
	// end inline asm
	shfl.sync.down.b32	%r287|%p137, %r285, 8, 31, -1;
	shfl.sync.down.b32	%r286|%p138, %r284, 8, 31, -1;
	// begin inline asm
	mov.b64 %fd233, {%r286,%r287};
	// end inline asm
	add.f64 	%fd234, %fd232, %fd233;
	// begin inline asm
	mov.b64 {%r288,%r289}, %fd234;
	// end inline asm
	shfl.sync.down.b32	%r291|%p139, %r289, 4, 31, -1;
	shfl.sync.down.b32	%r290|%p140, %r288, 4, 31, -1;
	// begin inline asm
	mov.b64 %fd235, {%r290,%r291};
	// end inline asm
	add.f64 	%fd236, %fd234, %fd235;
	// begin inline asm
	mov.b64 {%r292,%r293}, %fd236;
	// end inline asm
	shfl.sync.down.b32	%r295|%p141, %r293, 2, 31, -1;
	shfl.sync.down.b32	%r294|%p142, %r292, 2, 31, -1;
	// begin inline asm
	mov.b64 %fd237, {%r294,%r295};
	// end inline asm
	add.f64 	%fd238, %fd236, %fd237;
	// begin inline asm
	mov.b64 {%r296,%r297}, %fd238;
	// end inline asm
	shfl.sync.down.b32	%r299|%p143, %r297, 1, 31, -1;
	shfl.sync.down.b32	%r298|%p144, %r296, 1, 31, -1;
	// begin inline asm
	mov.b64 %fd239, {%r298,%r299};
	// end inline asm
	add.f64 	%fd78, %fd238, %fd239;
	// begin inline asm
	mov.b64 {%r300,%r301}, %fd309;
	// end inline asm
	shfl.sync.down.b32	%r303|%p145, %r301, 16, 31, -1;
	shfl.sync.down.b32	%r302|%p146, %r300, 16, 31, -1;
	// begin inline asm
	mov.b64 %fd241, {%r302,%r303};
	// end inline asm
	add.f64 	%fd242, %fd309, %fd241;
	// begin inline asm
	mov.b64 {%r304,%r305}, %fd242;
	// end inline asm
	shfl.sync.down.b32	%r307|%p147, %r305, 8, 31, -1;
	shfl.sync.down.b32	%r306|%p148, %r304, 8, 31, -1;
	// begin inline asm
	mov.b64 %fd243, {%r306,%r307};
	// end inline asm
	add.f64 	%fd244, %fd242, %fd243;
	// begin inline asm
	mov.b64 {%r308,%r309}, %fd244;
	// end inline asm
	shfl.sync.down.b32	%r311|%p149, %r309, 4, 31, -1;
	shfl.sync.down.b32	%r310|%p150, %r308, 4, 31, -1;
	// begin inline asm
	mov.b64 %fd245, {%r310,%r311};
	// end inline asm
	add.f64 	%fd246, %fd244, %fd245;
	// begin inline asm
	mov.b64 {%r312,%r313}, %fd246;
	// end inline asm
	shfl.sync.down.b32	%r315|%p151, %r313, 2, 31, -1;
	shfl.sync.down.b32	%r314|%p152, %r312, 2, 31, -1;
	// begin inline asm
	mov.b64 %fd247, {%r314,%r315};
	// end inline asm
	add.f64 	%fd248, %fd246, %fd247;
	// begin inline asm
	mov.b64 {%r316,%r317}, %fd248;
	// end inline asm
	shfl.sync.down.b32	%r319|%p153, %r317, 1, 31, -1;
	shfl.sync.down.b32	%r318|%p154, %r316, 1, 31, -1;
	// begin inline asm
	mov.b64 %fd249, {%r318,%r319};
	// end inline asm
	add.f64 	%fd79, %fd248, %fd249;
	// begin inline asm
	mov.b64 {%r320,%r321}, %fd308;
	// end inline asm
	shfl.sync.down.b32	%r323|%p155, %r321, 16, 31, -1;
	shfl.sync.down.b32	%r322|%p156, %r320, 16, 31, -1;
	// begin inline asm
	mov.b64 %fd251, {%r322,%r323};
	// end inline asm
	add.f64 	%fd252, %fd308, %fd251;
	// begin inline asm
	mov.b64 {%r324,%r325}, %fd252;
	// end inline asm
	shfl.sync.down.b32	%r327|%p157, %r325, 8, 31, -1;
	shfl.sync.down.b32	%r326|%p158, %r324, 8, 31, -1;
	// begin inline asm
	mov.b64 %fd253, {%r326,%r327};
	// end inline asm
	add.f64 	%fd254, %fd252, %fd253;
	// begin inline asm
	mov.b64 {%r328,%r329}, %fd254;
	// end inline asm
	shfl.sync.down.b32	%r331|%p159, %r329, 4, 31, -1;
	shfl.sync.down.b32	%r330|%p160, %r328, 4, 31, -1;
	// begin inline asm
	mov.b64 %fd255, {%r330,%r331};
	// end inline asm
	add.f64 	%fd256, %fd254, %fd255;
	// begin inline asm
	mov.b64 {%r332,%r333}, %fd256;
	// end inline asm
	shfl.sync.down.b32	%r335|%p161, %r333, 2, 31, -1;
	shfl.sync.down.b32	%r334|%p162, %r332, 2, 31, -1;
	// begin inline asm
	mov.b64 %fd257, {%r334,%r335};
	// end inline asm
	add.f64 	%fd258, %fd256, %fd257;
	// begin inline asm
	mov.b64 {%r336,%r337}, %fd258;
	// end inline asm
	shfl.sync.down.b32	%r339|%p163, %r337, 1, 31, -1;
	shfl.sync.down.b32	%r338|%p164, %r336, 1, 31, -1;
	// begin inline asm
	mov.b64 %fd259, {%r338,%r339};
	// end inline asm
	add.f64 	%fd80, %fd258, %fd259;
	setp.ne.s32 	%p165, %r2, 0;
	@%p165 bra 	$L__BB8_10;
	ld.param.u32 	%r342, [_ZN36_GLOBAL__N__2535064f_4_k_cu_925ee21833sell_spmm_f64_warp_per_row_kernelILi16EEEvPKlPKiS4_PKdiiS6_iPdii_param_10];
	ld.param.u32 	%r341, [_ZN36_GLOBAL__N__2535064f_4_k_cu_925ee21833sell_spmm_f64_warp_per_row_kernelILi16EEEvPKlPKiS4_PKdiiS6_iPdii_param_9];
	ld.param.u64 	%rd43, [_ZN36_GLOBAL__N__2535064f_4_k_cu_925ee21833sell_spmm_f64_warp_per_row_kernelILi16EEEvPKlPKiS4_PKdiiS6_iPdii_param_8];
	cvt.u64.u32 	%rd37, %r3;
	cvt.s64.s32 	%rd38, %r341;
	mul.lo.s64 	%rd39, %rd38, %rd37;
	cvta.to.global.u64 	%rd40, %rd43;
	shl.b64 	%rd41, %rd39, 3;
	add.s64 	%rd9, %rd40, %rd41;
	setp.eq.s32 	%p166, %r342, 0;
	@%p166 bra 	$L__BB8_9;
	ld.global.f64 	%fd260, [%rd9];
	add.f64 	%fd261, %fd65, %fd260;
	st.global.f64 	[%rd9], %fd261;
	ld.global.f64 	%fd262, [%rd9+8];
	add.f64 	%fd263, %fd66, %fd262;
	st.global.f64 	[%rd9+8], %fd263;
	ld.global.f64 	%fd264, [%rd9+16];
	add.f64 	%fd265, %fd67, %fd264;
	st.global.f64 	[%rd9+16], %fd265;
	ld.global.f64 	%fd266, [%rd9+24];
	add.f64 	%fd267, %fd68, %fd266;
	st.global.f64 	[%rd9+24], %fd267;
	ld.global.f64 	%fd268, [%rd9+32];
	add.f64 	%fd269, %fd69, %fd268;
	st.global.f64 	[%rd9+32], %fd269;
	ld.global.f64 	%fd270, [%rd9+40];
	add.f64 	%fd271, %fd70, %fd270;
	st.global.f64 	[%rd9+40], %fd271;
	ld.global.f64 	%fd272, [%rd9+48];
	add.f64 	%fd273, %fd71, %fd272;
	st.global.f64 	[%rd9+48], %fd273;
	ld.global.f64 	%fd274, [%rd9+56];
	add.f64 	%fd275, %fd72, %fd274;
	st.global.f64 	[%rd9+56], %fd275;
	ld.global.f64 	%fd276, [%rd9+64];
	add.f64 	%fd277, %fd73, %fd276;
	st.global.f64 	[%rd9+64], %fd277;
	ld.global.f64 	%fd278, [%rd9+72];
	add.f64 	%fd279, %fd74, %fd278;
	st.global.f64 	[%rd9+72], %fd279;
	ld.global.f64 	%fd280, [%rd9+80];
	add.f64 	%fd281, %fd75, %fd280;
	st.global.f64 	[%rd9+80], %fd281;
	ld.global.f64 	%fd282, [%rd9+88];
	add.f64 	%fd283, %fd76, %fd282;
	st.global.f64 	[%rd9+88], %fd283;
	ld.global.f64 	%fd284, [%rd9+96];
	add.f64 	%fd285, %fd77, %fd284;
	st.global.f64 	[%rd9+96], %fd285;
	ld.global.f64 	%fd286, [%rd9+104];
	add.f64 	%fd287, %fd78, %fd286;
	st.global.f64 	[%rd9+104], %fd287;
	ld.global.f64 	%fd288, [%rd9+112];
	add.f64 	%fd289, %fd79, %fd288;
	st.global.f64 	[%rd9+112], %fd289;
	ld.global.f64 	%fd290, [%rd9+120];
	add.f64 	%fd291, %fd80, %fd290;
	st.global.f64 	[%rd9+120], %fd291;
	bra.uni 	$L__BB8_10;
$L__BB8_9:
	st.global.f64 	[%rd9], %fd65;
	st.global.f64 	[%rd9+8], %fd66;
	st.global.f64 	[%rd9+16], %fd67;
	st.global.f64 	[%rd9+24], %fd68;
	st.global.f64 	[%rd9+32], %fd69;
	st.global.f64 	[%rd9+40], %fd70;
	st.global.f64 	[%rd9+48], %fd71;
	st.global.f64 	[%rd9+56], %fd72;
	st.global.f64 	[%rd9+64], %fd73;
	st.global.f64 	[%rd9+72], %fd74;
	st.global.f64 	[%rd9+80], %fd75;
	st.global.f64 	[%rd9+88], %fd76;
	st.global.f64 	[%rd9+96], %fd77;
	st.global.f64 	[%rd9+104], %fd78;
	st.global.f64 	[%rd9+112], %fd79;
	st.global.f64 	[%rd9+120], %fd80;
$L__BB8_10:
	ret;

}
.entry _ZN36_GLOBAL__N__2535064f_4_k_cu_925ee21833sell_spmm_f64_warp_per_row_kernelILi8EEEvPKlPKiS4_PKdiiS6_iPdii(
	.param .u64 .ptr .align 1 _ZN36_GLOBAL__N__2535064f_4_k_cu_925ee21833sell_spmm_f64_warp_per_row_kernelILi8EEEvPKlPKiS4_PKdiiS6_iPdii_param_0,
	.param .u64 .ptr .align 1 _ZN36_GLOBAL__N__2535064f_4_k_cu_925ee21833sell_spmm_f64_warp_per_row_kernelILi8EEEvPKlPKiS4_PKdiiS6_iPdii_param_1,
	.param .u64 .ptr .align 1 _ZN36_GLOBAL__N__2535064f_4_k_cu_925ee21833sell_spmm_f64_warp_per_row_kernelILi8EEEvPKlPKiS4_PKdiiS6_iPdii_param_2,
	.param .u64 .ptr .align 1 _ZN36_GLOBAL__N__2535064f_4_k_cu_925ee21833sell_spmm_f64_warp_per_row_kernelILi8EEEvPKlPKiS4_PKdiiS6_iPdii_param_3,
	.param .u32 _ZN36_GLOBAL__N__2535064f_4_k_cu_925ee21833sell_spmm_f64_warp_per_row_kernelILi8EEEvPKlPKiS4_PKdiiS6_iPdii_param_4,
	.param .u32 _ZN36_GLOBAL__N__2535064f_4_k_cu_925ee21833sell_spmm_f64_warp_per_row_kernelILi8EEEvPKlPKiS4_PKdiiS6_iPdii_param_5,
	.param .u64 .ptr .align 1 _ZN36_GLOBAL__N__2535064f_4_k_cu_925ee21833sell_spmm_f64_warp_per_row_kernelILi8EEEvPKlPKiS4_PKdiiS6_iPdii_param_6,
	.param .u32 _ZN36_GLOBAL__N__2535064f_4_k_cu_925ee21833sell_spmm_f64_warp_per_row_kernelILi8EEEvPKlPKiS4_PKdiiS6_iPdii_param_7,
	.param .u64 .ptr .align 1 _ZN36_GLOBAL__N__2535064f_4_k_cu_925ee21833sell_spmm_f64_warp_per_row_kernelILi8EEEvPKlPKiS4_PKdiiS6_iPdii_param_8,
	.param .u32 _ZN36_GLOBAL__N__2535064f_4_k_cu_925ee21833sell_spmm_f64_warp_per_row_kernelILi8EEEvPKlPKiS4_PKdiiS6_iPdii_param_9,
	.param .u32 _ZN36_GLOBAL__N__2535064f_4_k_cu_925ee21833sell_spmm_f64_warp_per_row_kernelILi8EEEvPKlPKiS4_PKdiiS6_iPdii_param_10
)
{
	.reg .pred 	%p<91>;
	.reg .b32 	%r<194>;
	.reg .b64 	%rd<70>;
	.reg .b64 	%fd<255>;

	ld.param.u64 	%rd12, [_ZN36_GLOBAL__N__2535064f_4_k_cu_925ee21833sell_spmm_f64_warp_per_row_kernelILi8EEEvPKlPKiS4_PKdiiS6_iPdii_param_0];
	ld.param.u64 	%rd13, [_ZN36_GLOBAL__N__2535064f_4_k_cu_925ee21833sell_spmm_f64_warp_per_row_kernelILi8EEEvPKlPKiS4_PKdiiS6_iPdii_param_1];
	ld.param.u64 	%rd14, [_ZN36_GLOBAL__N__2535064f_4_k_cu_925ee21833sell_spmm_f64_warp_per_row_kernelILi8EEEvPKlPKiS4_PKdiiS6_iPdii_param_2];
	ld.param.u32 	%r16, [_ZN36_GLOBAL__N__2535064f_4_k_cu_925ee21833sell_spmm_f64_warp_per_row_kernelILi8EEEvPKlPKiS4_PKdiiS6_iPdii_param_4];
	ld.param.u32 	%r12, [_ZN36_GLOBAL__N__2535064f_4_k_cu_925ee21833sell_spmm_f64_warp_per_row_kernelILi8EEEvPKlPKiS4_PKdiiS6_iPdii_param_5];
	ld.param.u64 	%rd16, [_ZN36_GLOBAL__N__2535064f_4_k_cu_925ee21833sell_spmm_f64_warp_per_row_kernelILi8EEEvPKlPKiS4_PKdiiS6_iPdii_param_6];
	cvta.to.global.u64 	%rd1, %rd16;
	cvta.to.global.u64 	%rd2, %rd14;
	mov.u32 	%r17, %tid.x;
	and.b32  	%r1, %r17, 31;
	mov.u32 	%r18, %ntid.x;
	shr.u32 	%r19, %r18, 5;
	shr.u32 	%r20, %r17, 5;
	mov.u32 	%r21, %ctaid.x;
	mad.lo.s32 	%r2, %r19, %r21, %r20;
	setp.ge.s32 	%p1, %r2, %r16;
	@%p1 bra 	$L__BB9_17;
	cvta.to.global.u64 	%rd18, %rd13;
	cvta.to.global.u64 	%rd19, %rd12;
	div.s32 	%r22, %r2, %r12;
	mul.lo.s32 	%r23, %r22, %r12;
	sub.s32 	%r24, %r2, %r23;
	mul.wide.s32 	%rd20, %r22, 4;
	add.s64 	%rd21, %rd18, %rd20;
	ld.global.nc.u32 	%r3, [%rd21];
	mul.wide.s32 	%rd22, %r22, 8;
	add.s64 	%rd23, %rd19, %rd22;
	ld.global.nc.u64 	%rd24, [%rd23];
	mul.wide.s32 	%rd25, %r24, %r3;
	add.s64 	%rd3, %rd25, %rd24;
	setp.ge.s32 	%p2, %r1, %r3;
	mov.f64 	%fd231, 0d0000000000000000;
	mov.f64 	%fd232, %fd231;
	mov.f64 	%fd233, %fd231;
	mov.f64 	%fd234, %fd231;
	mov.f64 	%fd235, %fd231;
	mov.f64 	%fd236, %fd231;
	mov.f64 	%fd237, %fd231;
	mov.f64 	%fd238, %fd231;
	@%p2 bra 	$L__BB9_13;
	not.b32 	%r25, %r1;
	add.s32 	%r4, %r3, %r25;
	and.b32  	%r26, %r4, 32;
	setp.ne.s32 	%p3, %r26, 0;
	mov.f64 	%fd231, 0d0000000000000000;
	mov.u32 	%r193, %r1;
	@%p3 bra 	$L__BB9_6;
	cvt.u64.u32 	%rd26, %r1;
	add.s64 	%rd4, %rd3, %rd26;
	shl.b64 	%rd27, %rd4, 2;
	add.s64 	%rd28, %rd2, %rd27;
	ld.global.nc.u32 	%r5, [%rd28];
	setp.lt.s32 	%p4, %r5, 0;
	mov.f64 	%fd231, 0d0000000000000000;
	mov.f64 	%fd232, %fd231;
	mov.f64 	%fd233, %fd231;
	mov.f64 	%fd234, %fd231;
	mov.f64 	%fd235, %fd231;
	mov.f64 	%fd236, %fd231;
	mov.f64 	%fd237, %fd231;
	mov.f64 	%fd238, %fd231;
	@%p4 bra 	$L__BB9_5;
	ld.param.u32 	%r187, [_ZN36_GLOBAL__N__2535064f_4_k_cu_925ee21833sell_spmm_f64_warp_per_row_kernelILi8EEEvPKlPKiS4_PKdiiS6_iPdii_param_7];
	ld.param.u64 	%rd63, [_ZN36_GLOBAL__N__2535064f_4_k_cu_925ee21833sell_spmm_f64_warp_per_row_kernelILi8EEEvPKlPKiS4_PKdiiS6_iPdii_param_3];
	cvta.to.global.u64 	%rd29, %rd63;
	shl.b64 	%rd30, %rd4, 3;
	add.s64 	%rd31, %rd29, %rd30;
	cvt.u64.u32 	%rd32, %r5;
	cvt.s64.s32 	%rd33, %r187;
	mul.lo.s64 	%rd34, %rd32, %rd33;
	ld.global.nc.f64 	%fd84, [%rd31];
	shl.b64 	%rd35, %rd34, 3;
	add.s64 	%rd36, %rd1, %rd35;
	ld.global.nc.f64 	%fd85, [%rd36];
	fma.rn.f64 	%fd238, %fd84, %fd85, 0d0000000000000000;
	ld.global.nc.f64 	%fd86, [%rd36+8];
	fma.rn.f64 	%fd237, %fd84, %fd86, 0d0000000000000000;
	ld.global.nc.f64 	%fd87, [%rd36+16];
	fma.rn.f64 	%fd236, %fd84, %fd87, 0d0000000000000000;
	ld.global.nc.f64 	%fd88, [%rd36+24];
	fma.rn.f64 	%fd235, %fd84, %fd88, 0d0000000000000000;
	ld.global.nc.f64 	%fd89, [%rd36+32];
	fma.rn.f64 	%fd234, %fd84, %fd89, 0d0000000000000000;
	ld.global.nc.f64 	%fd90, [%rd36+40];
	fma.rn.f64 	%fd233, %fd84, %fd90, 0d0000000000000000;
	ld.global.nc.f64 	%fd91, [%rd36+48];
	fma.rn.f64 	%fd232, %fd84, %fd91, 0d0000000000000000;
	ld.global.nc.f64 	%fd92, [%rd36+56];
	fma.rn.f64 	%fd231, %fd84, %fd92, 0d0000000000000000;
$L__BB9_5:
	or.b32  	%r193, %r1, 32;
$L__BB9_6:
	setp.lt.u32 	%p5, %r4, 32;
	@%p5 bra 	$L__BB9_13;
	ld.param.u64 	%rd64, [_ZN36_GLOBAL__N__2535064f_4_k_cu_925ee21833sell_spmm_f64_warp_per_row_kernelILi8EEEvPKlPKiS4_PKdiiS6_iPdii_param_3];
	ld.param.u64 	%rd62, [_ZN36_GLOBAL__N__2535064f_4_k_cu_925ee21833sell_spmm_f64_warp_per_row_kernelILi8EEEvPKlPKiS4_PKdiiS6_iPdii_param_2];
	cvt.u64.u32 	%rd37, %r193;
	add.s64 	%rd38, %rd3, %rd37;
	shl.b64 	%rd39, %rd38, 2;
	cvta.to.global.u64 	%rd40, %rd62;
	add.s64 	%rd41, %rd39, %rd40;
	add.s64 	%rd69, %rd41, 128;
	shl.b64 	%rd42, %rd38, 3;
	cvta.to.global.u64 	%rd43, %rd64;
	add.s64 	%rd44, %rd42, %rd43;
	add.s64 	%rd68, %rd44, 256;
$L__BB9_8:
	ld.global.nc.u32 	%r9, [%rd69+-128];
	setp.lt.s32 	%p6, %r9, 0;
	@%p6 bra 	$L__BB9_10;
	ld.param.u32 	%r188, [_ZN36_GLOBAL__N__2535064f_4_k_cu_925ee21833sell_spmm_f64_warp_per_row_kernelILi8EEEvPKlPKiS4_PKdiiS6_iPdii_param_7];
	ld.param.u64 	%rd65, [_ZN36_GLOBAL__N__2535064f_4_k_cu_925ee21833sell_spmm_f64_warp_per_row_kernelILi8EEEvPKlPKiS4_PKdiiS6_iPdii_param_6];
	cvt.u64.u32 	%rd45, %r9;
	cvt.s64.s32 	%rd46, %r188;
	mul.lo.s64 	%rd47, %rd45, %rd46;
	ld.global.nc.f64 	%fd93, [%rd68+-256];
	cvta.to.global.u64 	%rd48, %rd65;
	shl.b64 	%rd49, %rd47, 3;
	add.s64 	%rd50, %rd48, %rd49;
	ld.global.nc.f64 	%fd94, [%rd50];
	fma.rn.f64 	%fd238, %fd93, %fd94, %fd238;
	ld.global.nc.f64 	%fd95, [%rd50+8];
	fma.rn.f64 	%fd237, %fd93, %fd95, %fd237;
	ld.global.nc.f64 	%fd96, [%rd50+16];
	fma.rn.f64 	%fd236, %fd93, %fd96, %fd236;
	ld.global.nc.f64 	%fd97, [%rd50+24];
	fma.rn.f64 	%fd235, %fd93, %fd97, %fd235;
	ld.global.nc.f64 	%fd98, [%rd50+32];
	fma.rn.f64 	%fd234, %fd93, %fd98, %fd234;
	ld.global.nc.f64 	%fd99, [%rd50+40];
	fma.rn.f64 	%fd233, %fd93, %fd99, %fd233;
	ld.global.nc.f64 	%fd100, [%rd50+48];
	fma.rn.f64 	%fd232, %fd93, %fd100, %fd232;
	ld.global.nc.f64 	%fd101, [%rd50+56];
	fma.rn.f64 	%fd231, %fd93, %fd101, %fd231;
$L__BB9_10:
	ld.global.nc.u32 	%r10, [%rd69];
	setp.lt.s32 	%p7, %r10, 0;
	@%p7 bra 	$L__BB9_12;
	ld.param.u32 	%r189, [_ZN36_GLOBAL__N__2535064f_4_k_cu_925ee21833sell_spmm_f64_warp_per_row_kernelILi8EEEvPKlPKiS4_PKdiiS6_iPdii_param_7];
	ld.param.u64 	%rd66, [_ZN36_GLOBAL__N__2535064f_4_k_cu_925ee21833sell_spmm_f64_warp_per_row_kernelILi8EEEvPKlPKiS4_PKdiiS6_iPdii_param_6];
	cvt.u64.u32 	%rd51, %r10;
	cvt.s64.s32 	%rd52, %r189;
	mul.lo.s64 	%rd53, %rd51, %rd52;
	ld.global.nc.f64 	%fd102, [%rd68];
	cvta.to.global.u64 	%rd54, %rd66;
	shl.b64 	%rd55, %rd53, 3;
	add.s64 	%rd56, %rd54, %rd55;
	ld.global.nc.f64 	%fd103, [%rd56];
	fma.rn.f64 	%fd238, %fd102, %fd103, %fd238;
	ld.global.nc.f64 	%fd104, [%rd56+8];
	fma.rn.f64 	%fd237, %fd102, %fd104, %fd237;
	ld.global.nc.f64 	%fd105, [%rd56+16];
	fma.rn.f64 	%fd236, %fd102, %fd105, %fd236;
	ld.global.nc.f64 	%fd106, [%rd56+24];
	fma.rn.f64 	%fd235, %fd102, %fd106, %fd235;
	ld.global.nc.f64 	%fd107, [%rd56+32];
	fma.rn.f64 	%fd234, %fd102, %fd107, %fd234;
	ld.global.nc.f64 	%fd108, [%rd56+40];
	fma.rn.f64 	%fd233, %fd102, %fd108, %fd233;
	ld.global.nc.f64 	%fd109, [%rd56+48];
	fma.rn.f64 	%fd232, %fd102, %fd109, %fd232;
	ld.global.nc.f64 	%fd110, [%rd56+56];
	fma.rn.f64 	%fd231, %fd102, %fd110, %fd231;
$L__BB9_12:
	add.s32 	%r193, %r193, 64;
	add.s64 	%rd69, %rd69, 256;
	add.s64 	%rd68, %rd68, 512;
	setp.lt.s32 	%p8, %r193, %r3;
	@%p8 bra 	$L__BB9_8;
$L__BB9_13:
	// begin inline asm
	mov.b64 {%r27,%r28}, %fd238;
	// end inline asm
	shfl.sync.down.b32	%r30|%p9, %r28, 16, 31, -1;
	shfl.sync.down.b32	%r29|%p10, %r27, 16, 31, -1;
	// begin inline asm
	mov.b64 %fd112, {%r29,%r30};
	// end inline asm
	add.f64 	%fd113, %fd238, %fd112;
	// begin inline asm
	mov.b64 {%r31,%r32}, %fd113;
	// end inline asm
	shfl.sync.down.b32	%r34|%p11, %r32, 8, 31, -1;
	shfl.sync.down.b32	%r33|%p12, %r31, 8, 31, -1;
	// begin inline asm
	mov.b64 %fd114, {%r33,%r34};
	// end inline asm
	add.f64 	%fd115, %fd113, %fd114;
	// begin inline asm
	mov.b64 {%r35,%r36}, %fd115;
	// end inline asm
	shfl.sync.down.b32	%r38|%p13, %r36, 4, 31, -1;
	shfl.sync.down.b32	%r37|%p14, %r35, 4, 31, -1;
	// begin inline asm
	mov.b64 %fd116, {%r37,%r38};
	// end inline asm
	add.f64 	%fd117, %fd115, %fd116;
	// begin inline asm
	mov.b64 {%r39,%r40}, %fd117;
	// end inline asm
	shfl.sync.down.b32	%r42|%p15, %r40, 2, 31, -1;
	shfl.sync.down.b32	%r41|%p16, %r39, 2, 31, -1;
	// begin inline asm
	mov.b64 %fd118, {%r41,%r42};
	// end inline asm
	add.f64 	%fd119, %fd117, %fd118;
	// begin inline asm
	mov.b64 {%r43,%r44}, %fd119;
	// end inline asm
	shfl.sync.down.b32	%r46|%p17, %r44, 1, 31, -1;
	shfl.sync.down.b32	%r45|%p18, %r43, 1, 31, -1;
	// begin inline asm
	mov.b64 %fd120, {%r45,%r46};
	// end inline asm
	add.f64 	%fd73, %fd119, %fd120;
	// begin inline asm
	mov.b64 {%r47,%r48}, %fd237;
	// end inline asm
	shfl.sync.down.b32	%r50|%p19, %r48, 16, 31, -1;
	shfl.sync.down.b32	%r49|%p20, %r47, 16, 31, -1;
	// begin inline asm
	mov.b64 %fd122, {%r49,%r50};
	// end inline asm
	add.f64 	%fd123, %fd237, %fd122;
	// begin inline asm
	mov.b64 {%r51,%r52}, %fd123;
	// end inline asm
	shfl.sync.down.b32	%r54|%p21, %r52, 8, 31, -1;
	shfl.sync.down.b32	%r53|%p22, %r51, 8, 31, -1;
	// begin inline asm
	mov.b64 %fd124, {%r53,%r54};
	// end inline asm
	add.f64 	%fd125, %fd123, %fd124;
	// begin inline asm
	mov.b64 {%r55,%r56}, %fd125;
	// end inline asm
	shfl.sync.down.b32	%r58|%p23, %r56, 4, 31, -1;
	shfl.sync.down.b32	%r57|%p24, %r55, 4, 31, -1;
	// begin inline asm
	mov.b64 %fd126, {%r57,%r58};
	// end inline asm
	add.f64 	%fd127, %fd125, %fd126;
	// begin inline asm
	mov.b64 {%r59,%r60}, %fd127;
	// end inline asm
	shfl.sync.down.b32	%r62|%p25, %r60, 2, 31, -1;
	shfl.sync.down.b32	%r61|%p26, %r59, 2, 31, -1;
	// begin inline asm
	mov.b64 %fd128, {%r61,%r62};
	// end inline asm
	add.f64 	%fd129, %fd127, %fd128;
	// begin inline asm
	mov.b64 {%r63,%r64}, %fd129;
	// end inline asm
	shfl.sync.down.b32	%r66|%p27, %r64, 1, 31, -1;
	shfl.sync.down.b32	%r65|%p28, %r63, 1, 31, -1;
	// begin inline asm
	mov.b64 %fd130, {%r65,%r66};
	// end inline asm
	add.f64 	%fd74, %fd129, %fd130;
	// begin inline asm
	mov.b64 {%r67,%r68}, %fd236;
	// end inline asm
	shfl.sync.down.b32	%r70|%p29, %r68, 16, 31, -1;
	shfl.sync.down.b32	%r69|%p30, %r67, 16, 31, -1;
	// begin inline asm
	mov.b64 %fd132, {%r69,%r70};
	// end inline asm
	add.f64 	%fd133, %fd236, %fd132;
	// begin inline asm
	mov.b64 {%r71,%r72}, %fd133;
	// end inline asm
	shfl.sync.down.b32	%r74|%p31, %r72, 8, 31, -1;
	shfl.sync.down.b32	%r73|%p32, %r71, 8, 31, -1;
	// begin inline asm
	mov.b64 %fd134, {%r73,%r74};
	// end inline asm
	add.f64 	%fd135, %fd133, %fd134;
	// begin inline asm
	mov.b64 {%r75,%r76}, %fd135;
	// end inline asm
	shfl.sync.down.b32	%r78|%p33, %r76, 4, 31, -1;
	shfl.sync.down.b32	%r77|%p34, %r75, 4, 31, -1;
	// begin inline asm
	mov.b64 %fd136, {%r77,%r78};
	// end inline asm
	add.f64 	%fd137, %fd135, %fd136;
	// begin inline asm
	mov.b64 {%r79,%r80}, %fd137;
	// end inline asm
	shfl.sync.down.b32	%r82|%p35, %r80, 2, 31, -1;
	shfl.sync.down.b32	%r81|%p36, %r79, 2, 31, -1;
	// begin inline asm
	mov.b64 %fd138, {%r81,%r82};
	// end inline asm
	add.f64 	%fd139, %fd137, %fd138;
	// begin inline asm
	mov.b64 {%r83,%r84}, %fd139;
	// end inline asm
	shfl.sync.down.b32	%r86|%p37, %r84, 1, 31, -1;
	shfl.sync.down.b32	%r85|%p38, %r83, 1, 31, -1;
	// begin inline asm
	mov.b64 %fd140, {%r85,%r86};
	// end inline asm
	add.f64 	%fd75, %fd139, %fd140;
	// begin inline asm
	mov.b64 {%r87,%r88}, %fd235;
	// end inline asm
	shfl.sync.down.b32	%r90|%p39, %r88, 16, 31, -1;
	shfl.sync.down.b32	%r89|%p40, %r87, 16, 31, -1;
	// begin inline asm
	mov.b64 %fd142, {%r89,%r90};
	// end inline asm
	add.f64 	%fd143, %fd235, %fd142;
	// begin inline asm
	mov.b64 {%r91,%r92}, %fd143;
	// end inline asm
	shfl.sync.down.b32	%r94|%p41, %r92, 8, 31, -1;
	shfl.sync.down.b32	%r93|%p42, %r91, 8, 31, -1;
	// begin inline asm
	mov.b64 %fd144, {%r93,%r94};
	// end inline asm
	add.f64 	%fd145, %fd143, %fd144;
	// begin inline asm
	mov.b64 {%r95,%r96}, %fd145;
	// end inline asm
	shfl.sync.down.b32	%r98|%p43, %r96, 4, 31, -1;
	shfl.sync.down.b32	%r97|%p44, %r95, 4, 31, -1;
	// begin inline asm
	mov.b64 %fd146, {%r97,%r98};
	// end inline asm
	add.f64 	%fd147, %fd145, %fd146;
	// begin inline asm
	mov.b64 {%r99,%r100}, %fd147;
	// end inline asm
	shfl.sync.down.b32	%r102|%p45, %r100, 2, 31, -1;
	shfl.sync.down.b32	%r101|%p46, %r99, 2, 31, -1;
	// begin inline asm
	mov.b64 %fd148, {%r101,%r102};
	// end inline asm
	add.f64 	%fd149, %fd147, %fd148;
	// begin inline asm
	mov.b64 {%r103,%r104}, %fd149;
	// end inline asm
	shfl.sync.down.b32	%r106|%p47, %r104, 1, 31, -1;
	shfl.sync.down.b32	%r105|%p48, %r103, 1, 31, -1;
	// begin inline asm
	mov.b64 %fd150, {%r105,%r106};
	// end inline asm
	add.f64 	%fd76, %fd149, %fd150;
	// begin inline asm
	mov.b64 {%r107,%r108}, %fd234;
	// end inline asm
	shfl.sync.down.b32	%r110|%p49, %r108, 16, 31, -1;
	shfl.sync.down.b32	%r109|%p50, %r107, 16, 31, -1;
	// begin inline asm
	mov.b64 %fd152, {%r109,%r110};
	// end inline asm
	add.f64 	%fd153, %fd234, %fd152;
	// begin inline asm
	mov.b64 {%r111,%r112}, %fd153;
	// end inline asm
	shfl.sync.down.b32	%r114|%p51, %r112, 8, 31, -1;
	shfl.sync.down.b32	%r113|%p52, %r111, 8, 31, -1;
	// begin inline asm
	mov.b64 %fd154, {%r113,%r114};
	// end inline asm
	add.f64 	%fd155, %fd153, %fd154;
	// begin inline asm
	mov.b64 {%r115,%r116}, %fd155;
	// end inline asm
	shfl.sync.down.b32	%r118|%p53, %r116, 4, 31, -1;
	shfl.sync.down.b32	%r117|%p54, %r115, 4, 31, -1;
	// begin inline asm
	mov.b64 %fd156, {%r117,%r118};
	// end inline asm
	add.f64 	%fd157, %fd155, %fd156;
	// begin inline asm
	mov.b64 {%r119,%r120}, %fd157;
	// end inline asm
	shfl.sync.down.b32	%r122|%p55, %r120, 2, 31, -1;
	shfl.sync.down.b32	%r121|%p56, %r119, 2, 31, -1;
	// begin inline asm
	mov.b64 %fd158, {%r121,%r122};
	// end inline asm
	add.f64 	%fd159, %fd157, %fd158;
	// begin inline asm
	mov.b64 {%r123,%r124}, %fd159;
	// end inline asm
	shfl.sync.down.b32	%r126|%p57, %r124, 1, 31, -1;
	shfl.sync.down.b32	%r125|%p58, %r123, 1, 31, -1;
	// begin inline asm
	mov.b64 %fd160, {%r125,%r126};
	// end inline asm
	add.f64 	%fd77, %fd159, %fd160;
	// begin inline asm
	mov.b64 {%r127,%r128}, %fd233;
	// end inline asm
	shfl.sync.down.b32	%r130|%p59, %r128, 16, 31, -1;
	shfl.sync.down.b32	%r129|%p60, %r127, 16, 31, -1;
	// begin inline asm
	mov.b64 %fd162, {%r129,%r130};
	// end inline asm
	add.f64 	%fd163, %fd233, %fd162;
	// begin inline asm
	mov.b64 {%r131,%r132}, %fd163;
	// end inline asm
	shfl.sync.down.b32	%r134|%p61, %r132, 8, 31, -1;
	shfl.sync.down.b32	%r133|%p62, %r131, 8, 31, -1;
	// begin inline asm
	mov.b64 %fd164, {%r133,%r134};
	// end inline asm
	add.f64 	%fd165, %fd163, %fd164;
	// begin inline asm
	mov.b64 {%r135,%r136}, %fd165;
	// end inline asm
	shfl.sync.down.b32	%r138|%p63, %r136, 4, 31, -1;
	shfl.sync.down.b32	%r137|%p64, %r135, 4, 31, -1;
	// begin inline asm
	mov.b64 %fd166, {%r137,%r138};
	// end inline asm
	add.f64 	%fd167, %fd165, %fd166;
	// begin inline asm
	mov.b64 {%r139,%r140}, %fd167;
	// end inline asm
	shfl.sync.down.b32	%r142|%p65, %r140, 2, 31, -1;
	shfl.sync.down.b32	%r141|%p66, %r139, 2, 31, -1;
	// begin inline asm
	mov.b64 %fd168, {%r141,%r142};
	// end inline asm
	add.f64 	%fd169, %fd167, %fd168;
	// begin inline asm
	mov.b64 {%r143,%r144}, %fd169;
	// end inline asm
	shfl.sync.down.b32	%r146|%p67, %r144, 1, 31, -1;
	shfl.sync.down.b32	%r145|%p68, %r143, 1, 31, -1;
	// begin inline asm
	mov.b64 %fd170, {%r145,%r146};
	// end inline asm
	add.f64 	%fd78, %fd169, %fd170;
	// begin inline asm
	mov.b64 {%r147,%r148}, %fd232;
	// end inline asm
	shfl.sync.down.b32	%r150|%p69, %r148, 16, 31, -1;
	shfl.sync.down.b32	%r149|%p70, %r147, 16, 31, -1;
	// begin inline asm
	mov.b64 %fd172, {%r149,%r150};
	// end inline asm
	add.f64 	%fd173, %fd232, %fd172;
	// begin inline asm
	mov.b64 {%r151,%r152}, %fd173;
	// end inline asm
	shfl.sync.down.b32	%r154|%p71, %r152, 8, 31, -1;
	shfl.sync.down.b32	%r153|%p72, %r151, 8, 31, -1;
	// begin inline asm
	mov.b64 %fd174, {%r153,%r154};
	// end inline asm
	add.f64 	%fd175, %fd173, %fd174;
	// begin inline asm
	mov.b64 {%r155,%r156}, %fd175;
	// end inline asm
	shfl.sync.down.b32	%r158|%p73, %r156, 4, 31, -1;
	shfl.sync.down.b32	%r157|%p74, %r155, 4, 31, -1;
	// begin inline asm
	mov.b64 %fd176, {%r157,%r158};
	// end inline asm
	add.f64 	%fd177, %fd175, %fd176;
	// begin inline asm
	mov.b64 {%r159,%r160}, %fd177;
	// end inline asm
	shfl.sync.down.b32	%r162|%p75, %r160, 2, 31, -1;
	shfl.sync.down.b32	%r161|%p76, %r159, 2, 31, -1;
	// begin inline asm
	mov.b64 %fd178, {%r161,%r162};
	// end inline asm
	add.f64 	%fd179, %fd177, %fd178;
	// begin inline asm
	mov.b64 {%r163,%r164}, %fd179;
	// end inline asm
	shfl.sync.down.b32	%r166|%p77, %r164, 1, 31, -1;
	shfl.sync.down.b32	%r165|%p78, %r163, 1, 31, -1;
	// begin inline asm
	mov.b64 %fd180, {%r165,%r166};
	// end inline asm
	add.f64 	%fd79, %fd179, %fd180;
	// begin inline asm
	mov.b64 {%r167,%r168}, %fd231;
	// end inline asm
	shfl.sync.down.b32	%r170|%p79, %r168, 16, 31, -1;
	shfl.sync.down.b32	%r169|%p80, %r167, 16, 31, -1;
	// begin inline asm
	mov.b64 %fd182, {%r169,%r170};
	// end inline asm
	add.f64 	%fd183, %fd231, %fd182;
	// begin inline asm
	mov.b64 {%r171,%r172}, %fd183;
	// end inline asm
	shfl.sync.down.b32	%r174|%p81, %r172, 8, 31, -1;
	shfl.sync.down.b32	%r173|%p82, %r171, 8, 31, -1;
	// begin inline asm
	mov.b64 %fd184, {%r173,%r174};
	// end inline asm
	add.f64 	%fd185, %fd183, %fd184;
	// begin inline asm
	mov.b64 {%r175,%r176}, %fd185;
	// end inline asm
	shfl.sync.down.b32	%r178|%p83, %r176, 4, 31, -1;
	shfl.sync.down.b32	%r177|%p84, %r175, 4, 31, -1;
	// begin inline asm
	mov.b64 %fd186, {%r177,%r178};
	// end inline asm
	add.f64 	%fd187, %fd185, %fd186;
	// begin inline asm
	mov.b64 {%r179,%r180}, %fd187;
	// end inline asm
	shfl.sync.down.b32	%r182|%p85, %r180, 2, 31, -1;
	shfl.sync.down.b32	%r181|%p86, %r179, 2, 31, -1;
	// begin inline asm
	mov.b64 %fd188, {%r181,%r182};
	// end inline asm
	add.f64 	%fd189, %fd187, %fd188;
	// begin inline asm
	mov.b64 {%r183,%r184}, %fd189;
	// end inline asm
	shfl.sync.down.b32	%r186|%p87, %r184, 1, 31, -1;
	shfl.sync.down.b32	%r185|%p88, %r183, 1, 31, -1;
	// begin inline asm
	mov.b64 %fd190, {%r185,%r186};
	// end inline asm
	add.f64 	%fd80, %fd189, %fd190;
	setp.ne.s32 	%p89, %r1, 0;
	@%p89 bra 	$L__BB9_17;
	ld.param.u32 	%r191, [_ZN36_GLOBAL__N__2535064f_4_k_cu_925ee21833sell_spmm_f64_warp_per_row_kernelILi8EEEvPKlPKiS4_PKdiiS6_iPdii_param_10];
	ld.param.u32 	%r190, [_ZN36_GLOBAL__N__2535064f_4_k_cu_925ee21833sell_spmm_f64_warp_per_row_kernelILi8EEEvPKlPKiS4_PKdiiS6_iPdii_param_9];
	ld.param.u64 	%rd67, [_ZN36_GLOBAL__N__2535064f_4_k_cu_925ee21833sell_spmm_f64_warp_per_row_kernelILi8EEEvPKlPKiS4_PKdiiS6_iPdii_param_8];
	cvt.u64.u32 	%rd57, %r2;
	cvt.s64.s32 	%rd58, %r190;
	mul.lo.s64 	%rd59, %rd58, %rd57;
	cvta.to.global.u64 	%rd60, %rd67;
	shl.b64 	%rd61, %rd59, 3;
	add.s64 	%rd11, %rd60, %rd61;
	setp.eq.s32 	%p90, %r191, 0;
	@%p90 bra 	$L__BB9_16;
	ld.global.f64 	%fd191, [%rd11];
	add.f64 	%fd192, %fd73, %fd191;
	st.global.f64 	[%rd11], %fd192;
	ld.global.f64 	%fd193, [%rd11+8];
	add.f64 	%fd194, %fd74, %fd193;
	st.global.f64 	[%rd11+8], %fd194;
	ld.global.f64 	%fd195, [%rd11+16];
	add.f64 	%fd196, %fd75, %fd195;
	st.global.f64 	[%rd11+16], %fd196;
	ld.global.f64 	%fd197, [%rd11+24];
	add.f64 	%fd198, %fd76, %fd197;
	st.global.f64 	[%rd11+24], %fd198;
	ld.global.f64 	%fd199, [%rd11+32];
	add.f64 	%fd200, %fd77, %fd199;
	st.global.f64 	[%rd11+32], %fd200;
	ld.global.f64 	%fd201, [%rd11+40];
	add.f64 	%fd202, %fd78, %fd201;
	st.global.f64 	[%rd11+40], %fd202;
	ld.global.f64 	%fd203, [%rd11+48];
	add.f64 	%fd204, %fd79, %fd203;
	st.global.f64 	[%rd11+48], %fd204;
	ld.global.f64 	%fd205, [%rd11+56];
	add.f64 	%fd206, %fd80, %fd205;
	st.global.f64 	[%rd11+56], %fd206;
	bra.uni 	$L__BB9_17;
$L__BB9_16:
	st.global.f64 	[%rd11], %fd73;
	st.global.f64 	[%rd11+8], %fd74;
	st.global.f64 	[%rd11+16], %fd75;
	st.global.f64 	[%rd11+24], %fd76;
	st.global.f64 	[%rd11+32], %fd77;
	st.global.f64 	[%rd11+40], %fd78;
	st.global.f64 	[%rd11+48], %fd79;
	st.global.f64 	[%rd11+56], %fd80;
$L__BB9_17:
	ret;

}
.entry _ZN36_GLOBAL__N__2535064f_4_k_cu_925ee21833sell_spmm_f64_warp_per_row_kernelILi4EEEvPKlPKiS4_PKdiiS6_iPdii(
	.param .u64 .ptr .align 1 _ZN36_GLOBAL__N__2535064f_4_k_cu_925ee21833sell_spmm_f64_warp_per_row_kernelILi4EEEvPKlPKiS4_PKdiiS6_iPdii_param_0,
	.param .u64 .ptr .align 1 _ZN36_GLOBAL__N__2535064f_4_k_cu_925ee21833sell_spmm_f64_warp_per_row_kernelILi4EEEvPKlPKiS4_PKdiiS6_iPdii_param_1,
	.param .u64 .ptr .align 1 _ZN36_GLOBAL__N__2535064f_4_k_cu_925ee21833sell_spmm_f64_warp_per_row_kernelILi4EEEvPKlPKiS4_PKdiiS6_iPdii_param_2,
	.param .u64 .ptr .align 1 _ZN36_GLOBAL__N__2535064f_4_k_cu_925ee21833sell_spmm_f64_warp_per_row_kernelILi4EEEvPKlPKiS4_PKdiiS6_iPdii_param_3,
	.param .u32 _ZN36_GLOBAL__N__2535064f_4_k_cu_925ee21833sell_spmm_f64_warp_per_row_kernelILi4EEEvPKlPKiS4_PKdiiS6_iPdii_param_4,
	.param .u32 _ZN36_GLOBAL__N__2535064f_4_k_cu_925ee21833sell_spmm_f64_warp_per_row_kernelILi4EEEvPKlPKiS4_PKdiiS6_iPdii_param_5,
	.param .u64 .ptr .align 1 _ZN36_GLOBAL__N__2535064f_4_k_cu_925ee21833sell_spmm_f64_warp_per_row_kernelILi4EEEvPKlPKiS4_PKdiiS6_iPdii_param_6,
	.param .u32 _ZN36_GLOBAL__N__2535064f_4_k_cu_925ee21833sell_spmm_f64_warp_per_row_kernelILi4EEEvPKlPKiS4_PKdiiS6_iPdii_param_7,
	.param .u64 .ptr .align 1 _ZN36_GLOBAL__N__2535064f_4_k_cu_925ee21833sell_spmm_f64_warp_per_row_kernelILi4EEEvPKlPKiS4_PKdiiS6_iPdii_param_8,
	.param .u32 _ZN36_GLOBAL__N__2535064f_4_k_cu_925ee21833sell_spmm_f64_warp_per_row_kernelILi4EEEvPKlPKiS4_PKdiiS6_iPdii_param_9,
	.param .u32 _ZN36_GLOBAL__N__2535064f_4_k_cu_925ee21833sell_spmm_f64_warp_per_row_kernelILi4EEEvPKlPKiS4_PKdiiS6_iPdii_param_10
)
{
	.reg .pred 	%p<54>;
	.reg .b32 	%r<120>;
	.reg .b64 	%rd<75>;
	.reg .b64 	%fd<173>;

	ld.param.u64 	%rd20, [_ZN36_GLOBAL__N__2535064f_4_k_cu_925ee21833sell_spmm_f64_warp_per_row_kernelILi4EEEvPKlPKiS4_PKdiiS6_iPdii_param_0];
	ld.param.u64 	%rd21, [_ZN36_GLOBAL__N__2535064f_4_k_cu_925ee21833sell_spmm_f64_warp_per_row_kernelILi4EEEvPKlPKiS4_PKdiiS6_iPdii_param_1];
	ld.param.u64 	%rd23, [_ZN36_GLOBAL__N__2535064f_4_k_cu_925ee21833sell_spmm_f64_warp_per_row_kernelILi4EEEvPKlPKiS4_PKdiiS6_iPdii_param_2];
	ld.param.u64 	%rd24, [_ZN36_GLOBAL__N__2535064f_4_k_cu_925ee21833sell_spmm_f64_warp_per_row_kernelILi4EEEvPKlPKiS4_PKdiiS6_iPdii_param_3];
	ld.param.u32 	%r23, [_ZN36_GLOBAL__N__2535064f_4_k_cu_925ee21833sell_spmm_f64_warp_per_row_kernelILi4EEEvPKlPKiS4_PKdiiS6_iPdii_param_4];
	ld.param.u32 	%r19, [_ZN36_GLOBAL__N__2535064f_4_k_cu_925ee21833sell_spmm_f64_warp_per_row_kernelILi4EEEvPKlPKiS4_PKdiiS6_iPdii_param_5];
	ld.param.u64 	%rd25, [_ZN36_GLOBAL__N__2535064f_4_k_cu_925ee21833sell_spmm_f64_warp_per_row_kernelILi4EEEvPKlPKiS4_PKdiiS6_iPdii_param_6];
	ld.param.u32 	%r20, [_ZN36_GLOBAL__N__2535064f_4_k_cu_925ee21833sell_spmm_f64_warp_per_row_kernelILi4EEEvPKlPKiS4_PKdiiS6_iPdii_param_7];
	ld.param.u32 	%r21, [_ZN36_GLOBAL__N__2535064f_4_k_cu_925ee21833sell_spmm_f64_warp_per_row_kernelILi4EEEvPKlPKiS4_PKdiiS6_iPdii_param_9];
	ld.param.u32 	%r22, [_ZN36_GLOBAL__N__2535064f_4_k_cu_925ee21833sell_spmm_f64_warp_per_row_kernelILi4EEEvPKlPKiS4_PKdiiS6_iPdii_param_10];
	cvta.to.global.u64 	%rd1, %rd25;
	cvta.to.global.u64 	%rd2, %rd24;
	cvta.to.global.u64 	%rd3, %rd23;
	mov.u32 	%r1, %tid.x;
	and.b32  	%r2, %r1, 31;
	mov.u32 	%r24, %ntid.x;
	shr.u32 	%r25, %r24, 5;
	shr.u32 	%r26, %r1, 5;
	mov.u32 	%r27, %ctaid.x;
	mad.lo.s32 	%r3, %r25, %r27, %r26;
	setp.ge.s32 	%p1, %r3, %r23;
	@%p1 bra 	$L__BB10_22;
	cvta.to.global.u64 	%rd26, %rd21;
	cvta.to.global.u64 	%rd27, %rd20;
	div.s32 	%r28, %r3, %r19;
	mul.lo.s32 	%r29, %r28, %r19;
	sub.s32 	%r30, %r3, %r29;
	mul.wide.s32 	%rd28, %r28, 4;
	add.s64 	%rd29, %rd26, %rd28;
	ld.global.nc.u32 	%r4, [%rd29];
	mul.wide.s32 	%rd30, %r28, 8;
	add.s64 	%rd31, %rd27, %rd30;
	ld.global.nc.u64 	%rd4, [%rd31];
	mul.wide.s32 	%rd5, %r30, %r4;
	setp.ge.s32 	%p2, %r2, %r4;
	mov.f64 	%fd153, 0d0000000000000000;
	mov.f64 	%fd154, %fd153;
	mov.f64 	%fd155, %fd153;
	mov.f64 	%fd156, %fd153;
	@%p2 bra 	$L__BB10_18;
	cvt.s64.s32 	%rd6, %r20;
	not.b32 	%r31, %r2;
	add.s32 	%r5, %r4, %r31;
	and.b32  	%r32, %r5, 96;
	setp.eq.s32 	%p3, %r32, 96;
	mov.f64 	%fd153, 0d0000000000000000;
	mov.u32 	%r118, %r2;
	@%p3 bra 	$L__BB10_7;
	add.s64 	%rd32, %rd4, %rd5;
	cvt.u64.u32 	%rd33, %r1;
	and.b64  	%rd34, %rd33, 31;
	add.s64 	%rd35, %rd32, %rd34;
	shl.b64 	%rd36, %rd35, 3;
	add.s64 	%rd72, %rd2, %rd36;
	shl.b64 	%rd37, %rd35, 2;
	add.s64 	%rd71, %rd3, %rd37;
	shr.u32 	%r33, %r5, 5;
	add.s32 	%r34, %r33, 1;
	and.b32  	%r35, %r34, 3;
	neg.s32 	%r116, %r35;
	mov.f64 	%fd153, 0d0000000000000000;
	mov.f64 	%fd154, %fd153;
	mov.f64 	%fd155, %fd153;
	mov.f64 	%fd156, %fd153;
	mov.u32 	%r118, %r2;
$L__BB10_4:
	.pragma "nounroll";
	ld.global.nc.u32 	%r9, [%rd71];
	setp.lt.s32 	%p4, %r9, 0;
	@%p4 bra 	$L__BB10_6;
	cvt.u64.u32 	%rd38, %r9;
	mul.lo.s64 	%rd39, %rd38, %rd6;
	ld.global.nc.f64 	%fd64, [%rd72];
	shl.b64 	%rd40, %rd39, 3;
	add.s64 	%rd41, %rd1, %rd40;
	ld.global.nc.f64 	%fd65, [%rd41];
	fma.rn.f64 	%fd156, %fd64, %fd65, %fd156;
	ld.global.nc.f64 	%fd66, [%rd41+8];
	fma.rn.f64 	%fd155, %fd64, %fd66, %fd155;
	ld.global.nc.f64 	%fd67, [%rd41+16];
	fma.rn.f64 	%fd154, %fd64, %fd67, %fd154;
	ld.global.nc.f64 	%fd68, [%rd41+24];
	fma.rn.f64 	%fd153, %fd64, %fd68, %fd153;
$L__BB10_6:
	add.s32 	%r118, %r118, 32;
	add.s64 	%rd72, %rd72, 256;
	add.s64 	%rd71, %rd71, 128;
	add.s32 	%r116, %r116, 1;
	setp.ne.s32 	%p5, %r116, 0;
	@%p5 bra 	$L__BB10_4;
$L__BB10_7:
	setp.lt.u32 	%p6, %r5, 96;
	@%p6 bra 	$L__BB10_18;
	add.s64 	%rd42, %rd4, %rd5;
	cvt.u64.u32 	%rd43, %r118;
	add.s64 	%rd44, %rd42, %rd43;
	shl.b64 	%rd45, %rd44, 2;
	add.s64 	%rd46, %rd45, %rd3;
	add.s64 	%rd74, %rd46, 256;
	shl.b64 	%rd47, %rd44, 3;
	add.s64 	%rd48, %rd47, %rd2;
	add.s64 	%rd73, %rd48, 512;
$L__BB10_9:
	ld.global.nc.u32 	%r14, [%rd74+-256];
	setp.lt.s32 	%p7, %r14, 0;
	@%p7 bra 	$L__BB10_11;
	cvt.u64.u32 	%rd49, %r14;
	mul.lo.s64 	%rd50, %rd49, %rd6;
	ld.global.nc.f64 	%fd69, [%rd73+-512];
	shl.b64 	%rd51, %rd50, 3;
	add.s64 	%rd52, %rd1, %rd51;
	ld.global.nc.f64 	%fd70, [%rd52];
	fma.rn.f64 	%fd156, %fd69, %fd70, %fd156;
	ld.global.nc.f64 	%fd71, [%rd52+8];
	fma.rn.f64 	%fd155, %fd69, %fd71, %fd155;
	ld.global.nc.f64 	%fd72, [%rd52+16];
	fma.rn.f64 	%fd154, %fd69, %fd72, %fd154;
	ld.global.nc.f64 	%fd73, [%rd52+24];
	fma.rn.f64 	%fd153, %fd69, %fd73, %fd153;
$L__BB10_11:
	ld.global.nc.u32 	%r15, [%rd74+-128];
	setp.lt.s32 	%p8, %r15, 0;
	@%p8 bra 	$L__BB10_13;
	cvt.u64.u32 	%rd53, %r15;
	mul.lo.s64 	%rd54, %rd53, %rd6;
	ld.global.nc.f64 	%fd74, [%rd73+-256];
	shl.b64 	%rd55, %rd54, 3;
	add.s64 	%rd56, %rd1, %rd55;
	ld.global.nc.f64 	%fd75, [%rd56];
	fma.rn.f64 	%fd156, %fd74, %fd75, %fd156;
	ld.global.nc.f64 	%fd76, [%rd56+8];
	fma.rn.f64 	%fd155, %fd74, %fd76, %fd155;
	ld.global.nc.f64 	%fd77, [%rd56+16];
	fma.rn.f64 	%fd154, %fd74, %fd77, %fd154;
	ld.global.nc.f64 	%fd78, [%rd56+24];
	fma.rn.f64 	%fd153, %fd74, %fd78, %fd153;
$L__BB10_13:
	ld.global.nc.u32 	%r16, [%rd74];
	setp.lt.s32 	%p9, %r16, 0;
	@%p9 bra 	$L__BB10_15;
	cvt.u64.u32 	%rd57, %r16;
	mul.lo.s64 	%rd58, %rd57, %rd6;
	ld.global.nc.f64 	%fd79, [%rd73];
	shl.b64 	%rd59, %rd58, 3;
	add.s64 	%rd60, %rd1, %rd59;
	ld.global.nc.f64 	%fd80, [%rd60];
	fma.rn.f64 	%fd156, %fd79, %fd80, %fd156;
	ld.global.nc.f64 	%fd81, [%rd60+8];
	fma.rn.f64 	%fd155, %fd79, %fd81, %fd155;
	ld.global.nc.f64 	%fd82, [%rd60+16];
	fma.rn.f64 	%fd154, %fd79, %fd82, %fd154;
	ld.global.nc.f64 	%fd83, [%rd60+24];
	fma.rn.f64 	%fd153, %fd79, %fd83, %fd153;
$L__BB10_15:
	ld.global.nc.u32 	%r17, [%rd74+128];
	setp.lt.s32 	%p10, %r17, 0;
	@%p10 bra 	$L__BB10_17;
	cvt.u64.u32 	%rd61, %r17;
	mul.lo.s64 	%rd62, %rd61, %rd6;
	ld.global.nc.f64 	%fd84, [%rd73+256];
	shl.b64 	%rd63, %rd62, 3;
	add.s64 	%rd64, %rd1, %rd63;
	ld.global.nc.f64 	%fd85, [%rd64];
	fma.rn.f64 	%fd156, %fd84, %fd85, %fd156;
	ld.global.nc.f64 	%fd86, [%rd64+8];
	fma.rn.f64 	%fd155, %fd84, %fd86, %fd155;
	ld.global.nc.f64 	%fd87, [%rd64+16];
	fma.rn.f64 	%fd154, %fd84, %fd87, %fd154;
	ld.global.nc.f64 	%fd88, [%rd64+24];
	fma.rn.f64 	%fd153, %fd84, %fd88, %fd153;
$L__BB10_17:
	add.s32 	%r118, %r118, 128;
	add.s64 	%rd74, %rd74, 512;
	add.s64 	%rd73, %rd73, 1024;
	setp.lt.s32 	%p11, %r118, %r4;
	@%p11 bra 	$L__BB10_9;
$L__BB10_18:
	// begin inline asm
	mov.b64 {%r36,%r37}, %fd156;
	// end inline asm
	shfl.sync.down.b32	%r39|%p12, %r37, 16, 31, -1;
	shfl.sync.down.b32	%r38|%p13, %r36, 16, 31, -1;
	// begin inline asm
	mov.b64 %fd90, {%r38,%r39};
	// end inline asm
	add.f64 	%fd91, %fd156, %fd90;
	// begin inline asm
	mov.b64 {%r40,%r41}, %fd91;
	// end inline asm
	shfl.sync.down.b32	%r43|%p14, %r41, 8, 31, -1;
	shfl.sync.down.b32	%r42|%p15, %r40, 8, 31, -1;
	// begin inline asm
	mov.b64 %fd92, {%r42,%r43};
	// end inline asm
	add.f64 	%fd93, %fd91, %fd92;
	// begin inline asm
	mov.b64 {%r44,%r45}, %fd93;
	// end inline asm
	shfl.sync.down.b32	%r47|%p16, %r45, 4, 31, -1;
	shfl.sync.down.b32	%r46|%p17, %r44, 4, 31, -1;
	// begin inline asm
	mov.b64 %fd94, {%r46,%r47};
	// end inline asm
	add.f64 	%fd95, %fd93, %fd94;
	// begin inline asm
	mov.b64 {%r48,%r49}, %fd95;
	// end inline asm
	shfl.sync.down.b32	%r51|%p18, %r49, 2, 31, -1;
	shfl.sync.down.b32	%r50|%p19, %r48, 2, 31, -1;
	// begin inline asm
	mov.b64 %fd96, {%r50,%r51};
	// end inline asm
	add.f64 	%fd97, %fd95, %fd96;
	// begin inline asm
	mov.b64 {%r52,%r53}, %fd97;
	// end inline asm
	shfl.sync.down.b32	%r55|%p20, %r53, 1, 31, -1;
	shfl.sync.down.b32	%r54|%p21, %r52, 1, 31, -1;
	// begin inline asm
	mov.b64 %fd98, {%r54,%r55};
	// end inline asm
	add.f64 	%fd57, %fd97, %fd98;
	// begin inline asm
	mov.b64 {%r56,%r57}, %fd155;
	// end inline asm
	shfl.sync.down.b32	%r59|%p22, %r57, 16, 31, -1;
	shfl.sync.down.b32	%r58|%p23, %r56, 16, 31, -1;
	// begin inline asm
	mov.b64 %fd100, {%r58,%r59};
	// end inline asm
	add.f64 	%fd101, %fd155, %fd100;
	// begin inline asm
	mov.b64 {%r60,%r61}, %fd101;
	// end inline asm
	shfl.sync.down.b32	%r63|%p24, %r61, 8, 31, -1;
	shfl.sync.down.b32	%r62|%p25, %r60, 8, 31, -1;
	// begin inline asm
	mov.b64 %fd102, {%r62,%r63};
	// end inline asm
	add.f64 	%fd103, %fd101, %fd102;
	// begin inline asm
	mov.b64 {%r64,%r65}, %fd103;
	// end inline asm
	shfl.sync.down.b32	%r67|%p26, %r65, 4, 31, -1;
	shfl.sync.down.b32	%r66|%p27, %r64, 4, 31, -1;
	// begin inline asm
	mov.b64 %fd104, {%r66,%r67};
	// end inline asm
	add.f64 	%fd105, %fd103, %fd104;
	// begin inline asm
	mov.b64 {%r68,%r69}, %fd105;
	// end inline asm
	shfl.sync.down.b32	%r71|%p28, %r69, 2, 31, -1;
	shfl.sync.down.b32	%r70|%p29, %r68, 2, 31, -1;
	// begin inline asm
	mov.b64 %fd106, {%r70,%r71};
	// end inline asm
	add.f64 	%fd107, %fd105, %fd106;
	// begin inline asm
	mov.b64 {%r72,%r73}, %fd107;
	// end inline asm
	shfl.sync.down.b32	%r75|%p30, %r73, 1, 31, -1;
	shfl.sync.down.b32	%r74|%p31, %r72, 1, 31, -1;
	// begin inline asm
	mov.b64 %fd108, {%r74,%r75};
	// end inline asm
	add.f64 	%fd58, %fd107, %fd108;
	// begin inline asm
	mov.b64 {%r76,%r77}, %fd154;
	// end inline asm
	shfl.sync.down.b32	%r79|%p32, %r77, 16, 31, -1;
	shfl.sync.down.b32	%r78|%p33, %r76, 16, 31, -1;
	// begin inline asm
	mov.b64 %fd110, {%r78,%r79};
	// end inline asm
	add.f64 	%fd111, %fd154, %fd110;
	// begin inline asm
	mov.b64 {%r80,%r81}, %fd111;
	// end inline asm
	shfl.sync.down.b32	%r83|%p34, %r81, 8, 31, -1;
	shfl.sync.down.b32	%r82|%p35, %r80, 8, 31, -1;
	// begin inline asm
	mov.b64 %fd112, {%r82,%r83};
	// end inline asm
	add.f64 	%fd113, %fd111, %fd112;
	// begin inline asm
	mov.b64 {%r84,%r85}, %fd113;
	// end inline asm
	shfl.sync.down.b32	%r87|%p36, %r85, 4, 31, -1;
	shfl.sync.down.b32	%r86|%p37, %r84, 4, 31, -1;
	// begin inline asm
	mov.b64 %fd114, {%r86,%r87};
	// end inline asm
	add.f64 	%fd115, %fd113, %fd114;
	// begin inline asm
	mov.b64 {%r88,%r89}, %fd115;
	// end inline asm
	shfl.sync.down.b32	%r91|%p38, %r89, 2, 31, -1;
	shfl.sync.down.b32	%r90|%p39, %r88, 2, 31, -1;
	// begin inline asm
	mov.b64 %fd116, {%r90,%r91};
	// end inline asm
	add.f64 	%fd117, %fd115, %fd116;
	// begin inline asm
	mov.b64 {%r92,%r93}, %fd117;
	// end inline asm
	shfl.sync.down.b32	%r95|%p40, %r93, 1, 31, -1;
	shfl.sync.down.b32	%r94|%p41, %r92, 1, 31, -1;
	// begin inline asm
	mov.b64 %fd118, {%r94,%r95};
	// end inline asm
	add.f64 	%fd59, %fd117, %fd118;
	// begin inline asm
	mov.b64 {%r96,%r97}, %fd153;
	// end inline asm
	shfl.sync.down.b32	%r99|%p42, %r97, 16, 31, -1;
	shfl.sync.down.b32	%r98|%p43, %r96, 16, 31, -1;
	// begin inline asm
	mov.b64 %fd120, {%r98,%r99};
	// end inline asm
	add.f64 	%fd121, %fd153, %fd120;
	// begin inline asm
	mov.b64 {%r100,%r101}, %fd121;
	// end inline asm
	shfl.sync.down.b32	%r103|%p44, %r101, 8, 31, -1;
	shfl.sync.down.b32	%r102|%p45, %r100, 8, 31, -1;
	// begin inline asm
	mov.b64 %fd122, {%r102,%r103};
	// end inline asm
	add.f64 	%fd123, %fd121, %fd122;
	// begin inline asm
	mov.b64 {%r104,%r105}, %fd123;
	// end inline asm
	shfl.sync.down.b32	%r107|%p46, %r105, 4, 31, -1;
	shfl.sync.down.b32	%r106|%p47, %r104, 4, 31, -1;
	// begin inline asm
	mov.b64 %fd124, {%r106,%r107};
	// end inline asm
	add.f64 	%fd125, %fd123, %fd124;
	// begin inline asm
	mov.b64 {%r108,%r109}, %fd125;
	// end inline asm
	shfl.sync.down.b32	%r111|%p48, %r109, 2, 31, -1;
	shfl.sync.down.b32	%r110|%p49, %r108, 2, 31, -1;
	// begin inline asm
	mov.b64 %fd126, {%r110,%r111};
	// end inline asm
	add.f64 	%fd127, %fd125, %fd126;
	// begin inline asm
	mov.b64 {%r112,%r113}, %fd127;
	// end inline asm
	shfl.sync.down.b32	%r115|%p50, %r113, 1, 31, -1;
	shfl.sync.down.b32	%r114|%p51, %r112, 1, 31, -1;
	// begin inline asm
	mov.b64 %fd128, {%r114,%r115};
	// end inline asm
	add.f64 	%fd60, %fd127, %fd128;
	setp.ne.s32 	%p52, %r2, 0;
	@%p52 bra 	$L__BB10_22;
	ld.param.u64 	%rd70, [_ZN36_GLOBAL__N__2535064f_4_k_cu_925ee21833sell_spmm_f64_warp_per_row_kernelILi4EEEvPKlPKiS4_PKdiiS6_iPdii_param_8];
	cvt.u64.u32 	%rd65, %r3;
	cvt.s64.s32 	%rd66, %r21;
	mul.lo.s64 	%rd67, %rd66, %rd65;
	cvta.to.global.u64 	%rd68, %rd70;
	shl.b64 	%rd69, %rd67, 3;
	add.s64 	%rd19, %rd68, %rd69;
	setp.eq.s32 	%p53, %r22, 0;
	@%p53 bra 	$L__BB10_21;
	ld.global.f64 	%fd129, [%rd19];
	add.f64 	%fd130, %fd57, %fd129;
	st.global.f64 	[%rd19], %fd130;
	ld.global.f64 	%fd131, [%rd19+8];
	add.f64 	%fd132, %fd58, %fd131;
	st.global.f64 	[%rd19+8], %fd132;
	ld.global.f64 	%fd133, [%rd19+16];
	add.f64 	%fd134, %fd59, %fd133;
	st.global.f64 	[%rd19+16], %fd134;
	ld.global.f64 	%fd135, [%rd19+24];
	add.f64 	%fd136, %fd60, %fd135;
	st.global.f64 	[%rd19+24], %fd136;
	bra.uni 	$L__BB10_22;
$L__BB10_21:
	st.global.f64 	[%rd19], %fd57;
	st.global.f64 	[%rd19+8], %fd58;
	st.global.f64 	[%rd19+16], %fd59;
	st.global.f64 	[%rd19+24], %fd60;
$L__BB10_22:
	ret;

}
.entry _ZN36_GLOBAL__N__2535064f_4_k_cu_925ee21833sell_spmm_f64_warp_per_row_kernelILi2EEEvPKlPKiS4_PKdiiS6_iPdii(
	.param .u64 .ptr .align 1 _ZN36_GLOBAL__N__2535064f_4_k_cu_925ee21833sell_spmm_f64_warp_per_row_kernelILi2EEEvPKlPKiS4_PKdiiS6_iPdii_param_0,
	.param .u64 .ptr .align 1 _ZN36_GLOBAL__N__2535064f_4_k_cu_925ee21833sell_spmm_f64_warp_per_row_kernelILi2EEEvPKlPKiS4_PKdiiS6_iPdii_param_1,
	.param .u64 .ptr .align 1 _ZN36_GLOBAL__N__2535064f_4_k_cu_925ee21833sell_spmm_f64_warp_per_row_kernelILi2EEEvPKlPKiS4_PKdiiS6_iPdii_param_2,
	.param .u64 .ptr .align 1 _ZN36_GLOBAL__N__2535064f_4_k_cu_925ee21833sell_spmm_f64_warp_per_row_kernelILi2EEEvPKlPKiS4_PKdiiS6_iPdii_param_3,
	.param .u32 _ZN36_GLOBAL__N__2535064f_4_k_cu_925ee21833sell_spmm_f64_warp_per_row_kernelILi2EEEvPKlPKiS4_PKdiiS6_iPdii_param_4,
	.param .u32 _ZN36_GLOBAL__N__2535064f_4_k_cu_925ee21833sell_spmm_f64_warp_per_row_kernelILi2EEEvPKlPKiS4_PKdiiS6_iPdii_param_5,
	.param .u64 .ptr .align 1 _ZN36_GLOBAL__N__2535064f_4_k_cu_925ee21833sell_spmm_f64_warp_per_row_kernelILi2EEEvPKlPKiS4_PKdiiS6_iPdii_param_6,
	.param .u32 _ZN36_GLOBAL__N__2535064f_4_k_cu_925ee21833sell_spmm_f64_warp_per_row_kernelILi2EEEvPKlPKiS4_PKdiiS6_iPdii_param_7,
	.param .u64 .ptr .align 1 _ZN36_GLOBAL__N__2535064f_4_k_cu_925ee21833sell_spmm_f64_warp_per_row_kernelILi2EEEvPKlPKiS4_PKdiiS6_iPdii_param_8,
	.param .u32 _ZN36_GLOBAL__N__2535064f_4_k_cu_925ee21833sell_spmm_f64_warp_per_row_kernelILi2EEEvPKlPKiS4_PKdiiS6_iPdii_param_9,
	.param .u32 _ZN36_GLOBAL__N__2535064f_4_k_cu_925ee21833sell_spmm_f64_warp_per_row_kernelILi2EEEvPKlPKiS4_PKdiiS6_iPdii_param_10
)
{
	.reg .pred 	%p<34>;
	.reg .b32 	%r<84>;
	.reg .b64 	%rd<77>;
	.reg .b64 	%fd<91>;

	ld.param.u64 	%rd20, [_ZN36_GLOBAL__N__2535064f_4_k_cu_925ee21833sell_spmm_f64_warp_per_row_kernelILi2EEEvPKlPKiS4_PKdiiS6_iPdii_param_0];
	ld.param.u64 	%rd21, [_ZN36_GLOBAL__N__2535064f_4_k_cu_925ee21833sell_spmm_f64_warp_per_row_kernelILi2EEEvPKlPKiS4_PKdiiS6_iPdii_param_1];
	ld.param.u64 	%rd24, [_ZN36_GLOBAL__N__2535064f_4_k_cu_925ee21833sell_spmm_f64_warp_per_row_kernelILi2EEEvPKlPKiS4_PKdiiS6_iPdii_param_2];
	ld.param.u64 	%rd22, [_ZN36_GLOBAL__N__2535064f_4_k_cu_925ee21833sell_spmm_f64_warp_per_row_kernelILi2EEEvPKlPKiS4_PKdiiS6_iPdii_param_3];
	ld.param.u32 	%r23, [_ZN36_GLOBAL__N__2535064f_4_k_cu_925ee21833sell_spmm_f64_warp_per_row_kernelILi2EEEvPKlPKiS4_PKdiiS6_iPdii_param_4];
	ld.param.u32 	%r19, [_ZN36_GLOBAL__N__2535064f_4_k_cu_925ee21833sell_spmm_f64_warp_per_row_kernelILi2EEEvPKlPKiS4_PKdiiS6_iPdii_param_5];
	ld.param.u64 	%rd25, [_ZN36_GLOBAL__N__2535064f_4_k_cu_925ee21833sell_spmm_f64_warp_per_row_kernelILi2EEEvPKlPKiS4_PKdiiS6_iPdii_param_6];
	ld.param.u32 	%r20, [_ZN36_GLOBAL__N__2535064f_4_k_cu_925ee21833sell_spmm_f64_warp_per_row_kernelILi2EEEvPKlPKiS4_PKdiiS6_iPdii_param_7];
	cvta.to.global.u64 	%rd1, %rd25;
	cvta.to.global.u64 	%rd2, %rd22;
	cvta.to.global.u64 	%rd3, %rd24;
	mov.u32 	%r1, %tid.x;
	and.b32  	%r82, %r1, 31;
	mov.u32 	%r24, %ntid.x;
	shr.u32 	%r25, %r24, 5;
	shr.u32 	%r26, %r1, 5;
	mov.u32 	%r27, %ctaid.x;
	mad.lo.s32 	%r3, %r25, %r27, %r26;
	setp.ge.s32 	%p1, %r3, %r23;
	@%p1 bra 	$L__BB11_22;
	cvta.to.global.u64 	%rd26, %rd21;
	cvta.to.global.u64 	%rd27, %rd20;
	div.s32 	%r28, %r3, %r19;
	mul.lo.s32 	%r29, %r28, %r19;
	sub.s32 	%r30, %r3, %r29;
	mul.wide.s32 	%rd28, %r28, 4;
	add.s64 	%rd29, %rd26, %rd28;
	ld.global.nc.u32 	%r4, [%rd29];
	mul.wide.s32 	%rd30, %r28, 8;
	add.s64 	%rd31, %rd27, %rd30;
	ld.global.nc.u64 	%rd4, [%rd31];
	mul.wide.s32 	%rd5, %r30, %r4;
	setp.ge.s32 	%p2, %r82, %r4;
	mov.f64 	%fd81, 0d0000000000000000;
	mov.f64 	%fd82, %fd81;
	@%p2 bra 	$L__BB11_18;
	cvt.s64.s32 	%rd6, %r20;
	not.b32 	%r31, %r82;
	add.s32 	%r5, %r4, %r31;
	and.b32  	%r32, %r5, 96;
	setp.eq.s32 	%p3, %r32, 96;
	mov.f64 	%fd81, 0d0000000000000000;
	@%p3 bra 	$L__BB11_7;
	add.s64 	%rd32, %rd4, %rd5;
	cvt.u64.u32 	%rd33, %r1;
	and.b64  	%rd34, %rd33, 31;
	add.s64 	%rd35, %rd32, %rd34;
	shl.b64 	%rd36, %rd35, 3;
	add.s64 	%rd74, %rd2, %rd36;
	shl.b64 	%rd37, %rd35, 2;
	add.s64 	%rd73, %rd3, %rd37;
	shr.u32 	%r33, %r5, 5;
	add.s32 	%r34, %r33, 1;
	and.b32  	%r35, %r34, 3;
	neg.s32 	%r80, %r35;
	mov.f64 	%fd81, 0d0000000000000000;
	mov.f64 	%fd82, %fd81;
$L__BB11_4:
	.pragma "nounroll";
	ld.global.nc.u32 	%r9, [%rd73];
	setp.lt.s32 	%p4, %r9, 0;
	@%p4 bra 	$L__BB11_6;
	cvt.u64.u32 	%rd38, %r9;
	mul.lo.s64 	%rd39, %rd38, %rd6;
	ld.global.nc.f64 	%fd34, [%rd74];
	shl.b64 	%rd40, %rd39, 3;
	add.s64 	%rd41, %rd1, %rd40;
	ld.global.nc.f64 	%fd35, [%rd41];
	fma.rn.f64 	%fd82, %fd34, %fd35, %fd82;
	ld.global.nc.f64 	%fd36, [%rd41+8];
	fma.rn.f64 	%fd81, %fd34, %fd36, %fd81;
$L__BB11_6:
	add.s32 	%r82, %r82, 32;
	add.s64 	%rd74, %rd74, 256;
	add.s64 	%rd73, %rd73, 128;
	add.s32 	%r80, %r80, 1;
	setp.ne.s32 	%p5, %r80, 0;
	@%p5 bra 	$L__BB11_4;
$L__BB11_7:
	setp.lt.u32 	%p6, %r5, 96;
	@%p6 bra 	$L__BB11_18;
	ld.param.u64 	%rd71, [_ZN36_GLOBAL__N__2535064f_4_k_cu_925ee21833sell_spmm_f64_warp_per_row_kernelILi2EEEvPKlPKiS4_PKdiiS6_iPdii_param_3];
	add.s64 	%rd42, %rd4, %rd5;
	cvt.u64.u32 	%rd43, %r82;
	add.s64 	%rd44, %rd42, %rd43;
	shl.b64 	%rd45, %rd44, 2;
	add.s64 	%rd46, %rd45, %rd3;
	add.s64 	%rd76, %rd46, 256;
	shl.b64 	%rd47, %rd44, 3;
	cvta.to.global.u64 	%rd48, %rd71;
	add.s64 	%rd49, %rd47, %rd48;
	add.s64 	%rd75, %rd49, 512;
$L__BB11_9:
	ld.global.nc.u32 	%r14, [%rd76+-256];
	setp.lt.s32 	%p7, %r14, 0;
	@%p7 bra 	$L__BB11_11;
	cvt.u64.u32 	%rd50, %r14;
	mul.lo.s64 	%rd51, %rd50, %rd6;
	ld.global.nc.f64 	%fd37, [%rd75+-512];
	shl.b64 	%rd52, %rd51, 3;
	add.s64 	%rd53, %rd1, %rd52;
	ld.global.nc.f64 	%fd38, [%rd53];
	fma.rn.f64 	%fd82, %fd37, %fd38, %fd82;
	ld.global.nc.f64 	%fd39, [%rd53+8];
	fma.rn.f64 	%fd81, %fd37, %fd39, %fd81;
$L__BB11_11:
	ld.global.nc.u32 	%r15, [%rd76+-128];
	setp.lt.s32 	%p8, %r15, 0;
	@%p8 bra 	$L__BB11_13;
	cvt.u64.u32 	%rd54, %r15;
	mul.lo.s64 	%rd55, %rd54, %rd6;
	ld.global.nc.f64 	%fd40, [%rd75+-256];
	shl.b64 	%rd56, %rd55, 3;
	add.s64 	%rd57, %rd1, %rd56;
	ld.global.nc.f64 	%fd41, [%rd57];
	fma.rn.f64 	%fd82, %fd40, %fd41, %fd82;
	ld.global.nc.f64 	%fd42, [%rd57+8];
	fma.rn.f64 	%fd81, %fd40, %fd42, %fd81;
$L__BB11_13:
	ld.global.nc.u32 	%r16, [%rd76];
	setp.lt.s32 	%p9, %r16, 0;
	@%p9 bra 	$L__BB11_15;
	cvt.u64.u32 	%rd58, %r16;
	mul.lo.s64 	%rd59, %rd58, %rd6;
	ld.global.nc.f64 	%fd43, [%rd75];
	shl.b64 	%rd60, %rd59, 3;
	add.s64 	%rd61, %rd1, %rd60;
	ld.global.nc.f64 	%fd44, [%rd61];
	fma.rn.f64 	%fd82, %fd43, %fd44, %fd82;
	ld.global.nc.f64 	%fd45, [%rd61+8];
	fma.rn.f64 	%fd81, %fd43, %fd45, %fd81;
$L__BB11_15:
	ld.global.nc.u32 	%r17, [%rd76+128];
	setp.lt.s32 	%p10, %r17, 0;
	@%p10 bra 	$L__BB11_17;
	cvt.u64.u32 	%rd62, %r17;
	mul.lo.s64 	%rd63, %rd62, %rd6;
	ld.global.nc.f64 	%fd46, [%rd75+256];
	shl.b64 	%rd64, %rd63, 3;
	add.s64 	%rd65, %rd1, %rd64;
	ld.global.nc.f64 	%fd47, [%rd65];
	fma.rn.f64 	%fd82, %fd46, %fd47, %fd82;
	ld.global.nc.f64 	%fd48, [%rd65+8];
	fma.rn.f64 	%fd81, %fd46, %fd48, %fd81;
$L__BB11_17:
	add.s32 	%r82, %r82, 128;
	add.s64 	%rd76, %rd76, 512;
	add.s64 	%rd75, %rd75, 1024;
	setp.lt.s32 	%p11, %r82, %r4;
	@%p11 bra 	$L__BB11_9;
$L__BB11_18:
	// begin inline asm
	mov.b64 {%r36,%r37}, %fd82;
	// end inline asm
	shfl.sync.down.b32	%r39|%p12, %r37, 16, 31, -1;
	shfl.sync.down.b32	%r38|%p13, %r36, 16, 31, -1;
	// begin inline asm
	mov.b64 %fd50, {%r38,%r39};
	// end inline asm
	add.f64 	%fd51, %fd82, %fd50;
	// begin inline asm
	mov.b64 {%r40,%r41}, %fd51;
	// end inline asm
	shfl.sync.down.b32	%r43|%p14, %r41, 8, 31, -1;
	shfl.sync.down.b32	%r42|%p15, %r40, 8, 31, -1;
	// begin inline asm
	mov.b64 %fd52, {%r42,%r43};
	// end inline asm
	add.f64 	%fd53, %fd51, %fd52;
	// begin inline asm
	mov.b64 {%r44,%r45}, %fd53;
	// end inline asm
	shfl.sync.down.b32	%r47|%p16, %r45, 4, 31, -1;
	shfl.sync.down.b32	%r46|%p17, %r44, 4, 31, -1;
	// begin inline asm
	mov.b64 %fd54, {%r46,%r47};
	// end inline asm
	add.f64 	%fd55, %fd53, %fd54;
	// begin inline asm
	mov.b64 {%r48,%r49}, %fd55;
	// end inline asm
	shfl.sync.down.b32	%r51|%p18, %r49, 2, 31, -1;
	shfl.sync.down.b32	%r50|%p19, %r48, 2, 31, -1;
	// begin inline asm
	mov.b64 %fd56, {%r50,%r51};
	// end inline asm
	add.f64 	%fd57, %fd55, %fd56;
	// begin inline asm
	mov.b64 {%r52,%r53}, %fd57;
	// end inline asm
	shfl.sync.down.b32	%r55|%p20, %r53, 1, 31, -1;
	shfl.sync.down.b32	%r54|%p21, %r52, 1, 31, -1;
	// begin inline asm
	mov.b64 %fd58, {%r54,%r55};
	// end inline asm
	add.f64 	%fd29, %fd57, %fd58;
	// begin inline asm
	mov.b64 {%r56,%r57}, %fd81;
	// end inline asm
	shfl.sync.down.b32	%r59|%p22, %r57, 16, 31, -1;
	shfl.sync.down.b32	%r58|%p23, %r56, 16, 31, -1;
	// begin inline asm
	mov.b64 %fd60, {%r58,%r59};
	// end inline asm
	add.f64 	%fd61, %fd81, %fd60;
	// begin inline asm
	mov.b64 {%r60,%r61}, %fd61;
	// end inline asm
	shfl.sync.down.b32	%r63|%p24, %r61, 8, 31, -1;
	shfl.sync.down.b32	%r62|%p25, %r60, 8, 31, -1;
	// begin inline asm
	mov.b64 %fd62, {%r62,%r63};
	// end inline asm
	add.f64 	%fd63, %fd61, %fd62;
	// begin inline asm
	mov.b64 {%r64,%r65}, %fd63;
	// end inline asm
	shfl.sync.down.b32	%r67|%p26, %r65, 4, 31, -1;
	shfl.sync.down.b32	%r66|%p27, %r64, 4, 31, -1;
	// begin inline asm
	mov.b64 %fd64, {%r66,%r67};
	// end inline asm
	add.f64 	%fd65, %fd63, %fd64;
	// begin inline asm
	mov.b64 {%r68,%r69}, %fd65;
	// end inline asm
	shfl.sync.down.b32	%r71|%p28, %r69, 2, 31, -1;
	shfl.sync.down.b32	%r70|%p29, %r68, 2, 31, -1;
	// begin inline asm
	mov.b64 %fd66, {%r70,%r71};
	// end inline asm
	add.f64 	%fd67, %fd65, %fd66;
	// begin inline asm
	mov.b64 {%r72,%r73}, %fd67;
	// end inline asm
	shfl.sync.down.b32	%r75|%p30, %r73, 1, 31, -1;
	shfl.sync.down.b32	%r74|%p31, %r72, 1, 31, -1;
	// begin inline asm
	mov.b64 %fd68, {%r74,%r75};
	// end inline asm
	add.f64 	%fd30, %fd67, %fd68;
	mov.u32 	%r76, %tid.x;
	and.b32  	%r77, %r76, 31;
	setp.ne.s32 	%p32, %r77, 0;
	@%p32 bra 	$L__BB11_22;
	ld.param.u32 	%r79, [_ZN36_GLOBAL__N__2535064f_4_k_cu_925ee21833sell_spmm_f64_warp_per_row_kernelILi2EEEvPKlPKiS4_PKdiiS6_iPdii_param_10];
	ld.param.u32 	%r78, [_ZN36_GLOBAL__N__2535064f_4_k_cu_925ee21833sell_spmm_f64_warp_per_row_kernelILi2EEEvPKlPKiS4_PKdiiS6_iPdii_param_9];
	ld.param.u64 	%rd72, [_ZN36_GLOBAL__N__2535064f_4_k_cu_925ee21833sell_spmm_f64_warp_per_row_kernelILi2EEEvPKlPKiS4_PKdiiS6_iPdii_param_8];
	cvt.u64.u32 	%rd66, %r3;
	cvt.s64.s32 	%rd67, %r78;
	mul.lo.s64 	%rd68, %rd67, %rd66;
	cvta.to.global.u64 	%rd69, %rd72;
	shl.b64 	%rd70, %rd68, 3;
	add.s64 	%rd19, %rd69, %rd70;
	setp.eq.s32 	%p33, %r79, 0;
	@%p33 bra 	$L__BB11_21;
	ld.global.f64 	%fd69, [%rd19];
	add.f64 	%fd70, %fd29, %fd69;
	st.global.f64 	[%rd19], %fd70;
	ld.global.f64 	%fd71, [%rd19+8];
	add.f64 	%fd72, %fd30, %fd71;
	st.global.f64 	[%rd19+8], %fd72;
	bra.uni 	$L__BB11_22;
$L__BB11_21:
	st.global.f64 	[%rd19], %fd29;
	st.global.f64 	[%rd19+8], %fd30;
$L__BB11_22:
	ret;

}
.entry _ZN36_GLOBAL__N__2535064f_4_k_cu_925ee21833sell_spmm_f64_warp_per_row_kernelILi1EEEvPKlPKiS4_PKdiiS6_iPdii(
	.param .u64 .ptr .align 1 _ZN36_GLOBAL__N__2535064f_4_k_cu_925ee21833sell_spmm_f64_warp_per_row_kernelILi1EEEvPKlPKiS4_PKdiiS6_iPdii_param_0,
	.param .u64 .ptr .align 1 _ZN36_GLOBAL__N__2535064f_4_k_cu_925ee21833sell_spmm_f64_warp_per_row_kernelILi1EEEvPKlPKiS4_PKdiiS6_iPdii_param_1,
	.param .u64 .ptr .align 1 _ZN36_GLOBAL__N__2535064f_4_k_cu_925ee21833sell_spmm_f64_warp_per_row_kernelILi1EEEvPKlPKiS4_PKdiiS6_iPdii_param_2,
	.param .u64 .ptr .align 1 _ZN36_GLOBAL__N__2535064f_4_k_cu_925ee21833sell_spmm_f64_warp_per_row_kernelILi1EEEvPKlPKiS4_PKdiiS6_iPdii_param_3,
	.param .u32 _ZN36_GLOBAL__N__2535064f_4_k_cu_925ee21833sell_spmm_f64_warp_per_row_kernelILi1EEEvPKlPKiS4_PKdiiS6_iPdii_param_4,
	.param .u32 _ZN36_GLOBAL__N__2535064f_4_k_cu_925ee21833sell_spmm_f64_warp_per_row_kernelILi1EEEvPKlPKiS4_PKdiiS6_iPdii_param_5,
	.param .u64 .ptr .align 1 _ZN36_GLOBAL__N__2535064f_4_k_cu_925ee21833sell_spmm_f64_warp_per_row_kernelILi1EEEvPKlPKiS4_PKdiiS6_iPdii_param_6,
	.param .u32 _ZN36_GLOBAL__N__2535064f_4_k_cu_925ee21833sell_spmm_f64_warp_per_row_kernelILi1EEEvPKlPKiS4_PKdiiS6_iPdii_param_7,
	.param .u64 .ptr .align 1 _ZN36_GLOBAL__N__2535064f_4_k_cu_925ee21833sell_spmm_f64_warp_per_row_kernelILi1EEEvPKlPKiS4_PKdiiS6_iPdii_param_8,
	.param .u32 _ZN36_GLOBAL__N__2535064f_4_k_cu_925ee21833sell_spmm_f64_warp_per_row_kernelILi1EEEvPKlPKiS4_PKdiiS6_iPdii_param_9,
	.param .u32 _ZN36_GLOBAL__N__2535064f_4_k_cu_925ee21833sell_spmm_f64_warp_per_row_kernelILi1EEEvPKlPKiS4_PKdiiS6_iPdii_param_10
)
{
	.reg .pred 	%p<37>;
	.reg .b32 	%r<75>;
	.reg .b64 	%rd<119>;
	.reg .b64 	%fd<109>;

	ld.param.u64 	%rd18, [_ZN36_GLOBAL__N__2535064f_4_k_cu_925ee21833sell_spmm_f64_warp_per_row_kernelILi1EEEvPKlPKiS4_PKdiiS6_iPdii_param_0];
	ld.param.u64 	%rd19, [_ZN36_GLOBAL__N__2535064f_4_k_cu_925ee21833sell_spmm_f64_warp_per_row_kernelILi1EEEvPKlPKiS4_PKdiiS6_iPdii_param_1];
	ld.param.u64 	%rd21, [_ZN36_GLOBAL__N__2535064f_4_k_cu_925ee21833sell_spmm_f64_warp_per_row_kernelILi1EEEvPKlPKiS4_PKdiiS6_iPdii_param_2];
	ld.param.u64 	%rd22, [_ZN36_GLOBAL__N__2535064f_4_k_cu_925ee21833sell_spmm_f64_warp_per_row_kernelILi1EEEvPKlPKiS4_PKdiiS6_iPdii_param_3];
	ld.param.u32 	%r37, [_ZN36_GLOBAL__N__2535064f_4_k_cu_925ee21833sell_spmm_f64_warp_per_row_kernelILi1EEEvPKlPKiS4_PKdiiS6_iPdii_param_4];
	ld.param.u32 	%r33, [_ZN36_GLOBAL__N__2535064f_4_k_cu_925ee21833sell_spmm_f64_warp_per_row_kernelILi1EEEvPKlPKiS4_PKdiiS6_iPdii_param_5];
	ld.param.u64 	%rd23, [_ZN36_GLOBAL__N__2535064f_4_k_cu_925ee21833sell_spmm_f64_warp_per_row_kernelILi1EEEvPKlPKiS4_PKdiiS6_iPdii_param_6];
	ld.param.u32 	%r34, [_ZN36_GLOBAL__N__2535064f_4_k_cu_925ee21833sell_spmm_f64_warp_per_row_kernelILi1EEEvPKlPKiS4_PKdiiS6_iPdii_param_7];
	ld.param.u64 	%rd20, [_ZN36_GLOBAL__N__2535064f_4_k_cu_925ee21833sell_spmm_f64_warp_per_row_kernelILi1EEEvPKlPKiS4_PKdiiS6_iPdii_param_8];
	ld.param.u32 	%r35, [_ZN36_GLOBAL__N__2535064f_4_k_cu_925ee21833sell_spmm_f64_warp_per_row_kernelILi1EEEvPKlPKiS4_PKdiiS6_iPdii_param_9];
	ld.param.u32 	%r36, [_ZN36_GLOBAL__N__2535064f_4_k_cu_925ee21833sell_spmm_f64_warp_per_row_kernelILi1EEEvPKlPKiS4_PKdiiS6_iPdii_param_10];
	cvta.to.global.u64 	%rd1, %rd23;
	cvta.to.global.u64 	%rd2, %rd22;
	cvta.to.global.u64 	%rd3, %rd21;
	mov.u32 	%r1, %tid.x;
	and.b32  	%r2, %r1, 31;
	mov.u32 	%r38, %ntid.x;
	shr.u32 	%r39, %r38, 5;
	shr.u32 	%r40, %r1, 5;
	mov.u32 	%r41, %ctaid.x;
	mad.lo.s32 	%r3, %r39, %r41, %r40;
	setp.ge.s32 	%p1, %r3, %r37;
	@%p1 bra 	$L__BB12_46;
	cvta.to.global.u64 	%rd24, %rd19;
	cvta.to.global.u64 	%rd25, %rd18;
	div.s32 	%r42, %r3, %r33;
	mul.lo.s32 	%r43, %r42, %r33;
	sub.s32 	%r44, %r3, %r43;
	mul.wide.s32 	%rd26, %r42, 4;
	add.s64 	%rd27, %rd24, %rd26;
	ld.global.nc.u32 	%r4, [%rd27];
	mul.wide.s32 	%rd28, %r42, 8;
	add.s64 	%rd29, %rd25, %rd28;
	ld.global.nc.u64 	%rd30, [%rd29];
	mul.wide.s32 	%rd31, %r44, %r4;
	add.s64 	%rd4, %rd31, %rd30;
	setp.ge.s32 	%p2, %r2, %r4;
	mov.f64 	%fd88, 0d0000000000000000;
	@%p2 bra 	$L__BB12_42;
	cvt.s64.s32 	%rd5, %r34;
	not.b32 	%r45, %r2;
	add.s32 	%r5, %r4, %r45;
	shr.u32 	%r46, %r5, 5;
	add.s32 	%r6, %r46, 1;
	setp.lt.u32 	%p3, %r5, 224;
	mov.f64 	%fd88, 0d0000000000000000;
	mov.u32 	%r72, %r2;
	@%p3 bra 	$L__BB12_21;
	and.b32  	%r47, %r6, 268435448;
	neg.s32 	%r70, %r47;
	cvt.u64.u32 	%rd32, %r1;
	and.b64  	%rd33, %rd32, 31;
	add.s64 	%rd34, %rd4, %rd33;
	shl.b64 	%rd35, %rd34, 2;
	add.s64 	%rd36, %rd35, %rd3;
	add.s64 	%rd118, %rd36, 512;
	shl.b64 	%rd37, %rd34, 3;
	add.s64 	%rd38, %rd37, %rd2;
	add.s64 	%rd117, %rd38, 1024;
	mov.f64 	%fd88, 0d0000000000000000;
	mov.u32 	%r72, %r2;
$L__BB12_4:
	.pragma "nounroll";
	ld.global.nc.u32 	%r10, [%rd118+-512];
	setp.lt.s32 	%p4, %r10, 0;
	@%p4 bra 	$L__BB12_6;
	ld.global.nc.f64 	%fd43, [%rd117+-1024];
	cvt.u64.u32 	%rd39, %r10;
	mul.lo.s64 	%rd40, %rd39, %rd5;
	shl.b64 	%rd41, %rd40, 3;
	add.s64 	%rd42, %rd1, %rd41;
	ld.global.nc.f64 	%fd44, [%rd42];
	fma.rn.f64 	%fd88, %fd43, %fd44, %fd88;
$L__BB12_6:
	ld.global.nc.u32 	%r11, [%rd118+-384];
	setp.lt.s32 	%p5, %r11, 0;
	@%p5 bra 	$L__BB12_8;
	ld.global.nc.f64 	%fd45, [%rd117+-768];
	cvt.u64.u32 	%rd43, %r11;
	mul.lo.s64 	%rd44, %rd43, %rd5;
	shl.b64 	%rd45, %rd44, 3;
	add.s64 	%rd46, %rd1, %rd45;
	ld.global.nc.f64 	%fd46, [%rd46];
	fma.rn.f64 	%fd88, %fd45, %fd46, %fd88;
$L__BB12_8:
	ld.global.nc.u32 	%r12, [%rd118+-256];
	setp.lt.s32 	%p6, %r12, 0;
	@%p6 bra 	$L__BB12_10;
	ld.global.nc.f64 	%fd47, [%rd117+-512];
	cvt.u64.u32 	%rd47, %r12;
	mul.lo.s64 	%rd48, %rd47, %rd5;
	shl.b64 	%rd49, %rd48, 3;
	add.s64 	%rd50, %rd1, %rd49;
	ld.global.nc.f64 	%fd48, [%rd50];
	fma.rn.f64 	%fd88, %fd47, %fd48, %fd88;
$L__BB12_10:
	ld.global.nc.u32 	%r13, [%rd118+-128];
	setp.lt.s32 	%p7, %r13, 0;
	@%p7 bra 	$L__BB12_12;
	ld.global.nc.f64 	%fd49, [%rd117+-256];
	cvt.u64.u32 	%rd51, %r13;
	mul.lo.s64 	%rd52, %rd51, %rd5;
	shl.b64 	%rd53, %rd52, 3;
	add.s64 	%rd54, %rd1, %rd53;
	ld.global.nc.f64 	%fd50, [%rd54];
	fma.rn.f64 	%fd88, %fd49, %fd50, %fd88;
$L__BB12_12:
	ld.global.nc.u32 	%r14, [%rd118];
	setp.lt.s32 	%p8, %r14, 0;
	@%p8 bra 	$L__BB12_14;
	ld.global.nc.f64 	%fd51, [%rd117];
	cvt.u64.u32 	%rd55, %r14;
	mul.lo.s64 	%rd56, %rd55, %rd5;
	shl.b64 	%rd57, %rd56, 3;
	add.s64 	%rd58, %rd1, %rd57;
	ld.global.nc.f64 	%fd52, [%rd58];
	fma.rn.f64 	%fd88, %fd51, %fd52, %fd88;
$L__BB12_14:
	ld.global.nc.u32 	%r15, [%rd118+128];
	setp.lt.s32 	%p9, %r15, 0;
	@%p9 bra 	$L__BB12_16;
	ld.global.nc.f64 	%fd53, [%rd117+256];
	cvt.u64.u32 	%rd59, %r15;
	mul.lo.s64 	%rd60, %rd59, %rd5;
	shl.b64 	%rd61, %rd60, 3;
	add.s64 	%rd62, %rd1, %rd61;
	ld.global.nc.f64 	%fd54, [%rd62];
	fma.rn.f64 	%fd88, %fd53, %fd54, %fd88;
$L__BB12_16:
	ld.global.nc.u32 	%r16, [%rd118+256];
	setp.lt.s32 	%p10, %r16, 0;
	@%p10 bra 	$L__BB12_18;
	ld.global.nc.f64 	%fd55, [%rd117+512];
	cvt.u64.u32 	%rd63, %r16;
	mul.lo.s64 	%rd64, %rd63, %rd5;
	shl.b64 	%rd65, %rd64, 3;
	add.s64 	%rd66, %rd1, %rd65;
	ld.global.nc.f64 	%fd56, [%rd66];
	fma.rn.f64 	%fd88, %fd55, %fd56, %fd88;
$L__BB12_18:
	ld.global.nc.u32 	%r17, [%rd118+384];
	setp.lt.s32 	%p11, %r17, 0;
	@%p11 bra 	$L__BB12_20;
	ld.global.nc.f64 	%fd57, [%rd117+768];
	cvt.u64.u32 	%rd67, %r17;
	mul.lo.s64 	%rd68, %rd67, %rd5;
	shl.b64 	%rd69, %rd68, 3;
	add.s64 	%rd70, %rd1, %rd69;
	ld.global.nc.f64 	%fd58, [%rd70];
	fma.rn.f64 	%fd88, %fd57, %fd58, %fd88;
$L__BB12_20:
	add.s32 	%r72, %r72, 256;
	add.s32 	%r70, %r70, 8;
	add.s64 	%rd118, %rd118, 1024;
	add.s64 	%rd117, %rd117, 2048;
	setp.ne.s32 	%p12, %r70, 0;
	@%p12 bra 	$L__BB12_4;
$L__BB12_21:
	and.b32  	%r21, %r6, 7;
	setp.eq.s32 	%p13, %r21, 0;
	@%p13 bra 	$L__BB12_42;
	setp.lt.u32 	%p14, %r21, 4;
	@%p14 bra 	$L__BB12_32;
	cvt.u64.u32 	%rd71, %r72;
	add.s64 	%rd72, %rd4, %rd71;
	shl.b64 	%rd73, %rd72, 2;
	add.s64 	%rd12, %rd3, %rd73;
	ld.global.nc.u32 	%r22, [%rd12];
	setp.lt.s32 	%p15, %r22, 0;
	shl.b64 	%rd74, %rd72, 3;
	add.s64 	%rd13, %rd2, %rd74;
	@%p15 bra 	$L__BB12_25;
	ld.global.nc.f64 	%fd60, [%rd13];
	cvt.u64.u32 	%rd75, %r22;
	mul.lo.s64 	%rd76, %rd75, %rd5;
	shl.b64 	%rd77, %rd76, 3;
	add.s64 	%rd78, %rd1, %rd77;
	ld.global.nc.f64 	%fd61, [%rd78];
	fma.rn.f64 	%fd88, %fd60, %fd61, %fd88;
$L__BB12_25:
	ld.global.nc.u32 	%r23, [%rd12+128];
	setp.lt.s32 	%p16, %r23, 0;
	@%p16 bra 	$L__BB12_27;
	ld.global.nc.f64 	%fd62, [%rd13+256];
	cvt.u64.u32 	%rd79, %r23;
	mul.lo.s64 	%rd80, %rd79, %rd5;
	shl.b64 	%rd81, %rd80, 3;
	add.s64 	%rd82, %rd1, %rd81;
	ld.global.nc.f64 	%fd63, [%rd82];
	fma.rn.f64 	%fd88, %fd62, %fd63, %fd88;
$L__BB12_27:
	ld.global.nc.u32 	%r24, [%rd12+256];
	setp.lt.s32 	%p17, %r24, 0;
	@%p17 bra 	$L__BB12_29;
	ld.global.nc.f64 	%fd64, [%rd13+512];
	cvt.u64.u32 	%rd83, %r24;
	mul.lo.s64 	%rd84, %rd83, %rd5;
	shl.b64 	%rd85, %rd84, 3;
	add.s64 	%rd86, %rd1, %rd85;
	ld.global.nc.f64 	%fd65, [%rd86];
	fma.rn.f64 	%fd88, %fd64, %fd65, %fd88;
$L__BB12_29:
	ld.global.nc.u32 	%r25, [%rd12+384];
	setp.lt.s32 	%p18, %r25, 0;
	@%p18 bra 	$L__BB12_31;
	ld.global.nc.f64 	%fd66, [%rd13+768];
	cvt.u64.u32 	%rd87, %r25;
	mul.lo.s64 	%rd88, %rd87, %rd5;
	shl.b64 	%rd89, %rd88, 3;
	add.s64 	%rd90, %rd1, %rd89;
	ld.global.nc.f64 	%fd67, [%rd90];
	fma.rn.f64 	%fd88, %fd66, %fd67, %fd88;
$L__BB12_31:
	add.s32 	%r72, %r72, 128;
$L__BB12_32:
	and.b32  	%r48, %r6, 3;
	setp.eq.s32 	%p19, %r48, 0;
	@%p19 bra 	$L__BB12_42;
	setp.eq.s32 	%p20, %r48, 1;
	@%p20 bra 	$L__BB12_39;
	cvt.u64.u32 	%rd91, %r72;
	add.s64 	%rd92, %rd4, %rd91;
	shl.b64 	%rd93, %rd92, 2;
	add.s64 	%rd14, %rd3, %rd93;
	ld.global.nc.u32 	%r28, [%rd14];
	setp.lt.s32 	%p21, %r28, 0;
	shl.b64 	%rd94, %rd92, 3;
	add.s64 	%rd15, %rd2, %rd94;
	@%p21 bra 	$L__BB12_36;
	ld.global.nc.f64 	%fd69, [%rd15];
	cvt.u64.u32 	%rd95, %r28;
	mul.lo.s64 	%rd96, %rd95, %rd5;
	shl.b64 	%rd97, %rd96, 3;
	add.s64 	%rd98, %rd1, %rd97;
	ld.global.nc.f64 	%fd70, [%rd98];
	fma.rn.f64 	%fd88, %fd69, %fd70, %fd88;
$L__BB12_36:
	ld.global.nc.u32 	%r29, [%rd14+128];
	setp.lt.s32 	%p22, %r29, 0;
	@%p22 bra 	$L__BB12_38;
	ld.global.nc.f64 	%fd71, [%rd15+256];
	cvt.u64.u32 	%rd99, %r29;
	mul.lo.s64 	%rd100, %rd99, %rd5;
	shl.b64 	%rd101, %rd100, 3;
	add.s64 	%rd102, %rd1, %rd101;
	ld.global.nc.f64 	%fd72, [%rd102];
	fma.rn.f64 	%fd88, %fd71, %fd72, %fd88;
$L__BB12_38:
	add.s32 	%r72, %r72, 64;
$L__BB12_39:
	and.b32  	%r49, %r5, 32;
	setp.ne.s32 	%p23, %r49, 0;
	@%p23 bra 	$L__BB12_42;
	cvt.u64.u32 	%rd103, %r72;
	add.s64 	%rd16, %rd4, %rd103;
	shl.b64 	%rd104, %rd16, 2;
	add.s64 	%rd105, %rd3, %rd104;
	ld.global.nc.u32 	%r32, [%rd105];
	setp.lt.s32 	%p24, %r32, 0;
	@%p24 bra 	$L__BB12_42;
	shl.b64 	%rd106, %rd16, 3;
	add.s64 	%rd107, %rd2, %rd106;
	ld.global.nc.f64 	%fd73, [%rd107];
	cvt.u64.u32 	%rd108, %r32;
	mul.lo.s64 	%rd109, %rd108, %rd5;
	shl.b64 	%rd110, %rd109, 3;
	add.s64 	%rd111, %rd1, %rd110;
	ld.global.nc.f64 	%fd74, [%rd111];
	fma.rn.f64 	%fd88, %fd73, %fd74, %fd88;
$L__BB12_42:
	// begin inline asm
	mov.b64 {%r50,%r51}, %fd88;
	// end inline asm
	shfl.sync.down.b32	%r53|%p25, %r51, 16, 31, -1;
	shfl.sync.down.b32	%r52|%p26, %r50, 16, 31, -1;
	// begin inline asm
	mov.b64 %fd76, {%r52,%r53};
	// end inline asm
	add.f64 	%fd77, %fd88, %fd76;
	// begin inline asm
	mov.b64 {%r54,%r55}, %fd77;
	// end inline asm
	shfl.sync.down.b32	%r57|%p27, %r55, 8, 31, -1;
	shfl.sync.down.b32	%r56|%p28, %r54, 8, 31, -1;
	// begin inline asm
	mov.b64 %fd78, {%r56,%r57};
	// end inline asm
	add.f64 	%fd79, %fd77, %fd78;
	// begin inline asm
	mov.b64 {%r58,%r59}, %fd79;
	// end inline asm
	shfl.sync.down.b32	%r61|%p29, %r59, 4, 31, -1;
	shfl.sync.down.b32	%r60|%p30, %r58, 4, 31, -1;
	// begin inline asm
	mov.b64 %fd80, {%r60,%r61};
	// end inline asm
	add.f64 	%fd81, %fd79, %fd80;
	// begin inline asm
	mov.b64 {%r62,%r63}, %fd81;
	// end inline asm
	shfl.sync.down.b32	%r65|%p31, %r63, 2, 31, -1;
	shfl.sync.down.b32	%r64|%p32, %r62, 2, 31, -1;
	// begin inline asm
	mov.b64 %fd82, {%r64,%r65};
	// end inline asm
	add.f64 	%fd83, %fd81, %fd82;
	// begin inline asm
	mov.b64 {%r66,%r67}, %fd83;
	// end inline asm
	shfl.sync.down.b32	%r69|%p33, %r67, 1, 31, -1;
	shfl.sync.down.b32	%r68|%p34, %r66, 1, 31, -1;
	// begin inline asm
	mov.b64 %fd84, {%r68,%r69};
	// end inline asm
	add.f64 	%fd38, %fd83, %fd84;
	setp.ne.s32 	%p35, %r2, 0;
	@%p35 bra 	$L__BB12_46;
	cvt.u64.u32 	%rd112, %r3;
	cvt.s64.s32 	%rd113, %r35;
	mul.lo.s64 	%rd114, %rd113, %rd112;
	cvta.to.global.u64 	%rd115, %rd20;
	shl.b64 	%rd116, %rd114, 3;
	add.s64 	%rd17, %rd115, %rd116;
	setp.eq.s32 	%p36, %r36, 0;
	@%p36 bra 	$L__BB12_45;
	ld.global.f64 	%fd85, [%rd17];
	add.f64 	%fd86, %fd38, %fd85;
	st.global.f64 	[%rd17], %fd86;
	bra.uni 	$L__BB12_46;
$L__BB12_45:
	st.global.f64 	[%rd17], %fd38;
$L__BB12_46:
	ret;

}


// ===== COMPILED SASS (sm_100) =====

	.target	sm_100

	.elftype	@"ET_EXEC"


//--------------------- .note.nv.tkinfo           --------------------------
	.section	.note.nv.tkinfo,"",@"SHT_NOTE"
	.sectionflags	@"SHF_NOTE_NV_TKINFO"
	.tkinfo
        /*0018*/ 	.word	0x00000002
        /*0030*/ 	.string	""
        /*0030*/ 	.string	"ptxas"
        /*0030*/ 	.string	"Cuda compilation tools, release 13.0, V13.0.88"
        /*0030*/ 	.string	"Build cuda_13.0.r13.0/compiler.36424714_0"
        /*0030*/ 	.string	"-arch sm_100 -m 64 "



//--------------------- .note.nv.cuinfo           --------------------------
	.section	.note.nv.cuinfo,"",@"SHT_NOTE"
	.sectionflags	@"SHF_NOTE_NV_CUINFO"
        /*0018*/ 	.short	0x0002
        /*001a*/ 	.short	0x0064
        /*001c*/ 	.short	0x0082
	.zero		2


//--------------------- .nv.info                  --------------------------
	.section	.nv.info,"",@"SHT_CUDA_INFO"
	.align	4


	//----- nvinfo : EIATTR_REGCOUNT
	.align		4
        /*0000*/ 	.byte	0x04, 0x2f
        /*0002*/ 	.short	(.L_1 - .L_0)
	.align		4
.L_0:
        /*0004*/ 	.word	index@(_ZN36_GLOBAL__N__2535064f_4_k_cu_925ee21832ell_spmv_f64_warp_per_row_kernelEPKiPKdiiS3_Pdi)
        /*0008*/ 	.word	0x00000020


	//----- nvinfo : EIATTR_FRAME_SIZE
	.align		4
.L_1:
        /*000c*/ 	.byte	0x04, 0x11
        /*000e*/ 	.short	(.L_3 - .L_2)
	.align		4
.L_2:
        /*0010*/ 	.word	index@(_ZN36_GLOBAL__N__2535064f_4_k_cu_925ee21832ell_spmv_f64_warp_per_row_kernelEPKiPKdiiS3_Pdi)
        /*0014*/ 	.word	0x00000000


	//----- nvinfo : EIATTR_REGCOUNT
	.align		4
.L_3:
        /*0018*/ 	.byte	0x04, 0x2f
        /*001a*/ 	.short	(.L_5 - .L_4)
	.align		4
.L_4:
        /*001c*/ 	.word	index@(_ZN36_GLOBAL__N__2535064f_4_k_cu_925ee21833sell_spmv_f64_warp_per_row_kernelEPKlPKiS3_PKdiiS5_Pdi)
        /*0020*/ 	.word	0x00000020


	//----- nvinfo : EIATTR_FRAME_SIZE
	.align		4
.L_5:
        /*0024*/ 	.byte	0x04, 0x11
        /*0026*/ 	.short	(.L_7 - .L_6)
	.align		4
.L_6:
        /*0028*/ 	.word	index@(_ZN36_GLOBAL__N__2535064f_4_k_cu_925ee21833sell_spmv_f64_warp_per_row_kernelEPKlPKiS3_PKdiiS5_Pdi)
        /*002c*/ 	.word	0x00000000


	//----- nvinfo : EIATTR_REGCOUNT
	.align		4
.L_7:
        /*0030*/ 	.byte	0x04, 0x2f
        /*0032*/ 	.short	(.L_9 - .L_8)
	.align		4
.L_8:
        /*0034*/ 	.word	index@(_ZN36_GLOBAL__N__2535064f_4_k_cu_925ee21840ell_spmm_f64_lanevec_warp_per_row_kernelEPKiPKdiiS3_iPdiii)
        /*0038*/ 	.word	0x0000001e


	//----- nvinfo : EIATTR_FRAME_SIZE
	.align		4
.L_9:
        /*003c*/ 	.byte	0x04, 0x11
        /*003e*/ 	.short	(.L_11 - .L_10)
	.align		4
.L_10:
        /*0040*/ 	.word	index@(_ZN36_GLOBAL__N__2535064f_4_k_cu_925ee21840ell_spmm_f64_lanevec_warp_per_row_kernelEPKiPKdiiS3_iPdiii)
        /*0044*/ 	.word	0x00000000


	//----- nvinfo : EIATTR_REGCOUNT
	.align		4
.L_11:
        /*0048*/ 	.byte	0x04, 0x2f
        /*004a*/ 	.short	(.L_13 - .L_12)
	.align		4
.L_12:
        /*004c*/ 	.word	index@(_ZN36_GLOBAL__N__2535064f_4_k_cu_925ee21832ell_spmm_f64_warp_per_row_kernelILi16EEEvPKiPKdiiS4_iPdii)
        /*0050*/ 	.word	0x00000037


	//----- nvinfo : EIATTR_FRAME_SIZE
	.align		4
.L_13:
        /*0054*/ 	.byte	0x04, 0x11
        /*0056*/ 	.short	(.L_15 - .L_14)
	.align		4
.L_14:
        /*0058*/ 	.word	index@(_ZN36_GLOBAL__N__2535064f_4_k_cu_925ee21832ell_spmm_f64_warp_per_row_kernelILi16EEEvPKiPKdiiS4_iPdii)
        /*005c*/ 	.word	0x00000000


	//----- nvinfo : EIATTR_REGCOUNT
	.align		4
.L_15:
        /*0060*/ 	.byte	0x04, 0x2f
        /*0062*/ 	.short	(.L_17 - .L_16)
	.align		4
.L_16:
        /*0064*/ 	.word	index@(_ZN36_GLOBAL__N__2535064f_4_k_cu_925ee21832ell_spmm_f64_warp_per_row_kernelILi8EEEvPKiPKdiiS4_iPdii)
        /*0068*/ 	.word	0x00000028


	//----- nvinfo : EIATTR_FRAME_SIZE
	.align		4
.L_17:
        /*006c*/ 	.byte	0x04, 0x11
        /*006e*/ 	.short	(.L_19 - .L_18)
	.align		4
.L_18:
        /*0070*/ 	.word	index@(_ZN36_GLOBAL__N__2535064f_4_k_cu_925ee21832ell_spmm_f64_warp_per_row_kernelILi8EEEvPKiPKdiiS4_iPdii)
        /*0074*/ 	.word	0x00000000


	//----- nvinfo : EIATTR_REGCOUNT
	.align		4
.L_19:
        /*0078*/ 	.byte	0x04, 0x2f
        /*007a*/ 	.short	(.L_21 - .L_20)
	.align		4
.L_20:
        /*007c*/ 	.word	index@(_ZN36_GLOBAL__N__2535064f_4_k_cu_925ee21832ell_spmm_f64_warp_per_row_kernelILi4EEEvPKiPKdiiS4_iPdii)
        /*0080*/ 	.word	0x00000020


	//----- nvinfo : EIATTR_FRAME_SIZE
	.align		4
.L_21:
        /*0084*/ 	.byte	0x04, 0x11
        /*0086*/ 	.short	(.L_23 - .L_22)
	.align		4
.L_22:
        /*0088*/ 	.word	index@(_ZN36_GLOBAL__N__2535064f_4_k_cu_925ee21832ell_spmm_f64_warp_per_row_kernelILi4EEEvPKiPKdiiS4_iPdii)
        /*008c*/ 	.word	0x00000000


	//----- nvinfo : EIATTR_REGCOUNT
	.align		4
.L_23:
        /*0090*/ 	.byte	0x04, 0x2f
        /*0092*/ 	.short	(.L_25 - .L_24)
	.align		4
.L_24:
        /*0094*/ 	.word	index@(_ZN36_GLOBAL__N__2535064f_4_k_cu_925ee21832ell_spmm_f64_warp_per_row_kernelILi2EEEvPKiPKdiiS4_iPdii)
        /*0098*/ 	.word	0x00000020


	//----- nvinfo : EIATTR_FRAME_SIZE
	.align		4
.L_25:
        /*009c*/ 	.byte	0x04, 0x11
        /*009e*/ 	.short	(.L_27 - .L_26)
	.align		4
.L_26:
        /*00a0*/ 	.word	index@(_ZN36_GLOBAL__N__2535064f_4_k_cu_925ee21832ell_spmm_f64_warp_per_row_kernelILi2EEEvPKiPKdiiS4_iPdii)
        /*00a4*/ 	.word	0x00000000


	//----- nvinfo : EIATTR_REGCOUNT
	.align		4
.L_27:
        /*00a8*/ 	.byte	0x04, 0x2f
        /*00aa*/ 	.short	(.L_29 - .L_28)
	.align		4
.L_28:
        /*00ac*/ 	.word	index@(_ZN36_GLOBAL__N__2535064f_4_k_cu_925ee21832ell_spmm_f64_warp_per_row_kernelILi1EEEvPKiPKdiiS4_iPdii)
        /*00b0*/ 	.word	0x00000020


	//----- nvinfo : EIATTR_FRAME_SIZE
	.align		4
.L_29:
        /*00b4*/ 	.byte	0x04, 0x11
        /*00b6*/ 	.short	(.L_31 - .L_30)
	.align		4
.L_30:
        /*00b8*/ 	.word	index@(_ZN36_GLOBAL__N__2535064f_4_k_cu_925ee21832ell_spmm_f64_warp_per_row_kernelILi1EEEvPKiPKdiiS4_iPdii)
        /*00bc*/ 	.word	0x00000000


	//----- nvinfo : EIATTR_REGCOUNT
	.align		4
.L_31:
        /*00c0*/ 	.byte	0x04, 0x2f
        /*00c2*/ 	.short	(.L_33 - .L_32)
	.align		4
.L_32:
        /*00c4*/ 	.word	index@(_ZN36_GLOBAL__N__2535064f_4_k_cu_925ee21833sell_spmm_f64_warp_per_row_kernelILi16EEEvPKlPKiS4_PKdiiS6_iPdii)
        /*00c8*/ 	.word	0x00000036


	//----- nvinfo : EIATTR_FRAME_SIZE
	.align		4
.L_33:
        /*00cc*/ 	.byte	0x04, 0x11
        /*00ce*/ 	.short	(.L_35 - .L_34)
	.align		4
.L_34:
        /*00d0*/ 	.word	index@(_ZN36_GLOBAL__N__2535064f_4_k_cu_925ee21833sell_spmm_f64_warp_per_row_kernelILi16EEEvPKlPKiS4_PKdiiS6_iPdii)
        /*00d4*/ 	.word	0x00000000


	//----- nvinfo : EIATTR_REGCOUNT
	.align		4
.L_35:
        /*00d8*/ 	.byte	0x04, 0x2f
        /*00da*/ 	.short	(.L_37 - .L_36)
	.align		4
.L_36:
        /*00dc*/ 	.word	index@(_ZN36_GLOBAL__N__2535064f_4_k_cu_925ee21833sell_spmm_f64_warp_per_row_kernelILi8EEEvPKlPKiS4_PKdiiS6_iPdii)
        /*00e0*/ 	.word	0x00000026


	//----- nvinfo : EIATTR_FRAME_SIZE
	.align		4
.L_37:
        /*00e4*/ 	.byte	0x04, 0x11
        /*00e6*/ 	.short	(.L_39 - .L_38)
	.align		4
.L_38:
        /*00e8*/ 	.word	index@(_ZN36_GLOBAL__N__2535064f_4_k_cu_925ee21833sell_spmm_f64_warp_per_row_kernelILi8EEEvPKlPKiS4_PKdiiS6_iPdii)
        /*00ec*/ 	.word	0x00000000


	//----- nvinfo : EIATTR_REGCOUNT
	.align		4
.L_39:
        /*00f0*/ 	.byte	0x04, 0x2f
        /*00f2*/ 	.short	(.L_41 - .L_40)
	.align		4
.L_40:
        /*00f4*/ 	.word	index@(_ZN36_GLOBAL__N__2535064f_4_k_cu_925ee21833sell_spmm_f64_warp_per_row_kernelILi4EEEvPKlPKiS4_PKdiiS6_iPdii)
        /*00f8*/ 	.word	0x00000020


	//----- nvinfo : EIATTR_FRAME_SIZE
	.align		4
.L_41:
        /*00fc*/ 	.byte	0x04, 0x11
        /*00fe*/ 	.short	(.L_43 - .L_42)
	.align		4
.L_42:
        /*0100*/ 	.word	index@(_ZN36_GLOBAL__N__2535064f_4_k_cu_925ee21833sell_spmm_f64_warp_per_row_kernelILi4EEEvPKlPKiS4_PKdiiS6_iPdii)
        /*0104*/ 	.word	0x00000000


	//----- nvinfo : EIATTR_REGCOUNT
	.align		4
.L_43:
        /*0108*/ 	.byte	0x04, 0x2f
        /*010a*/ 	.short	(.L_45 - .L_44)
	.align		4
.L_44:
        /*010c*/ 	.word	index@(_ZN36_GLOBAL__N__2535064f_4_k_cu_925ee21833sell_spmm_f64_warp_per_row_kernelILi2EEEvPKlPKiS4_PKdiiS6_iPdii)
        /*0110*/ 	.word	0x00000020


	//----- nvinfo : EIATTR_FRAME_SIZE
	.align		4
.L_45:
        /*0114*/ 	.byte	0x04, 0x11
        /*0116*/ 	.short	(.L_47 - .L_46)
	.align		4
.L_46:
        /*0118*/ 	.word	index@(_ZN36_GLOBAL__N__2535064f_4_k_cu_925ee21833sell_spmm_f64_warp_per_row_kernelILi2EEEvPKlPKiS4_PKdiiS6_iPdii)
        /*011c*/ 	.word	0x00000000


	//----- nvinfo : EIATTR_REGCOUNT
	.align		4
.L_47:
        /*0120*/ 	.byte	0x04, 0x2f
        /*0122*/ 	.short	(.L_49 - .L_48)
	.align		4
.L_48:
        /*0124*/ 	.word	index@(_ZN36_GLOBAL__N__2535064f_4_k_cu_925ee21833sell_spmm_f64_warp_per_row_kernelILi1EEEvPKlPKiS4_PKdiiS6_iPdii)
        /*0128*/ 	.word	0x00000020


	//----- nvinfo : EIATTR_FRAME_SIZE
	.align		4
.L_49:
        /*012c*/ 	.byte	0x04, 0x11
        /*012e*/ 	.short	(.L_51 - .L_50)
	.align		4
.L_50:
        /*0130*/ 	.word	index@(_ZN36_GLOBAL__N__2535064f_4_k_cu_925ee21833sell_spmm_f64_warp_per_row_kernelILi1EEEvPKlPKiS4_PKdiiS6_iPdii)
        /*0134*/ 	.word	0x00000000


	//----- nvinfo : EIATTR_MIN_STACK_SIZE
	.align		4
.L_51:
        /*0138*/ 	.byte	0x04, 0x12
        /*013a*/ 	.short	(.L_53 - .L_52)
	.align		4
.L_52:
        /*013c*/ 	.word	index@(_ZN36_GLOBAL__N__2535064f_4_k_cu_925ee21833sell_spmm_f64_warp_per_row_kernelILi1EEEvPKlPKiS4_PKdiiS6_iPdii)
        /*0140*/ 	.word	0x00000000


	//----- nvinfo : EIATTR_MIN_STACK_SIZE
	.align		4
.L_53:
        /*0144*/ 	.byte	0x04, 0x12
        /*0146*/ 	.short	(.L_55 - .L_54)
	.align		4
.L_54:
        /*0148*/ 	.word	index@(_ZN36_GLOBAL__N__2535064f_4_k_cu_925ee21833sell_spmm_f64_warp_per_row_kernelILi2EEEvPKlPKiS4_PKdiiS6_iPdii)
        /*014c*/ 	.word	0x00000000


	//----- nvinfo : EIATTR_MIN_STACK_SIZE
	.align		4
.L_55:
        /*0150*/ 	.byte	0x04, 0x12
        /*0152*/ 	.short	(.L_57 - .L_56)
	.align		4
.L_56:
        /*0154*/ 	.word	index@(_ZN36_GLOBAL__N__2535064f_4_k_cu_925ee21833sell_spmm_f64_warp_per_row_kernelILi4EEEvPKlPKiS4_PKdiiS6_iPdii)
        /*0158*/ 	.word	0x00000000


	//----- nvinfo : EIATTR_MIN_STACK_SIZE
	.align		4
.L_57:
        /*015c*/ 	.byte	0x04, 0x12
        /*015e*/ 	.short	(.L_59 - .L_58)
	.align		4
.L_58:
        /*0160*/ 	.word	index@(_ZN36_GLOBAL__N__2535064f_4_k_cu_925ee21833sell_spmm_f64_warp_per_row_kernelILi8EEEvPKlPKiS4_PKdiiS6_iPdii)
        /*0164*/ 	.word	0x00000000


	//----- nvinfo : EIATTR_MIN_STACK_SIZE
	.align		4
.L_59:
        /*0168*/ 	.byte	0x04, 0x12
        /*016a*/ 	.short	(.L_61 - .L_60)
	.align		4
.L_60:
        /*016c*/ 	.word	index@(_ZN36_GLOBAL__N__2535064f_4_k_cu_925ee21833sell_spmm_f64_warp_per_row_kernelILi16EEEvPKlPKiS4_PKdiiS6_iPdii)
        /*0170*/ 	.word	0x00000000


	//----- nvinfo : EIATTR_MIN_STACK_SIZE
	.align		4
.L_61:
        /*0174*/ 	.byte	0x04, 0x12
        /*0176*/ 	.short	(.L_63 - .L_62)
	.align		4
.L_62:
        /*0178*/ 	.word	index@(_ZN36_GLOBAL__N__2535064f_4_k_cu_925ee21832ell_spmm_f64_warp_per_row_kernelILi1EEEvPKiPKdiiS4_iPdii)
        /*017c*/ 	.word	0x00000000


	//----- nvinfo : EIATTR_MIN_STACK_SIZE
	.align		4
.L_63:
        /*0180*/ 	.byte	0x04, 0x12
        /*0182*/ 	.short	(.L_65 - .L_64)
	.align		4
.L_64:
        /*0184*/ 	.word	index@(_ZN36_GLOBAL__N__2535064f_4_k_cu_925ee21832ell_spmm_f64_warp_per_row_kernelILi2EEEvPKiPKdiiS4_iPdii)
        /*0188*/ 	.word	0x00000000


	//----- nvinfo : EIATTR_MIN_STACK_SIZE
	.align		4
.L_65:
        /*018c*/ 	.byte	0x04, 0x12
        /*018e*/ 	.short	(.L_67 - .L_66)
	.align		4
.L_66:
        /*0190*/ 	.word	index@(_ZN36_GLOBAL__N__2535064f_4_k_cu_925ee21832ell_spmm_f64_warp_per_row_kernelILi4EEEvPKiPKdiiS4_iPdii)
        /*0194*/ 	.word	0x00000000


	//----- nvinfo : EIATTR_MIN_STACK_SIZE
	.align		4
.L_67:
        /*0198*/ 	.byte	0x04, 0x12
        /*019a*/ 	.short	(.L_69 - .L_68)
	.align		4
.L_68:
        /*019c*/ 	.word	index@(_ZN36_GLOBAL__N__2535064f_4_k_cu_925ee21832ell_spmm_f64_warp_per_row_kernelILi8EEEvPKiPKdiiS4_iPdii)
        /*01a0*/ 	.word	0x00000000


	//----- nvinfo : EIATTR_MIN_STACK_SIZE
	.align		4
.L_69:
        /*01a4*/ 	.byte	0x04, 0x12
        /*01a6*/ 	.short	(.L_71 - .L_70)
	.align		4
.L_70:
        /*01a8*/ 	.word	index@(_ZN36_GLOBAL__N__2535064f_4_k_cu_925ee21832ell_spmm_f64_warp_per_row_kernelILi16EEEvPKiPKdiiS4_iPdii)
        /*01ac*/ 	.word	0x00000000


	//----- nvinfo : EIATTR_MIN_STACK_SIZE
	.align		4
.L_71:
        /*01b0*/ 	.byte	0x04, 0x12
        /*01b2*/ 	.short	(.L_73 - .L_72)
	.align		4
.L_72:
        /*01b4*/ 	.word	index@(_ZN36_GLOBAL__N__2535064f_4_k_cu_925ee21840ell_spmm_f64_lanevec_warp_per_row_kernelEPKiPKdiiS3_iPdiii)
        /*01b8*/ 	.word	0x00000000


	//----- nvinfo : EIATTR_MIN_STACK_SIZE
	.align		4
.L_73:
        /*01bc*/ 	.byte	0x04, 0x12
        /*01be*/ 	.short	(.L_75 - .L_74)
	.align		4
.L_74:
        /*01c0*/ 	.word	index@(_ZN36_GLOBAL__N__2535064f_4_k_cu_925ee21833sell_spmv_f64_warp_per_row_kernelEPKlPKiS3_PKdiiS5_Pdi)
        /*01c4*/ 	.word	0x00000000


	//----- nvinfo : EIATTR_MIN_STACK_SIZE
	.align		4
.L_75:
        /*01c8*/ 	.byte	0x04, 0x12
        /*01ca*/ 	.short	(.L_77 - .L_76)
	.align		4
.L_76:
        /*01cc*/ 	.word	index@(_ZN36_GLOBAL__N__2535064f_4_k_cu_925ee21832ell_spmv_f64_warp_per_row_kernelEPKiPKdiiS3_Pdi)
        /*01d0*/ 	.word	0x00000000
.L_77:


//--------------------- .nv.compat                --------------------------
	.section	.nv.compat,"",@"SHT_CUDA_COMPAT_INFO"
	.align	4
        /*0000*/ 	.byte	0x02, 0x09, 0x00, 0x00, 0x02, 0x02, 0x01, 0x00, 0x02, 0x05, 0x05, 0x00, 0x03, 0x07, 0x01, 0x01
        /*0010*/ 	.byte	0x02, 0x03, 0x00, 0x00, 0x02, 0x06, 0x01, 0x00, 0x04, 0x0b, 0x08, 0x00, 0x01, 0x00, 0x00, 0x00
        /*0020*/ 	.byte	0x00, 0x00, 0x00, 0x00


//--------------------- .nv.info._ZN36_GLOBAL__N__2535064f_4_k_cu_925ee21833sell_spmm_f64_warp_per_row_kernelILi1EEEvPKlPKiS4_PKdiiS6_iPdii --------------------------
	.section	.nv.info._ZN36_GLOBAL__N__2535064f_4_k_cu_925ee21833sell_spmm_f64_warp_per_row_kernelILi1EEEvPKlPKiS4_PKdiiS6_iPdii,"",@"SHT_CUDA_INFO"
	.sectionflags	@""
	.align	4


	//----- nvinfo : EIATTR_CUDA_API_VERSION
	.align		4
        /*0000*/ 	.byte	0x04, 0x37
        /*0002*/ 	.short	(.L_79 - .L_78)
.L_78:
        /*0004*/ 	.word	0x00000082


	//----- nvinfo : EIATTR_KPARAM_INFO
	.align		4
.L_79:
        /*0008*/ 	.byte	0x04, 0x17
        /*000a*/ 	.short	(.L_81 - .L_80)
.L_80:
        /*000c*/ 	.word	0x00000000
        /*0010*/ 	.short	0x000a
        /*0012*/ 	.short	0x0044
        /*0014*/ 	.byte	0x00, 0xf0, 0x11, 0x00


	//----- nvinfo : EIATTR_KPARAM_INFO
	.align		4
.L_81:
        /*0018*/ 	.byte	0x04, 0x17
        /*001a*/ 	.short	(.L_83 - .L_82)
.L_82:
        /*001c*/ 	.word	0x00000000
        /*0020*/ 	.short	0x0009
        /*0022*/ 	.short	0x0040
        /*0024*/ 	.byte	0x00, 0xf0, 0x11, 0x00


	//----- nvinfo : EIATTR_KPARAM_INFO
	.align		4
.L_83:
        /*0028*/ 	.byte	0x04, 0x17
        /*002a*/ 	.short	(.L_85 - .L_84)
.L_84:
        /*002c*/ 	.word	0x00000000
        /*0030*/ 	.short	0x0008
        /*0032*/ 	.short	0x0038
        /*0034*/ 	.byte	0x00, 0xf5, 0x21, 0x00


	//----- nvinfo : EIATTR_KPARAM_INFO
	.align		4
.L_85:
        /*0038*/ 	.byte	0x04, 0x17
        /*003a*/ 	.short	(.L_87 - .L_86)
.L_86:
        /*003c*/ 	.word	0x00000000
        /*0040*/ 	.short	0x0007
        /*0042*/ 	.short	0x0030
        /*0044*/ 	.byte	0x00, 0xf0, 0x11, 0x00


	//----- nvinfo : EIATTR_KPARAM_INFO
	.align		4
.L_87:
        /*0048*/ 	.byte	0x04, 0x17
        /*004a*/ 	.short	(.L_89 - .L_88)
.L_88:
        /*004c*/ 	.word	0x00000000
        /*0050*/ 	.short	0x0006
        /*0052*/ 	.short	0x0028
        /*0054*/ 	.byte	0x00, 0xf5, 0x21, 0x00


	//----- nvinfo : EIATTR_KPARAM_INFO
	.align		4
.L_89:
        /*0058*/ 	.byte	0x04, 0x17
        /*005a*/ 	.short	(.L_91 - .L_90)
.L_90:
        /*005c*/ 	.word	0x00000000
        /*0060*/ 	.short	0x0005
        /*0062*/ 	.short	0x0024
        /*0064*/ 	.byte	0x00, 0xf0, 0x11, 0x00


	//----- nvinfo : EIATTR_KPARAM_INFO
	.align		4
.L_91:
        /*0068*/ 	.byte	0x04, 0x17
        /*006a*/ 	.short	(.L_93 - .L_92)
.L_92:
        /*006c*/ 	.word	0x00000000
        /*0070*/ 	.short	0x0004
        /*0072*/ 	.short	0x0020
        /*0074*/ 	.byte	0x00, 0xf0, 0x11, 0x00


	//----- nvinfo : EIATTR_KPARAM_INFO
	.align		4
.L_93:
        /*0078*/ 	.byte	0x04, 0x17
        /*007a*/ 	.short	(.L_95 - .L_94)
.L_94:
        /*007c*/ 	.word	0x00000000
        /*0080*/ 	.short	0x0003
        /*0082*/ 	.short	0x0018
        /*0084*/ 	.byte	0x00, 0xf5, 0x21, 0x00


	//----- nvinfo : EIATTR_KPARAM_INFO
	.align		4
.L_95:
        /*0088*/ 	.byte	0x04, 0x17
        /*008a*/ 	.short	(.L_97 - .L_96)
.L_96:
        /*008c*/ 	.word	0x00000000
        /*0090*/ 	.short	0x0002
        /*0092*/ 	.short	0x0010
        /*0094*/ 	.byte	0x00, 0xf5, 0x21, 0x00


	//----- nvinfo : EIATTR_KPARAM_INFO
	.align		4
.L_97:
        /*0098*/ 	.byte	0x04, 0x17
        /*009a*/ 	.short	(.L_99 - .L_98)
.L_98:
        /*009c*/ 	.word	0x00000000
        /*00a0*/ 	.short	0x0001
        /*00a2*/ 	.short	0x0008
        /*00a4*/ 	.byte	0x00, 0xf5, 0x21, 0x00


	//----- nvinfo : EIATTR_KPARAM_INFO
	.align		4
.L_99:
        /*00a8*/ 	.byte	0x04, 0x17
        /*00aa*/ 	.short	(.L_101 - .L_100)
.L_100:
        /*00ac*/ 	.word	0x00000000
        /*00b0*/ 	.short	0x0000
        /*00b2*/ 	.short	0x0000
        /*00b4*/ 	.byte	0x00, 0xf5, 0x21, 0x00


	//----- nvinfo : EIATTR_SPARSE_MMA_MASK
	.align		4
.L_101:
        /*00b8*/ 	.byte	0x03, 0x50
        /*00ba*/ 	.short	0x0000


	//----- nvinfo : EIATTR_MAXREG_COUNT
	.align		4
        /*00bc*/ 	.byte	0x03, 0x1b
        /*00be*/ 	.short	0x00ff


	//----- nvinfo : EIATTR_MERCURY_ISA_VERSION
	.align		4
        /*00c0*/ 	.byte	0x03, 0x5f
        /*00c2*/ 	.short	0x0101


	//----- nvinfo : EIATTR_COOP_GROUP_MASK_REGIDS
	.align		4
        /*00c4*/ 	.byte	0x04, 0x29
        /*00c6*/ 	.short	(.L_103 - .L_102)


	//   ....[0]....
.L_102:
        /*00c8*/ 	.word	0xffffffff


	//   ....[1]....
        /*00cc*/ 	.word	0xffffffff


	//   ....[2]....
        /*00d0*/ 	.word	0xffffffff


	//   ....[3]....
        /*00d4*/ 	.word	0xffffffff


	//   ....[4]....
        /*00d8*/ 	.word	0xffffffff


	//   ....[5]....
        /*00dc*/ 	.word	0xffffffff


	//   ....[6]....
        /*00e0*/ 	.word	0xffffffff


	//   ....[7]....
        /*00e4*/ 	.word	0xffffffff


	//   ....[8]....
        /*00e8*/ 	.word	0xffffffff


	//   ....[9]....
        /*00ec*/ 	.word	0xffffffff


	//----- nvinfo : EIATTR_COOP_GROUP_INSTR_OFFSETS
	.align		4
.L_103:
        /*00f0*/ 	.byte	0x04, 0x28
        /*00f2*/ 	.short	(.L_105 - .L_104)


	//   ....[0]....
.L_104:
        /*00f4*/ 	.word	0x00001230


	//   ....[1]....
        /*00f8*/ 	.word	0x00001250


	//   ....[2]....
        /*00fc*/ 	.word	0x00001270


	//   ....[3]....
        /*0100*/ 	.word	0x00001280


	//   ....[4]....
        /*0104*/ 	.word	0x000012a0


	//   ....[5]....
        /*0108*/ 	.word	0x000012b0


	//   ....[6]....
        /*010c*/ 	.word	0x000012d0


	//   ....[7]....
        /*0110*/ 	.word	0x000012e0


	//   ....[8]....
        /*0114*/ 	.word	0x00001300


	//   ....[9]....
        /*0118*/ 	.word	0x00001310


	//----- nvinfo : EIATTR_VRC_CTA_INIT_COUNT
	.align		4
.L_105:
        /*011c*/ 	.byte	0x02, 0x4a
	.zero		1
	.zero		1


	//----- nvinfo : EIATTR_EXIT_INSTR_OFFSETS
	.align		4
        /*0120*/ 	.byte	0x04, 0x1c
        /*0122*/ 	.short	(.L_107 - .L_106)


	//   ....[0]....
.L_106:
        /*0124*/ 	.word	0x00000090


	//   ....[1]....
        /*0128*/ 	.word	0x00001320


	//   ....[2]....
        /*012c*/ 	.word	0x00001410


	//   ....[3]....
        /*0130*/ 	.word	0x00001430


	//----- nvinfo : EIATTR_CRS_STACK_SIZE
	.align		4
.L_107:
        /*0134*/ 	.byte	0x04, 0x1e
        /*0136*/ 	.short	(.L_109 - .L_108)
.L_108:
        /*0138*/ 	.word	0x00000000


	//----- nvinfo : EIATTR_CBANK_PARAM_SIZE
	.align		4
.L_109:
        /*013c*/ 	.byte	0x03, 0x19
        /*013e*/ 	.short	0x0048


	//----- nvinfo : EIATTR_PARAM_CBANK
	.align		4
        /*0140*/ 	.byte	0x04, 0x0a
        /*0142*/ 	.short	(.L_111 - .L_110)
	.align		4
.L_110:
        /*0144*/ 	.word	index@(.nv.constant0._ZN36_GLOBAL__N__2535064f_4_k_cu_925ee21833sell_spmm_f64_warp_per_row_kernelILi1EEEvPKlPKiS4_PKdiiS6_iPdii)
        /*0148*/ 	.short	0x0380
        /*014a*/ 	.short	0x0048


	//----- nvinfo : EIATTR_SW_WAR
	.align		4
.L_111:
        /*014c*/ 	.byte	0x04, 0x36
        /*014e*/ 	.short	(.L_113 - .L_112)
.L_112:
        /*0150*/ 	.word	0x00000008
.L_113:


//--------------------- .nv.info._ZN36_GLOBAL__N__2535064f_4_k_cu_925ee21833sell_spmm_f64_warp_per_row_kernelILi2EEEvPKlPKiS4_PKdiiS6_iPdii --------------------------
	.section	.nv.info._ZN36_GLOBAL__N__2535064f_4_k_cu_925ee21833sell_spmm_f64_warp_per_row_kernelILi2EEEvPKlPKiS4_PKdiiS6_iPdii,"",@"SHT_CUDA_INFO"
	.sectionflags	@""
	.align	4


	//----- nvinfo : EIATTR_CUDA_API_VERSION
	.align		4
        /*0000*/ 	.byte	0x04, 0x37
        /*0002*/ 	.short	(.L_115 - .L_114)
.L_114:
        /*0004*/ 	.word	0x00000082


	//----- nvinfo : EIATTR_KPARAM_INFO
	.align		4
.L_115:
        /*0008*/ 	.byte	0x04, 0x17
        /*000a*/ 	.short	(.L_117 - .L_116)
.L_116:
        /*000c*/ 	.word	0x00000000
        /*0010*/ 	.short	0x000a
        /*0012*/ 	.short	0x0044
        /*0014*/ 	.byte	0x00, 0xf0, 0x11, 0x00


	//----- nvinfo : EIATTR_KPARAM_INFO
	.align		4
.L_117:
        /*0018*/ 	.byte	0x04, 0x17
        /*001a*/ 	.short	(.L_119 - .L_118)
.L_118:
        /*001c*/ 	.word	0x00000000
        /*0020*/ 	.short	0x0009
        /*0022*/ 	.short	0x0040
        /*0024*/ 	.byte	0x00, 0xf0, 0x11, 0x00


	//----- nvinfo : EIATTR_KPARAM_INFO
	.align		4
.L_119:
        /*0028*/ 	.byte	0x04, 0x17
        /*002a*/ 	.short	(.L_121 - .L_120)
.L_120:
        /*002c*/ 	.word	0x00000000
        /*0030*/ 	.short	0x0008
        /*0032*/ 	.short	0x0038
        /*0034*/ 	.byte	0x00, 0xf5, 0x21, 0x00


	//----- nvinfo : EIATTR_KPARAM_INFO
	.align		4
.L_121:
        /*0038*/ 	.byte	0x04, 0x17
        /*003a*/ 	.short	(.L_123 - .L_122)
.L_122:
        /*003c*/ 	.word	0x00000000
        /*0040*/ 	.short	0x0007
        /*0042*/ 	.short	0x0030
        /*0044*/ 	.byte	0x00, 0xf0, 0x11, 0x00


	//----- nvinfo : EIATTR_KPARAM_INFO
	.align		4
.L_123:
        /*0048*/ 	.byte	0x04, 0x17
        /*004a*/ 	.short	(.L_125 - .L_124)
.L_124:
        /*004c*/ 	.word	0x00000000
        /*0050*/ 	.short	0x0006
        /*0052*/ 	.short	0x0028
        /*0054*/ 	.byte	0x00, 0xf5, 0x21, 0x00


	//----- nvinfo : EIATTR_KPARAM_INFO
	.align		4
.L_125:
        /*0058*/ 	.byte	0x04, 0x17
        /*005a*/ 	.short	(.L_127 - .L_126)
.L_126:
        /*005c*/ 	.word	0x00000000
        /*0060*/ 	.short	0x0005
        /*0062*/ 	.short	0x0024
        /*0064*/ 	.byte	0x00, 0xf0, 0x11, 0x00


	//----- nvinfo : EIATTR_KPARAM_INFO
	.align		4
.L_127:
        /*0068*/ 	.byte	0x04, 0x17
        /*006a*/ 	.short	(.L_129 - .L_128)
.L_128:
        /*006c*/ 	.word	0x00000000
        /*0070*/ 	.short	0x0004
        /*0072*/ 	.short	0x0020
        /*0074*/ 	.byte	0x00, 0xf0, 0x11, 0x00


	//----- nvinfo : EIATTR_KPARAM_INFO
	.align		4
.L_129:
        /*0078*/ 	.byte	0x04, 0x17
        /*007a*/ 	.short	(.L_131 - .L_130)
.L_130:
        /*007c*/ 	.word	0x00000000
        /*0080*/ 	.short	0x0003
        /*0082*/ 	.short	0x0018
        /*0084*/ 	.byte	0x00, 0xf5, 0x21, 0x00


	//----- nvinfo : EIATTR_KPARAM_INFO
	.align		4
.L_131:
        /*0088*/ 	.byte	0x04, 0x17
        /*008a*/ 	.short	(.L_133 - .L_132)
.L_132:
        /*008c*/ 	.word	0x00000000
        /*0090*/ 	.short	0x0002
        /*0092*/ 	.short	0x0010
        /*0094*/ 	.byte	0x00, 0xf5, 0x21, 0x00


	//----- nvinfo : EIATTR_KPARAM_INFO
	.align		4
.L_133:
        /*0098*/ 	.byte	0x04, 0x17
        /*009a*/ 	.short	(.L_135 - .L_134)
.L_134:
        /*009c*/ 	.word	0x00000000
        /*00a0*/ 	.short	0x0001
        /*00a2*/ 	.short	0x0008
        /*00a4*/ 	.byte	0x00, 0xf5, 0x21, 0x00


	//----- nvinfo : EIATTR_KPARAM_INFO
	.align		4
.L_135:
        /*00a8*/ 	.byte	0x04, 0x17
        /*00aa*/ 	.short	(.L_137 - .L_136)
.L_136:
        /*00ac*/ 	.word	0x00000000
        /*00b0*/ 	.short	0x0000
        /*00b2*/ 	.short	0x0000
        /*00b4*/ 	.byte	0x00, 0xf5, 0x21, 0x00


	//----- nvinfo : EIATTR_SPARSE_MMA_MASK
	.align		4
.L_137:
        /*00b8*/ 	.byte	0x03, 0x50
        /*00ba*/ 	.short	0x0000


	//----- nvinfo : EIATTR_MAXREG_COUNT
	.align		4
        /*00bc*/ 	.byte	0x03, 0x1b
        /*00be*/ 	.short	0x00ff


	//----- nvinfo : EIATTR_MERCURY_ISA_VERSION
	.align		4
        /*00c0*/ 	.byte	0x03, 0x5f
        /*00c2*/ 	.short	0x0101


	//----- nvinfo : EIATTR_COOP_GROUP_MASK_REGIDS
	.align		4
        /*00c4*/ 	.byte	0x04, 0x29
        /*00c6*/ 	.short	(.L_139 - .L_138)


	//   ....[0]....
.L_138:
        /*00c8*/ 	.word	0xffffffff


	//   ....[1]....
        /*00cc*/ 	.word	0xffffffff


	//   ....[2]....
        /*00d0*/ 	.word	0xffffffff


	//   ....[3]....
        /*00d4*/ 	.word	0xffffffff


	//   ....[4]....
        /*00d8*/ 	.word	0xffffffff


	//   ....[5]....
        /*00dc*/ 	.word	0xffffffff


	//   ....[6]....
        /*00e0*/ 	.word	0xffffffff


	//   ....[7]....
        /*00e4*/ 	.word	0xffffffff


	//   ....[8]....
        /*00e8*/ 	.word	0xffffffff


	//   ....[9]....
        /*00ec*/ 	.word	0xffffffff


	//   ....[10]....
        /*00f0*/ 	.word	0xffffffff


	//   ....[11]....
        /*00f4*/ 	.word	0xffffffff


	//   ....[12]....
        /*00f8*/ 	.word	0xffffffff


	//   ....[13]....
        /*00fc*/ 	.word	0xffffffff


	//   ....[14]....
        /*0100*/ 	.word	0xffffffff


	//   ....[15]....
        /*0104*/ 	.word	0xffffffff


	//   ....[16]....
        /*0108*/ 	.word	0xffffffff


	//   ....[17]....
        /*010c*/ 	.word	0xffffffff


	//   ....[18]....
        /*0110*/ 	.word	0xffffffff


	//   ....[19]....
        /*0114*/ 	.word	0xffffffff


	//----- nvinfo : EIATTR_COOP_GROUP_INSTR_OFFSETS
	.align		4
.L_139:
        /*0118*/ 	.byte	0x04, 0x28
        /*011a*/ 	.short	(.L_141 - .L_140)


	//   ....[0]....
.L_140:
        /*011c*/ 	.word	0x00000ac0


	//   ....[1]....
        /*0120*/ 	.word	0x00000ad0


	//   ....[2]....
        /*0124*/ 	.word	0x00000ae0


	//   ....[3]....
        /*0128*/ 	.word	0x00000af0


	//   ....[4]....
        /*012c*/ 	.word	0x00000b30


	//   ....[5]....
        /*0130*/ 	.word	0x00000b40


	//   ....[6]....
        /*0134*/ 	.word	0x00000b50


	//   ....[7]....
        /*0138*/ 	.word	0x00000b70


	//   ....[8]....
        /*013c*/ 	.word	0x00000b90


	//   ....[9]....
        /*0140*/ 	.word	0x00000bb0


	//   ....[10]....
        /*0144*/ 	.word	0x00000bc0


	//   ....[11]....
        /*0148*/ 	.word	0x00000bd0


	//   ....[12]....
        /*014c*/ 	.word	0x00000bf0


	//   ....[13]....
        /*0150*/ 	.word	0x00000c10


	//   ....[14]....
        /*0154*/ 	.word	0x00000c20


	//   ....[15]....
        /*0158*/ 	.word	0x00000c30


	//   ....[16]....
        /*015c*/ 	.word	0x00000c50


	//   ....[17]....
        /*0160*/ 	.word	0x00000c70


	//   ....[18]....
        /*0164*/ 	.word	0x00000c80


	//   ....[19]....
        /*0168*/ 	.word	0x00000c90


	//----- nvinfo : EIATTR_VRC_CTA_INIT_COUNT
	.align		4
.L_141:
        /*016c*/ 	.byte	0x02, 0x4a
	.zero		1
	.zero		1


	//----- nvinfo : EIATTR_EXIT_INSTR_OFFSETS
	.align		4
        /*0170*/ 	.byte	0x04, 0x1c
        /*0172*/ 	.short	(.L_143 - .L_142)


	//   ....[0]....
.L_142:
        /*0174*/ 	.word	0x00000090


	//   ....[1]....
        /*0178*/ 	.word	0x00000ca0


	//   ....[2]....
        /*017c*/ 	.word	0x00000dd0


	//   ....[3]....
        /*0180*/ 	.word	0x00000e00


	//----- nvinfo : EIATTR_CRS_STACK_SIZE
	.align		4
.L_143:
        /*0184*/ 	.byte	0x04, 0x1e
        /*0186*/ 	.short	(.L_145 - .L_144)
.L_144:
        /*0188*/ 	.word	0x00000000


	//----- nvinfo : EIATTR_CBANK_PARAM_SIZE
	.align		4
.L_145:
        /*018c*/ 	.byte	0x03, 0x19
        /*018e*/ 	.short	0x0048


	//----- nvinfo : EIATTR_PARAM_CBANK
	.align		4
        /*0190*/ 	.byte	0x04, 0x0a
        /*0192*/ 	.short	(.L_147 - .L_146)
	.align		4
.L_146:
        /*0194*/ 	.word	index@(.nv.constant0._ZN36_GLOBAL__N__2535064f_4_k_cu_925ee21833sell_spmm_f64_warp_per_row_kernelILi2EEEvPKlPKiS4_PKdiiS6_iPdii)
        /*0198*/ 	.short	0x0380
        /*019a*/ 	.short	0x0048


	//----- nvinfo : EIATTR_SW_WAR
	.align		4
.L_147:
        /*019c*/ 	.byte	0x04, 0x36
        /*019e*/ 	.short	(.L_149 - .L_148)
.L_148:
        /*01a0*/ 	.word	0x00000008
.L_149:


//--------------------- .nv.info._ZN36_GLOBAL__N__2535064f_4_k_cu_925ee21833sell_spmm_f64_warp_per_row_kernelILi4EEEvPKlPKiS4_PKdiiS6_iPdii --------------------------
	.section	.nv.info._ZN36_GLOBAL__N__2535064f_4_k_cu_925ee21833sell_spmm_f64_warp_per_row_kernelILi4EEEvPKlPKiS4_PKdiiS6_iPdii,"",@"SHT_CUDA_INFO"
	.sectionflags	@""
	.align	4


	//----- nvinfo : EIATTR_CUDA_API_VERSION
	.align		4
        /*0000*/ 	.byte	0x04, 0x37
        /*0002*/ 	.short	(.L_151 - .L_150)
.L_150:
        /*0004*/ 	.word	0x00000082


	//----- nvinfo : EIATTR_KPARAM_INFO
	.align		4
.L_151:
        /*0008*/ 	.byte	0x04, 0x17
        /*000a*/ 	.short	(.L_153 - .L_152)
.L_152:
        /*000c*/ 	.word	0x00000000
        /*0010*/ 	.short	0x000a
        /*0012*/ 	.short	0x0044
        /*0014*/ 	.byte	0x00, 0xf0, 0x11, 0x00


	//----- nvinfo : EIATTR_KPARAM_INFO
	.align		4
.L_153:
        /*0018*/ 	.byte	0x04, 0x17
        /*001a*/ 	.short	(.L_155 - .L_154)
.L_154:
        /*001c*/ 	.word	0x00000000
        /*0020*/ 	.short	0x0009
        /*0022*/ 	.short	0x0040
        /*0024*/ 	.byte	0x00, 0xf0, 0x11, 0x00


	//----- nvinfo : EIATTR_KPARAM_INFO
	.align		4
.L_155:
        /*0028*/ 	.byte	0x04, 0x17
        /*002a*/ 	.short	(.L_157 - .L_156)
.L_156:
        /*002c*/ 	.word	0x00000000
        /*0030*/ 	.short	0x0008
        /*0032*/ 	.short	0x0038
        /*0034*/ 	.byte	0x00, 0xf5, 0x21, 0x00


	//----- nvinfo : EIATTR_KPARAM_INFO
	.align		4
.L_157:
        /*0038*/ 	.byte	0x04, 0x17
        /*003a*/ 	.short	(.L_159 - .L_158)
.L_158:
        /*003c*/ 	.word	0x00000000
        /*0040*/ 	.short	0x0007
        /*0042*/ 	.short	0x0030
        /*0044*/ 	.byte	0x00, 0xf0, 0x11, 0x00


	//----- nvinfo : EIATTR_KPARAM_INFO
	.align		4
.L_159:
        /*0048*/ 	.byte	0x04, 0x17
        /*004a*/ 	.short	(.L_161 - .L_160)
.L_160:
        /*004c*/ 	.word	0x00000000
        /*0050*/ 	.short	0x0006
        /*0052*/ 	.short	0x0028
        /*0054*/ 	.byte	0x00, 0xf5, 0x21, 0x00


	//----- nvinfo : EIATTR_KPARAM_INFO
	.align		4
.L_161:
        /*0058*/ 	.byte	0x04, 0x17
        /*005a*/ 	.short	(.L_163 - .L_162)
.L_162:
        /*005c*/ 	.word	0x00000000
        /*0060*/ 	.short	0x0005
        /*0062*/ 	.short	0x0024
        /*0064*/ 	.byte	0x00, 0xf0, 0x11, 0x00


	//----- nvinfo : EIATTR_KPARAM_INFO
	.align		4
.L_163:
        /*0068*/ 	.byte	0x04, 0x17
        /*006a*/ 	.short	(.L_165 - .L_164)
.L_164:
        /*006c*/ 	.word	0x00000000
        /*0070*/ 	.short	0x0004
        /*0072*/ 	.short	0x0020
        /*0074*/ 	.byte	0x00, 0xf0, 0x11, 0x00


	//----- nvinfo : EIATTR_KPARAM_INFO
	.align		4
.L_165:
        /*0078*/ 	.byte	0x04, 0x17
        /*007a*/ 	.short	(.L_167 - .L_166)
.L_166:
        /*007c*/ 	.word	0x00000000
        /*0080*/ 	.short	0x0003
        /*0082*/ 	.short	0x0018
        /*0084*/ 	.byte	0x00, 0xf5, 0x21, 0x00


	//----- nvinfo : EIATTR_KPARAM_INFO
	.align		4
.L_167:
        /*0088*/ 	.byte	0x04, 0x17
        /*008a*/ 	.short	(.L_169 - .L_168)
.L_168:
        /*008c*/ 	.word	0x00000000
        /*0090*/ 	.short	0x0002
        /*0092*/ 	.short	0x0010
        /*0094*/ 	.byte	0x00, 0xf5, 0x21, 0x00


	//----- nvinfo : EIATTR_KPARAM_INFO
	.align		4
.L_169:
        /*0098*/ 	.byte	0x04, 0x17
        /*009a*/ 	.short	(.L_171 - .L_170)
.L_170:
        /*009c*/ 	.word	0x00000000
        /*00a0*/ 	.short	0x0001
        /*00a2*/ 	.short	0x0008
        /*00a4*/ 	.byte	0x00, 0xf5, 0x21, 0x00


	//----- nvinfo : EIATTR_KPARAM_INFO
	.align		4
.L_171:
        /*00a8*/ 	.byte	0x04, 0x17
        /*00aa*/ 	.short	(.L_173 - .L_172)
.L_172:
        /*00ac*/ 	.word	0x00000000
        /*00b0*/ 	.short	0x0000
        /*00b2*/ 	.short	0x0000
        /*00b4*/ 	.byte	0x00, 0xf5, 0x21, 0x00


	//----- nvinfo : EIATTR_SPARSE_MMA_MASK
	.align		4
.L_173:
        /*00b8*/ 	.byte	0x03, 0x50
        /*00ba*/ 	.short	0x0000


	//----- nvinfo : EIATTR_MAXREG_COUNT
	.align		4
        /*00bc*/ 	.byte	0x03, 0x1b
        /*00be*/ 	.short	0x00ff


	//----- nvinfo : EIATTR_MERCURY_ISA_VERSION
	.align		4
        /*00c0*/ 	.byte	0x03, 0x5f
        /*00c2*/ 	.short	0x0101


	//----- nvinfo : EIATTR_COOP_GROUP_MASK_REGIDS
	.align		4
        /*00c4*/ 	.byte	0x04, 0x29
        /*00c6*/ 	.short	(.L_175 - .L_174)


	//   ....[0]....
.L_174:
        /*00c8*/ 	.word	0xffffffff


	//   ....[1]....
        /*00cc*/ 	.word	0xffffffff


	//   ....[2]....
        /*00d0*/ 	.word	0xffffffff


	//   ....[3]....
        /*00d4*/ 	.word	0xffffffff


	//   ....[4]....
        /*00d8*/ 	.word	0xffffffff


	//   ....[5]....
        /*00dc*/ 	.word	0xffffffff


	//   ....[6]....
        /*00e0*/ 	.word	0xffffffff


	//   ....[7]....
        /*00e4*/ 	.word	0xffffffff


	//   ....[8]....
        /*00e8*/ 	.word	0xffffffff


	//   ....[9]....
        /*00ec*/ 	.word	0xffffffff


	//   ....[10]....
        /*00f0*/ 	.word	0xffffffff


	//   ....[11]....
        /*00f4*/ 	.word	0xffffffff


	//   ....[12]....
        /*00f8*/ 	.word	0xffffffff


	//   ....[13]....
        /*00fc*/ 	.word	0xffffffff


	//   ....[14]....
        /*0100*/ 	.word	0xffffffff


	//   ....[15]....
        /*0104*/ 	.word	0xffffffff


	//   ....[16]....
        /*0108*/ 	.word	0xffffffff


	//   ....[17]....
        /*010c*/ 	.word	0xffffffff


	//   ....[18]....
        /*0110*/ 	.word	0xffffffff


	//   ....[19]....
        /*0114*/ 	.word	0xffffffff


	//   ....[20]....
        /*0118*/ 	.word	0xffffffff


	//   ....[21]....
        /*011c*/ 	.word	0xffffffff


	//   ....[22]....
        /*0120*/ 	.word	0xffffffff


	//   ....[23]....
        /*0124*/ 	.word	0xffffffff


	//   ....[24]....
        /*0128*/ 	.word	0xffffffff


	//   ....[25]....
        /*012c*/ 	.word	0xffffffff


	//   ....[26]....
        /*0130*/ 	.word	0xffffffff


	//   ....[27]....
        /*0134*/ 	.word	0xffffffff


	//   ....[28]....
        /*0138*/ 	.word	0xffffffff


	//   ....[29]....
        /*013c*/ 	.word	0xffffffff


	//   ....[30]....
        /*0140*/ 	.word	0xffffffff


	//   ....[31]....
        /*0144*/ 	.word	0xffffffff


	//   ....[32]....
        /*0148*/ 	.word	0xffffffff


	//   ....[33]....
        /*014c*/ 	.word	0xffffffff


	//   ....[34]....
        /*0150*/ 	.word	0xffffffff


	//   ....[35]....
        /*0154*/ 	.word	0xffffffff


	//   ....[36]....
        /*0158*/ 	.word	0xffffffff


	//   ....[37]....
        /*015c*/ 	.word	0xffffffff


	//   ....[38]....
        /*0160*/ 	.word	0xffffffff


	//   ....[39]....
        /*0164*/ 	.word	0xffffffff


	//----- nvinfo : EIATTR_COOP_GROUP_INSTR_OFFSETS
	.align		4
.L_175:
        /*0168*/ 	.byte	0x04, 0x28
        /*016a*/ 	.short	(.L_177 - .L_176)


	//   ....[0]....
.L_176:
        /*016c*/ 	.word	0x00000c50


	//   ....[1]....
        /*0170*/ 	.word	0x00000c70


	//   ....[2]....
        /*0174*/ 	.word	0x00000c80


	//   ....[3]....
        /*0178*/ 	.word	0x00000c90


	//   ....[4]....
        /*017c*/ 	.word	0x00000ca0


	//   ....[5]....
        /*0180*/ 	.word	0x00000cb0


	//   ....[6]....
        /*0184*/ 	.word	0x00000cc0


	//   ....[7]....
        /*0188*/ 	.word	0x00000cd0


	//   ....[8]....
        /*018c*/ 	.word	0x00000d00


	//   ....[9]....
        /*0190*/ 	.word	0x00000d20


	//   ....[10]....
        /*0194*/ 	.word	0x00000d30


	//   ....[11]....
        /*0198*/ 	.word	0x00000d50


	//   ....[12]....
        /*019c*/ 	.word	0x00000d60


	//   ....[13]....
        /*01a0*/ 	.word	0x00000d70


	//   ....[14]....
        /*01a4*/ 	.word	0x00000d80


	//   ....[15]....
        /*01a8*/ 	.word	0x00000d90


	//   ....[16]....
        /*01ac*/ 	.word	0x00000dc0


	//   ....[17]....
        /*01b0*/ 	.word	0x00000dd0


	//   ....[18]....
        /*01b4*/ 	.word	0x00000df0


	//   ....[19]....
        /*01b8*/ 	.word	0x00000e00


	//   ....[20]....
        /*01bc*/ 	.word	0x00000e20


	//   ....[21]....
        /*01c0*/ 	.word	0x00000e30


	//   ....[22]....
        /*01c4*/ 	.word	0x00000e40


	//   ....[23]....
        /*01c8*/ 	.word	0x00000e50


	//   ....[24]....
        /*01cc*/ 	.word	0x00000e80


	//   ....[25]....
        /*01d0*/ 	.word	0x00000e90


	//   ....[26]....
        /*01d4*/ 	.word	0x00000eb0


	//   ....[27]....
        /*01d8*/ 	.word	0x00000ec0


	//   ....[28]....
        /*01dc*/ 	.word	0x00000ee0


	//   ....[29]....
        /*01e0*/ 	.word	0x00000ef0


	//   ....[30]....
        /*01e4*/ 	.word	0x00000f00


	//   ....[31]....
        /*01e8*/ 	.word	0x00000f10


	//   ....[32]....
        /*01ec*/ 	.word	0x00000f40


	//   ....[33]....
        /*01f0*/ 	.word	0x00000f50


	//   ....[34]....
        /*01f4*/ 	.word	0x00000f70


	//   ....[35]....
        /*01f8*/ 	.word	0x00000f80


	//   ....[36]....
        /*01fc*/ 	.word	0x00000fa0


	//   ....[37]....
        /*0200*/ 	.word	0x00000fb0


	//   ....[38]....
        /*0204*/ 	.word	0x00000fc0


	//   ....[39]....
        /*0208*/ 	.word	0x00000fd0


	//----- nvinfo : EIATTR_VRC_CTA_INIT_COUNT
	.align		4
.L_177:
        /*020c*/ 	.byte	0x02, 0x4a
	.zero		1
	.zero		1


	//----- nvinfo : EIATTR_EXIT_INSTR_OFFSETS
	.align		4
        /*0210*/ 	.byte	0x04, 0x1c
        /*0212*/ 	.short	(.L_179 - .L_178)


	//   ....[0]....
.L_178:
        /*0214*/ 	.word	0x00000090


	//   ....[1]....
        /*0218*/ 	.word	0x00000fe0


	//   ....[2]....
        /*021c*/ 	.word	0x00001190


	//   ....[3]....
        /*0220*/ 	.word	0x000011e0


	//----- nvinfo : EIATTR_CRS_STACK_SIZE
	.align		4
.L_179:
        /*0224*/ 	.byte	0x04, 0x1e
        /*0226*/ 	.short	(.L_181 - .L_180)
.L_180:
        /*0228*/ 	.word	0x00000000


	//----- nvinfo : EIATTR_CBANK_PARAM_SIZE
	.align		4
.L_181:
        /*022c*/ 	.byte	0x03, 0x19
        /*022e*/ 	.short	0x0048


	//----- nvinfo : EIATTR_PARAM_CBANK
	.align		4
        /*0230*/ 	.byte	0x04, 0x0a
        /*0232*/ 	.short	(.L_183 - .L_182)
	.align		4
.L_182:
        /*0234*/ 	.word	index@(.nv.constant0._ZN36_GLOBAL__N__2535064f_4_k_cu_925ee21833sell_spmm_f64_warp_per_row_kernelILi4EEEvPKlPKiS4_PKdiiS6_iPdii)
        /*0238*/ 	.short	0x0380
        /*023a*/ 	.short	0x0048


	//----- nvinfo : EIATTR_SW_WAR
	.align		4
.L_183:
        /*023c*/ 	.byte	0x04, 0x36
        /*023e*/ 	.short	(.L_185 - .L_184)
.L_184:
        /*0240*/ 	.word	0x00000008
.L_185:


//--------------------- .nv.info._ZN36_GLOBAL__N__2535064f_4_k_cu_925ee21833sell_spmm_f64_warp_per_row_kernelILi8EEEvPKlPKiS4_PKdiiS6_iPdii --------------------------
	.section	.nv.info._ZN36_GLOBAL__N__2535064f_4_k_cu_925ee21833sell_spmm_f64_warp_per_row_kernelILi8EEEvPKlPKiS4_PKdiiS6_iPdii,"",@"SHT_CUDA_INFO"
	.sectionflags	@""
	.align	4


	//----- nvinfo : EIATTR_CUDA_API_VERSION
	.align		4
        /*0000*/ 	.byte	0x04, 0x37
        /*0002*/ 	.short	(.L_187 - .L_186)
.L_186:
        /*0004*/ 	.word	0x00000082


	//----- nvinfo : EIATTR_KPARAM_INFO
	.align		4
.L_187:
        /*0008*/ 	.byte	0x04, 0x17
        /*000a*/ 	.short	(.L_189 - .L_188)
.L_188:
        /*000c*/ 	.word	0x00000000
        /*0010*/ 	.short	0x000a
        /*0012*/ 	.short	0x0044
        /*0014*/ 	.byte	0x00, 0xf0, 0x11, 0x00


	//----- nvinfo : EIATTR_KPARAM_INFO
	.align		4
.L_189:
        /*0018*/ 	.byte	0x04, 0x17
        /*001a*/ 	.short	(.L_191 - .L_190)
.L_190:
        /*001c*/ 	.word	0x00000000
        /*0020*/ 	.short	0x0009
        /*0022*/ 	.short	0x0040
        /*0024*/ 	.byte	0x00, 0xf0, 0x11, 0x00


	//----- nvinfo : EIATTR_KPARAM_INFO
	.align		4
.L_191:
        /*0028*/ 	.byte	0x04, 0x17
        /*002a*/ 	.short	(.L_193 - .L_192)
.L_192:
        /*002c*/ 	.word	0x00000000
        /*0030*/ 	.short	0x0008
        /*0032*/ 	.short	0x0038
        /*0034*/ 	.byte	0x00, 0xf5, 0x21, 0x00


	//----- nvinfo : EIATTR_KPARAM_INFO
	.align		4
.L_193:
        /*0038*/ 	.byte	0x04, 0x17
        /*003a*/ 	.short	(.L_195 - .L_194)
.L_194:
        /*003c*/ 	.word	0x00000000
        /*0040*/ 	.short	0x0007
        /*0042*/ 	.short	0x0030
        /*0044*/ 	.byte	0x00, 0xf0, 0x11, 0x00


	//----- nvinfo : EIATTR_KPARAM_INFO
	.align		4
.L_195:
        /*0048*/ 	.byte	0x04, 0x17
        /*004a*/ 	.short	(.L_197 - .L_196)
.L_196:
        /*004c*/ 	.word	0x00000000
        /*0050*/ 	.short	0x0006
        /*0052*/ 	.short	0x0028
        /*0054*/ 	.byte	0x00, 0xf5, 0x21, 0x00


	//----- nvinfo : EIATTR_KPARAM_INFO
	.align		4
.L_197:
        /*0058*/ 	.byte	0x04, 0x17
        /*005a*/ 	.short	(.L_199 - .L_198)
.L_198:
        /*005c*/ 	.word	0x00000000
        /*0060*/ 	.short	0x0005
        /*0062*/ 	.short	0x0024
        /*0064*/ 	.byte	0x00, 0xf0, 0x11, 0x00


	//----- nvinfo : EIATTR_KPARAM_INFO
	.align		4
.L_199:
        /*0068*/ 	.byte	0x04, 0x17
        /*006a*/ 	.short	(.L_201 - .L_200)
.L_200:
        /*006c*/ 	.word	0x00000000
        /*0070*/ 	.short	0x0004
        /*0072*/ 	.short	0x0020
        /*0074*/ 	.byte	0x00, 0xf0, 0x11, 0x00


	//----- nvinfo : EIATTR_KPARAM_INFO
	.align		4
.L_201:
        /*0078*/ 	.byte	0x04, 0x17
        /*007a*/ 	.short	(.L_203 - .L_202)
.L_202:
        /*007c*/ 	.word	0x00000000
        /*0080*/ 	.short	0x0003
        /*0082*/ 	.short	0x0018
        /*0084*/ 	.byte	0x00, 0xf5, 0x21, 0x00


	//----- nvinfo : EIATTR_KPARAM_INFO
	.align		4
.L_203:
        /*0088*/ 	.byte	0x04, 0x17
        /*008a*/ 	.short	(.L_205 - .L_204)
.L_204:
        /*008c*/ 	.word	0x00000000
        /*0090*/ 	.short	0x0002
        /*0092*/ 	.short	0x0010
        /*0094*/ 	.byte	0x00, 0xf5, 0x21, 0x00


	//----- nvinfo : EIATTR_KPARAM_INFO
	.align		4
.L_205:
        /*0098*/ 	.byte	0x04, 0x17
        /*009a*/ 	.short	(.L_207 - .L_206)
.L_206:
        /*009c*/ 	.word	0x00000000
        /*00a0*/ 	.short	0x0001
        /*00a2*/ 	.short	0x0008
        /*00a4*/ 	.byte	0x00, 0xf5, 0x21, 0x00


	//----- nvinfo : EIATTR_KPARAM_INFO
	.align		4
.L_207:
        /*00a8*/ 	.byte	0x04, 0x17
        /*00aa*/ 	.short	(.L_209 - .L_208)
.L_208:
        /*00ac*/ 	.word	0x00000000
        /*00b0*/ 	.short	0x0000
        /*00b2*/ 	.short	0x0000
        /*00b4*/ 	.byte	0x00, 0xf5, 0x21, 0x00


	//----- nvinfo : EIATTR_SPARSE_MMA_MASK
	.align		4
.L_209:
        /*00b8*/ 	.byte	0x03, 0x50
        /*00ba*/ 	.short	0x0000


	//----- nvinfo : EIATTR_MAXREG_COUNT
	.align		4
        /*00bc*/ 	.byte	0x03, 0x1b
        /*00be*/ 	.short	0x00ff


	//----- nvinfo : EIATTR_MERCURY_ISA_VERSION
	.align		4
        /*00c0*/ 	.byte	0x03, 0x5f
        /*00c2*/ 	.short	0x0101


	//----- nvinfo : EIATTR_COOP_GROUP_MASK_REGIDS
	.align		4
        /*00c4*/ 	.byte	0x04, 0x29
        /*00c6*/ 	.short	(.L_211 - .L_210)


	//   ....[0]....
.L_210:
        /*00c8*/ 	.word	0xffffffff


	//   ....[1]....
        /*00cc*/ 	.word	0xffffffff


	//   ....[2]....
        /*00d0*/ 	.word	0xffffffff


	//   ....[3]....
        /*00d4*/ 	.word	0xffffffff


	//   ....[4]....
        /*00d8*/ 	.word	0xffffffff


	//   ....[5]....
        /*00dc*/ 	.word	0xffffffff


	//   ....[6]....
        /*00e0*/ 	.word	0xffffffff


	//   ....[7]....
        /*00e4*/ 	.word	0xffffffff


	//   ....[8]....
        /*00e8*/ 	.word	0xffffffff


	//   ....[9]....
        /*00ec*/ 	.word	0xffffffff


	//   ....[10]....
        /*00f0*/ 	.word	0xffffffff


	//   ....[11]....
        /*00f4*/ 	.word	0xffffffff


	//   ....[12]....
        /*00f8*/ 	.word	0xffffffff


	//   ....[13]....
        /*00fc*/ 	.word	0xffffffff


	//   ....[14]....
        /*0100*/ 	.word	0xffffffff


	//   ....[15]....
        /*0104*/ 	.word	0xffffffff


	//   ....[16]....
        /*0108*/ 	.word	0xffffffff


	//   ....[17]....
        /*010c*/ 	.word	0xffffffff


	//   ....[18]....
        /*0110*/ 	.word	0xffffffff


	//   ....[19]....
        /*0114*/ 	.word	0xffffffff


	//   ....[20]....
        /*0118*/ 	.word	0xffffffff


	//   ....[21]....
        /*011c*/ 	.word	0xffffffff


	//   ....[22]....
        /*0120*/ 	.word	0xffffffff


	//   ....[23]....
        /*0124*/ 	.word	0xffffffff


	//   ....[24]....
        /*0128*/ 	.word	0xffffffff


	//   ....[25]....
        /*012c*/ 	.word	0xffffffff


	//   ....[26]....
        /*0130*/ 	.word	0xffffffff


	//   ....[27]....
        /*0134*/ 	.word	0xffffffff


	//   ....[28]....
        /*0138*/ 	.word	0xffffffff


	//   ....[29]....
        /*013c*/ 	.word	0xffffffff


	//   ....[30]....
        /*0140*/ 	.word	0xffffffff


	//   ....[31]....
        /*0144*/ 	.word	0xffffffff


	//   ....[32]....
        /*0148*/ 	.word	0xffffffff


	//   ....[33]....
        /*014c*/ 	.word	0xffffffff


	//   ....[34]....
        /*0150*/ 	.word	0xffffffff


	//   ....[35]....
        /*0154*/ 	.word	0xffffffff


	//   ....[36]....
        /*0158*/ 	.word	0xffffffff


	//   ....[37]....
        /*015c*/ 	.word	0xffffffff


	//   ....[38]....
        /*0160*/ 	.word	0xffffffff


	//   ....[39]....
        /*0164*/ 	.word	0xffffffff


	//   ....[40]....
        /*0168*/ 	.word	0xffffffff


	//   ....[41]....
        /*016c*/ 	.word	0xffffffff


	//   ....[42]....
        /*0170*/ 	.word	0xffffffff


	//   ....[43]....
        /*0174*/ 	.word	0xffffffff


	//   ....[44]....
        /*0178*/ 	.word	0xffffffff


	//   ....[45]....
        /*017c*/ 	.word	0xffffffff


	//   ....[46]....
        /*0180*/ 	.word	0xffffffff


	//   ....[47]....
        /*0184*/ 	.word	0xffffffff


	//   ....[48]....
        /*0188*/ 	.word	0xffffffff


	//   ....[49]....
        /*018c*/ 	.word	0xffffffff


	//   ....[50]....
        /*0190*/ 	.word	0xffffffff


	//   ....[51]....
        /*0194*/ 	.word	0xffffffff


	//   ....[52]....
        /*0198*/ 	.word	0xffffffff


	//   ....[53]....
        /*019c*/ 	.word	0xffffffff


	//   ....[54]....
        /*01a0*/ 	.word	0xffffffff


	//   ....[55]....
        /*01a4*/ 	.word	0xffffffff


	//   ....[56]....
        /*01a8*/ 	.word	0xffffffff


	//   ....[57]....
        /*01ac*/ 	.word	0xffffffff


	//   ....[58]....
        /*01b0*/ 	.word	0xffffffff


	//   ....[59]....
        /*01b4*/ 	.word	0xffffffff


	//   ....[60]....
        /*01b8*/ 	.word	0xffffffff


	//   ....[61]....
        /*01bc*/ 	.word	0xffffffff


	//   ....[62]....
        /*01c0*/ 	.word	0xffffffff


	//   ....[63]....
        /*01c4*/ 	.word	0xffffffff


	//   ....[64]....
        /*01c8*/ 	.word	0xffffffff


	//   ....[65]....
        /*01cc*/ 	.word	0xffffffff


	//   ....[66]....
        /*01d0*/ 	.word	0xffffffff


	//   ....[67]....
        /*01d4*/ 	.word	0xffffffff


	//   ....[68]....
        /*01d8*/ 	.word	0xffffffff


	//   ....[69]....
        /*01dc*/ 	.word	0xffffffff


	//   ....[70]....
        /*01e0*/ 	.word	0xffffffff


	//   ....[71]....
        /*01e4*/ 	.word	0xffffffff


	//   ....[72]....
        /*01e8*/ 	.word	0xffffffff


	//   ....[73]....
        /*01ec*/ 	.word	0xffffffff


	//   ....[74]....
        /*01f0*/ 	.word	0xffffffff


	//   ....[75]....
        /*01f4*/ 	.word	0xffffffff


	//   ....[76]....
        /*01f8*/ 	.word	0xffffffff


	//   ....[77]....
        /*01fc*/ 	.word	0xffffffff


	//   ....[78]....
        /*0200*/ 	.word	0xffffffff


	//   ....[79]....
        /*0204*/ 	.word	0xffffffff


	//----- nvinfo : EIATTR_COOP_GROUP_INSTR_OFFSETS
	.align		4
.L_211:
        /*0208*/ 	.byte	0x04, 0x28
        /*020a*/ 	.short	(.L_213 - .L_212)


	//   ....[0]....
.L_212:
        /*020c*/ 	.word	0x00000bb0


	//   ....[1]....
        /*0210*/ 	.word	0x00000bc0


	//   ....[2]....
        /*0214*/ 	.word	0x00000bd0


	//   ....[3]....
        /*0218*/ 	.word	0x00000be0


	//   ....[4]....
        /*021c*/ 	.word	0x00000bf0


	//   ....[5]....
        /*0220*/ 	.word	0x00000c00


	//   ....[6]....
        /*0224*/ 	.word	0x00000c10


	//   ....[7]....
        /*0228*/ 	.word	0x00000c20


	//   ....[8]....
        /*022c*/ 	.word	0x00000c40


	//   ....[9]....
        /*0230*/ 	.word	0x00000c50


	//   ....[10]....
        /*0234*/ 	.word	0x00000c70


	//   ....[11]....
        /*0238*/ 	.word	0x00000c80


	//   ....[12]....
        /*023c*/ 	.word	0x00000ca0


	//   ....[13]....
        /*0240*/ 	.word	0x00000cb0


	//   ....[14]....
        /*0244*/ 	.word	0x00000cd0


	//   ....[15]....
        /*0248*/ 	.word	0x00000ce0


	//   ....[16]....
        /*024c*/ 	.word	0x00000d00


	//   ....[17]....
        /*0250*/ 	.word	0x00000d20


	//   ....[18]....
        /*0254*/ 	.word	0x00000d30


	//   ....[19]....
        /*0258*/ 	.word	0x00000d50


	//   ....[20]....
        /*025c*/ 	.word	0x00000d60


	//   ....[21]....
        /*0260*/ 	.word	0x00000d80


	//   ....[22]....
        /*0264*/ 	.word	0x00000d90


	//   ....[23]....
        /*0268*/ 	.word	0x00000da0


	//   ....[24]....
        /*026c*/ 	.word	0x00000dc0


	//   ....[25]....
        /*0270*/ 	.word	0x00000dd0


	//   ....[26]....
        /*0274*/ 	.word	0x00000df0


	//   ....[27]....
        /*0278*/ 	.word	0x00000e00


	//   ....[28]....
        /*027c*/ 	.word	0x00000e20


	//   ....[29]....
        /*0280*/ 	.word	0x00000e30


	//   ....[30]....
        /*0284*/ 	.word	0x00000e50


	//   ....[31]....
        /*0288*/ 	.word	0x00000e60


	//   ....[32]....
        /*028c*/ 	.word	0x00000e80


	//   ....[33]....
        /*0290*/ 	.word	0x00000e90


	//   ....[34]....
        /*0294*/ 	.word	0x00000eb0


	//   ....[35]....
        /*0298*/ 	.word	0x00000ed0


	//   ....[36]....
        /*029c*/ 	.word	0x00000ee0


	//   ....[37]....
        /*02a0*/ 	.word	0x00000f00


	//   ....[38]....
        /*02a4*/ 	.word	0x00000f10


	//   ....[39]....
        /*02a8*/ 	.word	0x00000f30


	//   ....[40]....
        /*02ac*/ 	.word	0x00000f40


	//   ....[41]....
        /*02b0*/ 	.word	0x00000f50


	//   ....[42]....
        /*02b4*/ 	.word	0x00000f70


	//   ....[43]....
        /*02b8*/ 	.word	0x00000f80


	//   ....[44]....
        /*02bc*/ 	.word	0x00000fa0


	//   ....[45]....
        /*02c0*/ 	.word	0x00000fb0


	//   ....[46]....
        /*02c4*/ 	.word	0x00000fd0


	//   ....[47]....
        /*02c8*/ 	.word	0x00000fe0


	//   ....[48]....
        /*02cc*/ 	.word	0x00001020


	//   ....[49]....
        /*02d0*/ 	.word	0x00001030


	//   ....[50]....
        /*02d4*/ 	.word	0x00001050


	//   ....[51]....
        /*02d8*/ 	.word	0x00001060


	//   ....[52]....
        /*02dc*/ 	.word	0x00001080


	//   ....[53]....
        /*02e0*/ 	.word	0x00001090


	//   ....[54]....
        /*02e4*/ 	.word	0x000010a0


	//   ....[55]....
        /*02e8*/ 	.word	0x000010c0


	//   ....[56]....
        /*02ec*/ 	.word	0x000010f0


	//   ....[57]....
        /*02f0*/ 	.word	0x00001100


	//   ....[58]....
        /*02f4*/ 	.word	0x00001110


	//   ....[59]....
        /*02f8*/ 	.word	0x00001130


	//   ....[60]....
        /*02fc*/ 	.word	0x00001140


	//   ....[61]....
        /*0300*/ 	.word	0x00001160


	//   ....[62]....
        /*0304*/ 	.word	0x00001180


	//   ....[63]....
        /*0308*/ 	.word	0x00001190


	//   ....[64]....
        /*030c*/ 	.word	0x000011b0


	//   ....[65]....
        /*0310*/ 	.word	0x000011d0


	//   ....[66]....
        /*0314*/ 	.word	0x000011e0


	//   ....[67]....
        /*0318*/ 	.word	0x00001200


	//   ....[68]....
        /*031c*/ 	.word	0x00001210


	//   ....[69]....
        /*0320*/ 	.word	0x00001230


	//   ....[70]....
        /*0324*/ 	.word	0x00001240


	//   ....[71]....
        /*0328*/ 	.word	0x00001250


	//   ....[72]....
        /*032c*/ 	.word	0x00001260


	//   ....[73]....
        /*0330*/ 	.word	0x00001270


	//   ....[74]....
        /*0334*/ 	.word	0x00001280


	//   ....[75]....
        /*0338*/ 	.word	0x00001290


	//   ....[76]....
        /*033c*/ 	.word	0x000012a0


	//   ....[77]....
        /*0340*/ 	.word	0x000012b0


	//   ....[78]....
        /*0344*/ 	.word	0x000012c0


	//   ....[79]....
        /*0348*/ 	.word	0x000012d0


	//----- nvinfo : EIATTR_VRC_CTA_INIT_COUNT
	.align		4
.L_213:
        /*034c*/ 	.byte	0x02, 0x4a
	.zero		1
	.zero		1


	//----- nvinfo : EIATTR_EXIT_INSTR_OFFSETS
	.align		4
        /*0350*/ 	.byte	0x04, 0x1c
        /*0352*/ 	.short	(.L_215 - .L_214)


	//   ....[0]....
.L_214:
        /*0354*/ 	.word	0x00000090


	//   ....[1]....
        /*0358*/ 	.word	0x000012e0


	//   ....[2]....
        /*035c*/ 	.word	0x00001590


	//   ....[3]....
        /*0360*/ 	.word	0x00001620


	//----- nvinfo : EIATTR_CRS_STACK_SIZE
	.align		4
.L_215:
        /*0364*/ 	.byte	0x04, 0x1e
        /*0366*/ 	.short	(.L_217 - .L_216)
.L_216:
        /*0368*/ 	.word	0x00000000


	//----- nvinfo : EIATTR_CBANK_PARAM_SIZE
	.align		4
.L_217:
        /*036c*/ 	.byte	0x03, 0x19
        /*036e*/ 	.short	0x0048


	//----- nvinfo : EIATTR_PARAM_CBANK
	.align		4
        /*0370*/ 	.byte	0x04, 0x0a
        /*0372*/ 	.short	(.L_219 - .L_218)
	.align		4
.L_218:
        /*0374*/ 	.word	index@(.nv.constant0._ZN36_GLOBAL__N__2535064f_4_k_cu_925ee21833sell_spmm_f64_warp_per_row_kernelILi8EEEvPKlPKiS4_PKdiiS6_iPdii)
        /*0378*/ 	.short	0x0380
        /*037a*/ 	.short	0x0048


	//----- nvinfo : EIATTR_SW_WAR
	.align		4
.L_219:
        /*037c*/ 	.byte	0x04, 0x36
        /*037e*/ 	.short	(.L_221 - .L_220)
.L_220:
        /*0380*/ 	.word	0x00000008
.L_221:


//--------------------- .nv.info._ZN36_GLOBAL__N__2535064f_4_k_cu_925ee21833sell_spmm_f64_warp_per_row_kernelILi16EEEvPKlPKiS4_PKdiiS6_iPdii --------------------------
	.section	.nv.info._ZN36_GLOBAL__N__2535064f_4_k_cu_925ee21833sell_spmm_f64_warp_per_row_kernelILi16EEEvPKlPKiS4_PKdiiS6_iPdii,"",@"SHT_CUDA_INFO"
	.sectionflags	@""
	.align	4


	//----- nvinfo : EIATTR_CUDA_API_VERSION
	.align		4
        /*0000*/ 	.byte	0x04, 0x37
        /*0002*/ 	.short	(.L_223 - .L_222)
.L_222:
        /*0004*/ 	.word	0x00000082


	//----- nvinfo : EIATTR_KPARAM_INFO
	.align		4
.L_223:
        /*0008*/ 	.byte	0x04, 0x17
        /*000a*/ 	.short	(.L_225 - .L_224)
.L_224:
        /*000c*/ 	.word	0x00000000
        /*0010*/ 	.short	0x000a
        /*0012*/ 	.short	0x0044
        /*0014*/ 	.byte	0x00, 0xf0, 0x11, 0x00


	//----- nvinfo : EIATTR_KPARAM_INFO
	.align		4
.L_225:
        /*0018*/ 	.byte	0x04, 0x17
        /*001a*/ 	.short	(.L_227 - .L_226)
.L_226:
        /*001c*/ 	.word	0x00000000
        /*0020*/ 	.short	0x0009
        /*0022*/ 	.short	0x0040
        /*0024*/ 	.byte	0x00, 0xf0, 0x11, 0x00


	//----- nvinfo : EIATTR_KPARAM_INFO
	.align		4
.L_227:
        /*0028*/ 	.byte	0x04, 0x17
        /*002a*/ 	.short	(.L_229 - .L_228)
.L_228:
        /*002c*/ 	.word	0x00000000
        /*0030*/ 	.short	0x0008
        /*0032*/ 	.short	0x0038
        /*0034*/ 	.byte	0x00, 0xf5, 0x21, 0x00


	//----- nvinfo : EIATTR_KPARAM_INFO
	.align		4
.L_229:
        /*0038*/ 	.byte	0x04, 0x17
        /*003a*/ 	.short	(.L_231 - .L_230)
.L_230:
        /*003c*/ 	.word	0x00000000
        /*0040*/ 	.short	0x0007
        /*0042*/ 	.short	0x0030
        /*0044*/ 	.byte	0x00, 0xf0, 0x11, 0x00


	//----- nvinfo : EIATTR_KPARAM_INFO
	.align		4
.L_231:
        /*0048*/ 	.byte	0x04, 0x17
        /*004a*/ 	.short	(.L_233 - .L_232)
.L_232:
        /*004c*/ 	.word	0x00000000
        /*0050*/ 	.short	0x0006
        /*0052*/ 	.short	0x0028
        /*0054*/ 	.byte	0x00, 0xf5, 0x21, 0x00


	//----- nvinfo : EIATTR_KPARAM_INFO
	.align		4
.L_233:
        /*0058*/ 	.byte	0x04, 0x17
        /*005a*/ 	.short	(.L_235 - .L_234)
.L_234:
        /*005c*/ 	.word	0x00000000
        /*0060*/ 	.short	0x0005
        /*0062*/ 	.short	0x0024
        /*0064*/ 	.byte	0x00, 0xf0, 0x11, 0x00


	//----- nvinfo : EIATTR_KPARAM_INFO
	.align		4
.L_235:
        /*0068*/ 	.byte	0x04, 0x17
        /*006a*/ 	.short	(.L_237 - .L_236)
.L_236:
        /*006c*/ 	.word	0x00000000
        /*0070*/ 	.short	0x0004
        /*0072*/ 	.short	0x0020
        /*0074*/ 	.byte	0x00, 0xf0, 0x11, 0x00


	//----- nvinfo : EIATTR_KPARAM_INFO
	.align		4
.L_237:
        /*0078*/ 	.byte	0x04, 0x17
        /*007a*/ 	.short	(.L_239 - .L_238)
.L_238:
        /*007c*/ 	.word	0x00000000
        /*0080*/ 	.short	0x0003
        /*0082*/ 	.short	0x0018
        /*0084*/ 	.byte	0x00, 0xf5, 0x21, 0x00


	//----- nvinfo : EIATTR_KPARAM_INFO
	.align		4
.L_239:
        /*0088*/ 	.byte	0x04, 0x17
        /*008a*/ 	.short	(.L_241 - .L_240)
.L_240:
        /*008c*/ 	.word	0x00000000
        /*0090*/ 	.short	0x0002
        /*0092*/ 	.short	0x0010
        /*0094*/ 	.byte	0x00, 0xf5, 0x21, 0x00


	//----- nvinfo : EIATTR_KPARAM_INFO
	.align		4
.L_241:
        /*0098*/ 	.byte	0x04, 0x17
        /*009a*/ 	.short	(.L_243 - .L_242)
.L_242:
        /*009c*/ 	.word	0x00000000
        /*00a0*/ 	.short	0x0001
        /*00a2*/ 	.short	0x0008
        /*00a4*/ 	.byte	0x00, 0xf5, 0x21, 0x00


	//----- nvinfo : EIATTR_KPARAM_INFO
	.align		4
.L_243:
        /*00a8*/ 	.byte	0x04, 0x17
        /*00aa*/ 	.short	(.L_245 - .L_244)
.L_244:
        /*00ac*/ 	.word	0x00000000
        /*00b0*/ 	.short	0x0000
        /*00b2*/ 	.short	0x0000
        /*00b4*/ 	.byte	0x00, 0xf5, 0x21, 0x00


	//----- nvinfo : EIATTR_SPARSE_MMA_MASK
	.align		4
.L_245:
        /*00b8*/ 	.byte	0x03, 0x50
        /*00ba*/ 	.short	0x0000


	//----- nvinfo : EIATTR_MAXREG_COUNT
	.align		4
        /*00bc*/ 	.byte	0x03, 0x1b
        /*00be*/ 	.short	0x00ff


	//----- nvinfo : EIATTR_MERCURY_ISA_VERSION
	.align		4
        /*00c0*/ 	.byte	0x03, 0x5f
        /*00c2*/ 	.short	0x0101


	//----- nvinfo : EIATTR_COOP_GROUP_MASK_REGIDS
	.align		4
        /*00c4*/ 	.byte	0x04, 0x29
        /*00c6*/ 	.short	(.L_247 - .L_246)


	//   ....[0]....
.L_246:
        /*00c8*/ 	.word	0xffffffff


	//   ....[1]....
        /*00cc*/ 	.word	0xffffffff


	//   ....[2]....
        /*00d0*/ 	.word	0xffffffff


	//   ....[3]....
        /*00d4*/ 	.word	0xffffffff


	//   ....[4]....
        /*00d8*/ 	.word	0xffffffff


	//   ....[5]....
        /*00dc*/ 	.word	0xffffffff


	//   ....[6]....
        /*00e0*/ 	.word	0xffffffff


	//   ....[7]....
        /*00e4*/ 	.word	0xffffffff


	//   ....[8]....
        /*00e8*/ 	.word	0xffffffff


	//   ....[9]....
        /*00ec*/ 	.word	0xffffffff


	//   ....[10]....
        /*00f0*/ 	.word	0xffffffff


	//   ....[11]....
        /*00f4*/ 	.word	0xffffffff


	//   ....[12]....
        /*00f8*/ 	.word	0xffffffff


	//   ....[13]....
        /*00fc*/ 	.word	0xffffffff


	//   ....[14]....
        /*0100*/ 	.word	0xffffffff


	//   ....[15]....
        /*0104*/ 	.word	0xffffffff


	//   ....[16]....
        /*0108*/ 	.word	0xffffffff


	//   ....[17]....
        /*010c*/ 	.word	0xffffffff


	//   ....[18]....
        /*0110*/ 	.word	0xffffffff


	//   ....[19]....
        /*0114*/ 	.word	0xffffffff


	//   ....[20]....
        /*0118*/ 	.word	0xffffffff


	//   ....[21]....
        /*011c*/ 	.word	0xffffffff


	//   ....[22]....
        /*0120*/ 	.word	0xffffffff


	//   ....[23]....
        /*0124*/ 	.word	0xffffffff


	//   ....[24]....
        /*0128*/ 	.word	0xffffffff


	//   ....[25]....
        /*012c*/ 	.word	0xffffffff


	//   ....[26]....
        /*0130*/ 	.word	0xffffffff


	//   ....[27]....
        /*0134*/ 	.word	0xffffffff


	//   ....[28]....
        /*0138*/ 	.word	0xffffffff


	//   ....[29]....
        /*013c*/ 	.word	0xffffffff


	//   ....[30]....
        /*0140*/ 	.word	0xffffffff


	//   ....[31]....
        /*0144*/ 	.word	0xffffffff


	//   ....[32]....
        /*0148*/ 	.word	0xffffffff


	//   ....[33]....
        /*014c*/ 	.word	0xffffffff


	//   ....[34]....
        /*0150*/ 	.word	0xffffffff


	//   ....[35]....
        /*0154*/ 	.word	0xffffffff


	//   ....[36]....
        /*0158*/ 	.word	0xffffffff


	//   ....[37]....
        /*015c*/ 	.word	0xffffffff


	//   ....[38]....
        /*0160*/ 	.word	0xffffffff


	//   ....[39]....
        /*0164*/ 	.word	0xffffffff


	//   ....[40]....
        /*0168*/ 	.word	0xffffffff


	//   ....[41]....
        /*016c*/ 	.word	0xffffffff


	//   ....[42]....
        /*0170*/ 	.word	0xffffffff


	//   ....[43]....
        /*0174*/ 	.word	0xffffffff


	//   ....[44]....
        /*0178*/ 	.word	0xffffffff


	//   ....[45]....
        /*017c*/ 	.word	0xffffffff


	//   ....[46]....
        /*0180*/ 	.word	0xffffffff


	//   ....[47]....
        /*0184*/ 	.word	0xffffffff


	//   ....[48]....
        /*0188*/ 	.word	0xffffffff


	//   ....[49]....
        /*018c*/ 	.word	0xffffffff


	//   ....[50]....
        /*0190*/ 	.word	0xffffffff


	//   ....[51]....
        /*0194*/ 	.word	0xffffffff


	//   ....[52]....
        /*0198*/ 	.word	0xffffffff


	//   ....[53]....
        /*019c*/ 	.word	0xffffffff


	//   ....[54]....
        /*01a0*/ 	.word	0xffffffff


	//   ....[55]....
        /*01a4*/ 	.word	0xffffffff


	//   ....[56]....
        /*01a8*/ 	.word	0xffffffff


	//   ....[57]....
        /*01ac*/ 	.word	0xffffffff


	//   ....[58]....
        /*01b0*/ 	.word	0xffffffff


	//   ....[59]....
        /*01b4*/ 	.word	0xffffffff


	//   ....[60]....
        /*01b8*/ 	.word	0xffffffff


	//   ....[61]....
        /*01bc*/ 	.word	0xffffffff


	//   ....[62]....
        /*01c0*/ 	.word	0xffffffff


	//   ....[63]....
        /*01c4*/ 	.word	0xffffffff


	//   ....[64]....
        /*01c8*/ 	.word	0xffffffff


	//   ....[65]....
        /*01cc*/ 	.word	0xffffffff


	//   ....[66]....
        /*01d0*/ 	.word	0xffffffff


	//   ....[67]....
        /*01d4*/ 	.word	0xffffffff


	//   ....[68]....
        /*01d8*/ 	.word	0xffffffff


	//   ....[69]....
        /*01dc*/ 	.word	0xffffffff


	//   ....[70]....
        /*01e0*/ 	.word	0xffffffff


	//   ....[71]....
        /*01e4*/ 	.word	0xffffffff


	//   ....[72]....
        /*01e8*/ 	.word	0xffffffff


	//   ....[73]....
        /*01ec*/ 	.word	0xffffffff


	//   ....[74]....
        /*01f0*/ 	.word	0xffffffff


	//   ....[75]....
        /*01f4*/ 	.word	0xffffffff


	//   ....[76]....
        /*01f8*/ 	.word	0xffffffff


	//   ....[77]....
        /*01fc*/ 	.word	0xffffffff


	//   ....[78]....
        /*0200*/ 	.word	0xffffffff


	//   ....[79]....
        /*0204*/ 	.word	0xffffffff


	//   ....[80]....
        /*0208*/ 	.word	0xffffffff


	//   ....[81]....
        /*020c*/ 	.word	0xffffffff


	//   ....[82]....
        /*0210*/ 	.word	0xffffffff


	//   ....[83]....
        /*0214*/ 	.word	0xffffffff


	//   ....[84]....
        /*0218*/ 	.word	0xffffffff


	//   ....[85]....
        /*021c*/ 	.word	0xffffffff


	//   ....[86]....
        /*0220*/ 	.word	0xffffffff


	//   ....[87]....
        /*0224*/ 	.word	0xffffffff


	//   ....[88]....
        /*0228*/ 	.word	0xffffffff


	//   ....[89]....
        /*022c*/ 	.word	0xffffffff


	//   ....[90]....
        /*0230*/ 	.word	0xffffffff


	//   ....[91]....
        /*0234*/ 	.word	0xffffffff


	//   ....[92]....
        /*0238*/ 	.word	0xffffffff


	//   ....[93]....
        /*023c*/ 	.word	0xffffffff


	//   ....[94]....
        /*0240*/ 	.word	0xffffffff


	//   ....[95]....
        /*0244*/ 	.word	0xffffffff


	//   ....[96]....
        /*0248*/ 	.word	0xffffffff


	//   ....[97]....
        /*024c*/ 	.word	0xffffffff


	//   ....[98]....
        /*0250*/ 	.word	0xffffffff


	//   ....[99]....
        /*0254*/ 	.word	0xffffffff


	//   ....[100]....
        /*0258*/ 	.word	0xffffffff


	//   ....[101]....
        /*025c*/ 	.word	0xffffffff


	//   ....[102]....
        /*0260*/ 	.word	0xffffffff


	//   ....[103]....
        /*0264*/ 	.word	0xffffffff


	//   ....[104]....
        /*0268*/ 	.word	0xffffffff


	//   ....[105]....
        /*026c*/ 	.word	0xffffffff


	//   ....[106]....
        /*0270*/ 	.word	0xffffffff


	//   ....[107]....
        /*0274*/ 	.word	0xffffffff


	//   ....[108]....
        /*0278*/ 	.word	0xffffffff


	//   ....[109]....
        /*027c*/ 	.word	0xffffffff


	//   ....[110]....
        /*0280*/ 	.word	0xffffffff


	//   ....[111]....
        /*0284*/ 	.word	0xffffffff


	//   ....[112]....
        /*0288*/ 	.word	0xffffffff


	//   ....[113]....
        /*028c*/ 	.word	0xffffffff


	//   ....[114]....
        /*0290*/ 	.word	0xffffffff


	//   ....[115]....
        /*0294*/ 	.word	0xffffffff


	//   ....[116]....
        /*0298*/ 	.word	0xffffffff


	//   ....[117]....
        /*029c*/ 	.word	0xffffffff


	//   ....[118]....
        /*02a0*/ 	.word	0xffffffff


	//   ....[119]....
        /*02a4*/ 	.word	0xffffffff


	//   ....[120]....
        /*02a8*/ 	.word	0xffffffff


	//   ....[121]....
        /*02ac*/ 	.word	0xffffffff


	//   ....[122]....
        /*02b0*/ 	.word	0xffffffff


	//   ....[123]....
        /*02b4*/ 	.word	0xffffffff


	//   ....[124]....
        /*02b8*/ 	.word	0xffffffff


	//   ....[125]....
        /*02bc*/ 	.word	0xffffffff


	//   ....[126]....
        /*02c0*/ 	.word	0xffffffff


	//   ....[127]....
        /*02c4*/ 	.word	0xffffffff


	//   ....[128]....
        /*02c8*/ 	.word	0xffffffff


	//   ....[129]....
        /*02cc*/ 	.word	0xffffffff


	//   ....[130]....
        /*02d0*/ 	.word	0xffffffff


	//   ....[131]....
        /*02d4*/ 	.word	0xffffffff


	//   ....[132]....
        /*02d8*/ 	.word	0xffffffff


	//   ....[133]....
        /*02dc*/ 	.word	0xffffffff


	//   ....[134]....
        /*02e0*/ 	.word	0xffffffff


	//   ....[135]....
        /*02e4*/ 	.word	0xffffffff


	//   ....[136]....
        /*02e8*/ 	.word	0xffffffff


	//   ....[137]....
        /*02ec*/ 	.word	0xffffffff


	//   ....[138]....
        /*02f0*/ 	.word	0xffffffff


	//   ....[139]....
        /*02f4*/ 	.word	0xffffffff


	//   ....[140]....
        /*02f8*/ 	.word	0xffffffff


	//   ....[141]....
        /*02fc*/ 	.word	0xffffffff


	//   ....[142]....
        /*0300*/ 	.word	0xffffffff


	//   ....[143]....
        /*0304*/ 	.word	0xffffffff


	//   ....[144]....
        /*0308*/ 	.word	0xffffffff


	//   ....[145]....
        /*030c*/ 	.word	0xffffffff


	//   ....[146]....
        /*0310*/ 	.word	0xffffffff


	//   ....[147]....
        /*0314*/ 	.word	0xffffffff


	//   ....[148]....
        /*0318*/ 	.word	0xffffffff


	//   ....[149]....
        /*031c*/ 	.word	0xffffffff


	//   ....[150]....
        /*0320*/ 	.word	0xffffffff


	//   ....[151]....
        /*0324*/ 	.word	0xffffffff


	//   ....[152]....
        /*0328*/ 	.word	0xffffffff


	//   ....[153]....
        /*032c*/ 	.word	0xffffffff


	//   ....[154]....
        /*0330*/ 	.word	0xffffffff


	//   ....[155]....
        /*0334*/ 	.word	0xffffffff


	//   ....[156]....
        /*0338*/ 	.word	0xffffffff


	//   ....[157]....
        /*033c*/ 	.word	0xffffffff


	//   ....[158]....
        /*0340*/ 	.word	0xffffffff


	//   ....[159]....
        /*0344*/ 	.word	0xffffffff


	//----- nvinfo : EIATTR_COOP_GROUP_INSTR_OFFSETS
	.align		4
.L_247:
        /*0348*/ 	.byte	0x04, 0x28
        /*034a*/ 	.short	(.L_249 - .L_248)


	//   ....[0]....
.L_248:
        /*034c*/ 	.word	0x00000860


	//   ....[1]....
        /*0350*/ 	.word	0x00000870


	//   ....[2]....
        /*0354*/ 	.word	0x00000880


	//   ....[3]....
        /*0358*/ 	.word	0x00000890


	//   ....[4]....
        /*035c*/ 	.word	0x000008a0


	//   ....[5]....
        /*0360*/ 	.word	0x000008b0


	//   ....[6]....
        /*0364*/ 	.word	0x000008c0


	//   ....[7]....
        /*0368*/ 	.word	0x000008d0


	//   ....[8]....
        /*036c*/ 	.word	0x000008f0


	//   ....[9]....
        /*0370*/ 	.word	0x00000900


	//   ....[10]....
        /*0374*/ 	.word	0x00000920


	//   ....[11]....
        /*0378*/ 	.word	0x00000930


	//   ....[12]....
        /*037c*/ 	.word	0x00000950


	//   ....[13]....
        /*0380*/ 	.word	0x00000970


	//   ....[14]....
        /*0384*/ 	.word	0x00000980


	//   ....[15]....
        /*0388*/ 	.word	0x000009a0


	//   ....[16]....
        /*038c*/ 	.word	0x000009b0


	//   ....[17]....
        /*0390*/ 	.word	0x000009d0


	//   ....[18]....
        /*0394*/ 	.word	0x000009e0


	//   ....[19]....
        /*0398*/ 	.word	0x000009f0


	//   ....[20]....
        /*039c*/ 	.word	0x00000a10


	//   ....[21]....
        /*03a0*/ 	.word	0x00000a20


	//   ....[22]....
        /*03a4*/ 	.word	0x00000a40


	//   ....[23]....
        /*03a8*/ 	.word	0x00000a50


	//   ....[24]....
        /*03ac*/ 	.word	0x00000a70


	//   ....[25]....
        /*03b0*/ 	.word	0x00000a80


	//   ....[26]....
        /*03b4*/ 	.word	0x00000aa0


	//   ....[27]....
        /*03b8*/ 	.word	0x00000ab0


	//   ....[28]....
        /*03bc*/ 	.word	0x00000ad0


	//   ....[29]....
        /*03c0*/ 	.word	0x00000ae0


	//   ....[30]....
        /*03c4*/ 	.word	0x00000b00


	//   ....[31]....
        /*03c8*/ 	.word	0x00000b10


	//   ....[32]....
        /*03cc*/ 	.word	0x00000b30


	//   ....[33]....
        /*03d0*/ 	.word	0x00000b40


	//   ....[34]....
        /*03d4*/ 	.word	0x00000b60


	//   ....[35]....
        /*03d8*/ 	.word	0x00000b70


	//   ....[36]....
        /*03dc*/ 	.word	0x00000b90


	//   ....[37]....
        /*03e0*/ 	.word	0x00000ba0


	//   ....[38]....
        /*03e4*/ 	.word	0x00000bc0


	//   ....[39]....
        /*03e8*/ 	.word	0x00000bd0


	//   ....[40]....
        /*03ec*/ 	.word	0x00000bf0


	//   ....[41]....
        /*03f0*/ 	.word	0x00000c00


	//   ....[42]....
        /*03f4*/ 	.word	0x00000c20


	//   ....[43]....
        /*03f8*/ 	.word	0x00000c30


	//   ....[44]....
        /*03fc*/ 	.word	0x00000c50


	//   ....[45]....
        /*0400*/ 	.word	0x00000c60


	//   ....[46]....
        /*0404*/ 	.word	0x00000c80


	//   ....[47]....
        /*0408*/ 	.word	0x00000c90


	//   ....[48]....
        /*040c*/ 	.word	0x00000cb0


	//   ....[49]....
        /*0410*/ 	.word	0x00000cc0


	//   ....[50]....
        /*0414*/ 	.word	0x00000ce0


	//   ....[51]....
        /*0418*/ 	.word	0x00000cf0


	//   ....[52]....
        /*041c*/ 	.word	0x00000d10


	//   ....[53]....
        /*0420*/ 	.word	0x00000d20


	//   ....[54]....
        /*0424*/ 	.word	0x00000d40


	//   ....[55]....
        /*0428*/ 	.word	0x00000d50


	//   ....[56]....
        /*042c*/ 	.word	0x00000d70


	//   ....[57]....
        /*0430*/ 	.word	0x00000d80


	//   ....[58]....
        /*0434*/ 	.word	0x00000da0


	//   ....[59]....
        /*0438*/ 	.word	0x00000db0


	//   ....[60]....
        /*043c*/ 	.word	0x00000dd0


	//   ....[61]....
        /*0440*/ 	.word	0x00000de0


	//   ....[62]....
        /*0444*/ 	.word	0x00000e00


	//   ....[63]....
        /*0448*/ 	.word	0x00000e10


	//   ....[64]....
        /*044c*/ 	.word	0x00000e30


	//   ....[65]....
        /*0450*/ 	.word	0x00000e40


	//   ....[66]....
        /*0454*/ 	.word	0x00000e60


	//   ....[67]....
        /*0458*/ 	.word	0x00000e70


	//   ....[68]....
        /*045c*/ 	.word	0x00000e90


	//   ....[69]....
        /*0460*/ 	.word	0x00000ea0


	//   ....[70]....
        /*0464*/ 	.word	0x00000ec0


	//   ....[71]....
        /*0468*/ 	.word	0x00000ed0


	//   ....[72]....
        /*046c*/ 	.word	0x00000ef0


	//   ....[73]....
        /*0470*/ 	.word	0x00000f00


	//   ....[74]....
        /*0474*/ 	.word	0x00000f20


	//   ....[75]....
        /*0478*/ 	.word	0x00000f30


	//   ....[76]....
        /*047c*/ 	.word	0x00000f50


	//   ....[77]....
        /*0480*/ 	.word	0x00000f60


	//   ....[78]....
        /*0484*/ 	.word	0x00000f80


	//   ....[79]....
        /*0488*/ 	.word	0x00000f90


	//   ....[80]....
        /*048c*/ 	.word	0x00000fb0


	//   ....[81]....
        /*0490*/ 	.word	0x00000fc0


	//   ....[82]....
        /*0494*/ 	.word	0x00000fe0


	//   ....[83]....
        /*0498*/ 	.word	0x00000ff0


	//   ....[84]....
        /*049c*/ 	.word	0x00001010


	//   ....[85]....
        /*04a0*/ 	.word	0x00001020


	//   ....[86]....
        /*04a4*/ 	.word	0x00001040


	//   ....[87]....
        /*04a8*/ 	.word	0x00001050


	//   ....[88]....
        /*04ac*/ 	.word	0x00001070


	//   ....[89]....
        /*04b0*/ 	.word	0x00001080


	//   ....[90]....
        /*04b4*/ 	.word	0x000010a0


	//   ....[91]....
        /*04b8*/ 	.word	0x000010b0


	//   ....[92]....
        /*04bc*/ 	.word	0x000010d0


	//   ....[93]....
        /*04c0*/ 	.word	0x000010e0


	//   ....[94]....
        /*04c4*/ 	.word	0x00001100


	//   ....[95]....
        /*04c8*/ 	.word	0x00001110


	//   ....[96]....
        /*04cc*/ 	.word	0x00001130


	//   ....[97]....
        /*04d0*/ 	.word	0x00001140


	//   ....[98]....
        /*04d4*/ 	.word	0x00001160


	//   ....[99]....
        /*04d8*/ 	.word	0x00001170


	//   ....[100]....
        /*04dc*/ 	.word	0x00001190


	//   ....[101]....
        /*04e0*/ 	.word	0x000011a0


	//   ....[102]....
        /*04e4*/ 	.word	0x000011c0


	//   ....[103]....
        /*04e8*/ 	.word	0x000011e0


	//   ....[104]....
        /*04ec*/ 	.word	0x000011f0


	//   ....[105]....
        /*04f0*/ 	.word	0x00001210


	//   ....[106]....
        /*04f4*/ 	.word	0x00001220


	//   ....[107]....
        /*04f8*/ 	.word	0x00001240


	//   ....[108]....
        /*04fc*/ 	.word	0x00001250


	//   ....[109]....
        /*0500*/ 	.word	0x00001260


	//   ....[110]....
        /*0504*/ 	.word	0x00001280


	//   ....[111]....
        /*0508*/ 	.word	0x00001290


	//   ....[112]....
        /*050c*/ 	.word	0x000012b0


	//   ....[113]....
        /*0510*/ 	.word	0x000012c0


	//   ....[114]....
        /*0514*/ 	.word	0x000012e0


	//   ....[115]....
        /*0518*/ 	.word	0x000012f0


	//   ....[116]....
        /*051c*/ 	.word	0x00001310


	//   ....[117]....
        /*0520*/ 	.word	0x00001330


	//   ....[118]....
        /*0524*/ 	.word	0x00001340


	//   ....[119]....
        /*0528*/ 	.word	0x00001360


	//   ....[120]....
        /*052c*/ 	.word	0x00001370


	//   ....[121]....
        /*0530*/ 	.word	0x00001390


	//   ....[122]....
        /*0534*/ 	.word	0x000013a0


	//   ....[123]....
        /*0538*/ 	.word	0x000013b0


	//   ....[124]....
        /*053c*/ 	.word	0x000013d0


	//   ....[125]....
        /*0540*/ 	.word	0x000013e0


	//   ....[126]....
        /*0544*/ 	.word	0x00001400


	//   ....[127]....
        /*0548*/ 	.word	0x00001410


	//   ....[128]....
        /*054c*/ 	.word	0x00001430


	//   ....[129]....
        /*0550*/ 	.word	0x00001440


	//   ....[130]....
        /*0554*/ 	.word	0x00001470


	//   ....[131]....
        /*0558*/ 	.word	0x00001490


	//   ....[132]....
        /*055c*/ 	.word	0x000014b0


	//   ....[133]....
        /*0560*/ 	.word	0x000014c0


	//   ....[134]....
        /*0564*/ 	.word	0x000014e0


	//   ....[135]....
        /*0568*/ 	.word	0x000014f0


	//   ....[136]....
        /*056c*/ 	.word	0x00001500


	//   ....[137]....
        /*0570*/ 	.word	0x00001520


	//   ....[138]....
        /*0574*/ 	.word	0x00001550


	//   ....[139]....
        /*0578*/ 	.word	0x00001560


	//   ....[140]....
        /*057c*/ 	.word	0x00001570


	//   ....[141]....
        /*0580*/ 	.word	0x00001590


	//   ....[142]....
        /*0584*/ 	.word	0x000015b0


	//   ....[143]....
        /*0588*/ 	.word	0x000015c0


	//   ....[144]....
        /*058c*/ 	.word	0x000015e0


	//   ....[145]....
        /*0590*/ 	.word	0x00001600


	//   ....[146]....
        /*0594*/ 	.word	0x00001610


	//   ....[147]....
        /*0598*/ 	.word	0x00001630


	//   ....[148]....
        /*059c*/ 	.word	0x00001640


	//   ....[149]....
        /*05a0*/ 	.word	0x00001660


	//   ....[150]....
        /*05a4*/ 	.word	0x00001670


	//   ....[151]....
        /*05a8*/ 	.word	0x00001680


	//   ....[152]....
        /*05ac*/ 	.word	0x00001690


	//   ....[153]....
        /*05b0*/ 	.word	0x000016a0


	//   ....[154]....
        /*05b4*/ 	.word	0x000016b0


	//   ....[155]....
        /*05b8*/ 	.word	0x000016c0


	//   ....[156]....
        /*05bc*/ 	.word	0x000016d0


	//   ....[157]....
        /*05c0*/ 	.word	0x000016e0


	//   ....[158]....
        /*05c4*/ 	.word	0x000016f0


	//   ....[159]....
        /*05c8*/ 	.word	0x00001700


	//----- nvinfo : EIATTR_VRC_CTA_INIT_COUNT
	.align		4
.L_249:
        /*05cc*/ 	.byte	0x02, 0x4a
	.zero		1
	.zero		1


	//----- nvinfo : EIATTR_EXIT_INSTR_OFFSETS
	.align		4
        /*05d0*/ 	.byte	0x04, 0x1c
        /*05d2*/ 	.short	(.L_251 - .L_250)


	//   ....[0]....
.L_250:
        /*05d4*/ 	.word	0x00000090


	//   ....[1]....
        /*05d8*/ 	.word	0x00001710


	//   ....[2]....
        /*05dc*/ 	.word	0x00001b40


	//   ....[3]....
        /*05e0*/ 	.word	0x00001c50


	//----- nvinfo : EIATTR_CRS_STACK_SIZE
	.align		4
.L_251:
        /*05e4*/ 	.byte	0x04, 0x1e
        /*05e6*/ 	.short	(.L_253 - .L_252)
.L_252:
        /*05e8*/ 	.word	0x00000000


	//----- nvinfo : EIATTR_CBANK_PARAM_SIZE
	.align		4
.L_253:
        /*05ec*/ 	.byte	0x03, 0x19
        /*05ee*/ 	.short	0x0048


	//----- nvinfo : EIATTR_PARAM_CBANK
	.align		4
        /*05f0*/ 	.byte	0x04, 0x0a
        /*05f2*/ 	.short	(.L_255 - .L_254)
	.align		4
.L_254:
        /*05f4*/ 	.word	index@(.nv.constant0._ZN36_GLOBAL__N__2535064f_4_k_cu_925ee21833sell_spmm_f64_warp_per_row_kernelILi16EEEvPKlPKiS4_PKdiiS6_iPdii)
        /*05f8*/ 	.short	0x0380
        /*05fa*/ 	.short	0x0048


	//----- nvinfo : EIATTR_SW_WAR
	.align		4
.L_255:
        /*05fc*/ 	.byte	0x04, 0x36
        /*05fe*/ 	.short	(.L_257 - .L_256)
.L_256:
        /*0600*/ 	.word	0x00000008
.L_257:


//--------------------- .nv.info._ZN36_GLOBAL__N__2535064f_4_k_cu_925ee21832ell_spmm_f64_warp_per_row_kernelILi1EEEvPKiPKdiiS4_iPdii --------------------------
	.section	.nv.info._ZN36_GLOBAL__N__2535064f_4_k_cu_925ee21832ell_spmm_f64_warp_per_row_kernelILi1EEEvPKiPKdiiS4_iPdii,"",@"SHT_CUDA_INFO"
	.sectionflags	@""
	.align	4


	//----- nvinfo : EIATTR_CUDA_API_VERSION
	.align		4
        /*0000*/ 	.byte	0x04, 0x37
        /*0002*/ 	.short	(.L_259 - .L_258)
.L_258:
        /*0004*/ 	.word	0x00000082


	//----- nvinfo : EIATTR_KPARAM_INFO
	.align		4
.L_259:
        /*0008*/ 	.byte	0x04, 0x17
        /*000a*/ 	.short	(.L_261 - .L_260)
.L_260:
        /*000c*/ 	.word	0x00000000
        /*0010*/ 	.short	0x0008
        /*0012*/ 	.short	0x0034
        /*0014*/ 	.byte	0x00, 0xf0, 0x11, 0x00


	//----- nvinfo : EIATTR_KPARAM_INFO
	.align		4
.L_261:
        /*0018*/ 	.byte	0x04, 0x17
        /*001a*/ 	.short	(.L_263 - .L_262)
.L_262:
        /*001c*/ 	.word	0x00000000
        /*0020*/ 	.short	0x0007
        /*0022*/ 	.short	0x0030
        /*0024*/ 	.byte	0x00, 0xf0, 0x11, 0x00


	//----- nvinfo : EIATTR_KPARAM_INFO
	.align		4
.L_263:
        /*0028*/ 	.byte	0x04, 0x17
        /*002a*/ 	.short	(.L_265 - .L_264)
.L_264:
        /*002c*/ 	.word	0x00000000
        /*0030*/ 	.short	0x0006
        /*0032*/ 	.short	0x0028
        /*0034*/ 	.byte	0x00, 0xf5, 0x21, 0x00


	//----- nvinfo : EIATTR_KPARAM_INFO
	.align		4
.L_265:
        /*0038*/ 	.byte	0x04, 0x17
        /*003a*/ 	.short	(.L_267 - .L_266)
.L_266:
        /*003c*/ 	.word	0x00000000
        /*0040*/ 	.short	0x0005
        /*0042*/ 	.short	0x0020
        /*0044*/ 	.byte	0x00, 0xf0, 0x11, 0x00


	//----- nvinfo : EIATTR_KPARAM_INFO
	.align		4
.L_267:
        /*0048*/ 	.byte	0x04, 0x17
        /*004a*/ 	.short	(.L_269 - .L_268)
.L_268:
        /*004c*/ 	.word	0x00000000
        /*0050*/ 	.short	0x0004
        /*0052*/ 	.short	0x0018
        /*0054*/ 	.byte	0x00, 0xf5, 0x21, 0x00


	//----- nvinfo : EIATTR_KPARAM_INFO
	.align		4
.L_269:
        /*0058*/ 	.byte	0x04, 0x17
        /*005a*/ 	.short	(.L_271 - .L_270)
.L_270:
        /*005c*/ 	.word	0x00000000
        /*0060*/ 	.short	0x0003
        /*0062*/ 	.short	0x0014
        /*0064*/ 	.byte	0x00, 0xf0, 0x11, 0x00


	//----- nvinfo : EIATTR_KPARAM_INFO
	.align		4
.L_271:
        /*0068*/ 	.byte	0x04, 0x17
        /*006a*/ 	.short	(.L_273 - .L_272)
.L_272:
        /*006c*/ 	.word	0x00000000
        /*0070*/ 	.short	0x0002
        /*0072*/ 	.short	0x0010
        /*0074*/ 	.byte	0x00, 0xf0, 0x11, 0x00


	//----- nvinfo : EIATTR_KPARAM_INFO
	.align		4
.L_273:
        /*0078*/ 	.byte	0x04, 0x17
        /*007a*/ 	.short	(.L_275 - .L_274)
.L_274:
        /*007c*/ 	.word	0x00000000
        /*0080*/ 	.short	0x0001
        /*0082*/ 	.short	0x0008
        /*0084*/ 	.byte	0x00, 0xf5, 0x21, 0x00


	//----- nvinfo : EIATTR_KPARAM_INFO
	.align		4
.L_275:
        /*0088*/ 	.byte	0x04, 0x17
        /*008a*/ 	.short	(.L_277 - .L_276)
.L_276:
        /*008c*/ 	.word	0x00000000
        /*0090*/ 	.short	0x0000
        /*0092*/ 	.short	0x0000
        /*0094*/ 	.byte	0x00, 0xf5, 0x21, 0x00


	//----- nvinfo : EIATTR_SPARSE_MMA_MASK
	.align		4
.L_277:
        /*0098*/ 	.byte	0x03, 0x50
        /*009a*/ 	.short	0x0000


	//----- nvinfo : EIATTR_MAXREG_COUNT
	.align		4
        /*009c*/ 	.byte	0x03, 0x1b
        /*009e*/ 	.short	0x00ff


	//----- nvinfo : EIATTR_MERCURY_ISA_VERSION
	.align		4
        /*00a0*/ 	.byte	0x03, 0x5f
        /*00a2*/ 	.short	0x0101


	//----- nvinfo : EIATTR_COOP_GROUP_MASK_REGIDS
	.align		4
        /*00a4*/ 	.byte	0x04, 0x29
        /*00a6*/ 	.short	(.L_279 - .L_278)


	//   ....[0]....
.L_278:
        /*00a8*/ 	.word	0xffffffff


	//   ....[1]....
        /*00ac*/ 	.word	0xffffffff


	//   ....[2]....
        /*00b0*/ 	.word	0xffffffff


	//   ....[3]....
        /*00b4*/ 	.word	0xffffffff


	//   ....[4]....
        /*00b8*/ 	.word	0xffffffff


	//   ....[5]....
        /*00bc*/ 	.word	0xffffffff


	//   ....[6]....
        /*00c0*/ 	.word	0xffffffff


	//   ....[7]....
        /*00c4*/ 	.word	0xffffffff


	//   ....[8]....
        /*00c8*/ 	.word	0xffffffff


	//   ....[9]....
        /*00cc*/ 	.word	0xffffffff


	//----- nvinfo : EIATTR_COOP_GROUP_INSTR_OFFSETS
	.align		4
.L_279:
        /*00d0*/ 	.byte	0x04, 0x28
        /*00d2*/ 	.short	(.L_281 - .L_280)


	//   ....[0]....
.L_280:
        /*00d4*/ 	.word	0x00000f30


	//   ....[1]....
        /*00d8*/ 	.word	0x00000f50


	//   ....[2]....
        /*00dc*/ 	.word	0x00000f70


	//   ....[3]....
        /*00e0*/ 	.word	0x00000f80


	//   ....[4]....
        /*00e4*/ 	.word	0x00000fa0


	//   ....[5]....
        /*00e8*/ 	.word	0x00000fb0


	//   ....[6]....
        /*00ec*/ 	.word	0x00000fd0


	//   ....[7]....
        /*00f0*/ 	.word	0x00000fe0


	//   ....[8]....
        /*00f4*/ 	.word	0x00001000


	//   ....[9]....
        /*00f8*/ 	.word	0x00001010


	//----- nvinfo : EIATTR_VRC_CTA_INIT_COUNT
	.align		4
.L_281:
        /*00fc*/ 	.byte	0x02, 0x4a
	.zero		1
	.zero		1


	//----- nvinfo : EIATTR_EXIT_INSTR_OFFSETS
	.align		4
        /*0100*/ 	.byte	0x04, 0x1c
        /*0102*/ 	.short	(.L_283 - .L_282)


	//   ....[0]....
.L_282:
        /*0104*/ 	.word	0x00000090


	//   ....[1]....
        /*0108*/ 	.word	0x00001020


	//   ....[2]....
        /*010c*/ 	.word	0x00001110


	//   ....[3]....
        /*0110*/ 	.word	0x00001130


	//----- nvinfo : EIATTR_CRS_STACK_SIZE
	.align		4
.L_283:
        /*0114*/ 	.byte	0x04, 0x1e
        /*0116*/ 	.short	(.L_285 - .L_284)
.L_284:
        /*0118*/ 	.word	0x00000000


	//----- nvinfo : EIATTR_CBANK_PARAM_SIZE
	.align		4
.L_285:
        /*011c*/ 	.byte	0x03, 0x19
        /*011e*/ 	.short	0x0038


	//----- nvinfo : EIATTR_PARAM_CBANK
	.align		4
        /*0120*/ 	.byte	0x04, 0x0a
        /*0122*/ 	.short	(.L_287 - .L_286)
	.align		4
.L_286:
        /*0124*/ 	.word	index@(.nv.constant0._ZN36_GLOBAL__N__2535064f_4_k_cu_925ee21832ell_spmm_f64_warp_per_row_kernelILi1EEEvPKiPKdiiS4_iPdii)
        /*0128*/ 	.short	0x0380
        /*012a*/ 	.short	0x0038


	//----- nvinfo : EIATTR_SW_WAR
	.align		4
.L_287:
        /*012c*/ 	.byte	0x04, 0x36
        /*012e*/ 	.short	(.L_289 - .L_288)
.L_288:
        /*0130*/ 	.word	0x00000008
.L_289:


//--------------------- .nv.info._ZN36_GLOBAL__N__2535064f_4_k_cu_925ee21832ell_spmm_f64_warp_per_row_kernelILi2EEEvPKiPKdiiS4_iPdii --------------------------
	.section	.nv.info._ZN36_GLOBAL__N__2535064f_4_k_cu_925ee21832ell_spmm_f64_warp_per_row_kernelILi2EEEvPKiPKdiiS4_iPdii,"",@"SHT_CUDA_INFO"
	.sectionflags	@""
	.align	4


	//----- nvinfo : EIATTR_CUDA_API_VERSION
	.align		4
        /*0000*/ 	.byte	0x04, 0x37
        /*0002*/ 	.short	(.L_291 - .L_290)
.L_290:
        /*0004*/ 	.word	0x00000082


	//----- nvinfo : EIATTR_KPARAM_INFO
	.align		4
.L_291:
        /*0008*/ 	.byte	0x04, 0x17
        /*000a*/ 	.short	(.L_293 - .L_292)
.L_292:
        /*000c*/ 	.word	0x00000000
        /*0010*/ 	.short	0x0008
        /*0012*/ 	.short	0x0034
        /*0014*/ 	.byte	0x00, 0xf0, 0x11, 0x00


	//----- nvinfo : EIATTR_KPARAM_INFO
	.align		4
.L_293:
        /*0018*/ 	.byte	0x04, 0x17
        /*001a*/ 	.short	(.L_295 - .L_294)
.L_294:
        /*001c*/ 	.word	0x00000000
        /*0020*/ 	.short	0x0007
        /*0022*/ 	.short	0x0030
        /*0024*/ 	.byte	0x00, 0xf0, 0x11, 0x00


	//----- nvinfo : EIATTR_KPARAM_INFO
	.align		4
.L_295:
        /*0028*/ 	.byte	0x04, 0x17
        /*002a*/ 	.short	(.L_297 - .L_296)
.L_296:
        /*002c*/ 	.word	0x00000000
        /*0030*/ 	.short	0x0006
        /*0032*/ 	.short	0x0028
        /*0034*/ 	.byte	0x00, 0xf5, 0x21, 0x00


	//----- nvinfo : EIATTR_KPARAM_INFO
	.align		4
.L_297:
        /*0038*/ 	.byte	0x04, 0x17
        /*003a*/ 	.short	(.L_299 - .L_298)
.L_298:
        /*003c*/ 	.word	0x00000000
        /*0040*/ 	.short	0x0005
        /*0042*/ 	.short	0x0020
        /*0044*/ 	.byte	0x00, 0xf0, 0x11, 0x00


	//----- nvinfo : EIATTR_KPARAM_INFO
	.align		4
.L_299:
        /*0048*/ 	.byte	0x04, 0x17
        /*004a*/ 	.short	(.L_301 - .L_300)
.L_300:
        /*004c*/ 	.word	0x00000000
        /*0050*/ 	.short	0x0004
        /*0052*/ 	.short	0x0018
        /*0054*/ 	.byte	0x00, 0xf5, 0x21, 0x00


	//----- nvinfo : EIATTR_KPARAM_INFO
	.align		4
.L_301:
        /*0058*/ 	.byte	0x04, 0x17
        /*005a*/ 	.short	(.L_303 - .L_302)
.L_302:
        /*005c*/ 	.word	0x00000000
        /*0060*/ 	.short	0x0003
        /*0062*/ 	.short	0x0014
        /*0064*/ 	.byte	0x00, 0xf0, 0x11, 0x00


	//----- nvinfo : EIATTR_KPARAM_INFO
	.align		4
.L_303:
        /*0068*/ 	.byte	0x04, 0x17
        /*006a*/ 	.short	(.L_305 - .L_304)
.L_304:
        /*006c*/ 	.word	0x00000000
        /*0070*/ 	.short	0x0002
        /*0072*/ 	.short	0x0010
        /*0074*/ 	.byte	0x00, 0xf0, 0x11, 0x00


	//----- nvinfo : EIATTR_KPARAM_INFO
	.align		4
.L_305:
        /*0078*/ 	.byte	0x04, 0x17
        /*007a*/ 	.short	(.L_307 - .L_306)
.L_306:
        /*007c*/ 	.word	0x00000000
        /*0080*/ 	.short	0x0001
        /*0082*/ 	.short	0x0008
        /*0084*/ 	.byte	0x00, 0xf5, 0x21, 0x00


	//----- nvinfo : EIATTR_KPARAM_INFO
	.align		4
.L_307:
        /*0088*/ 	.byte	0x04, 0x17
        /*008a*/ 	.short	(.L_309 - .L_308)
.L_308:
        /*008c*/ 	.word	0x00000000
        /*0090*/ 	.short	0x0000
        /*0092*/ 	.short	0x0000
        /*0094*/ 	.byte	0x00, 0xf5, 0x21, 0x00


	//----- nvinfo : EIATTR_SPARSE_MMA_MASK
	.align		4
.L_309:
        /*0098*/ 	.byte	0x03, 0x50
        /*009a*/ 	.short	0x0000


	//----- nvinfo : EIATTR_MAXREG_COUNT
	.align		4
        /*009c*/ 	.byte	0x03, 0x1b
        /*009e*/ 	.short	0x00ff


	//----- nvinfo : EIATTR_MERCURY_ISA_VERSION
	.align		4
        /*00a0*/ 	.byte	0x03, 0x5f
        /*00a2*/ 	.short	0x0101


	//----- nvinfo : EIATTR_COOP_GROUP_MASK_REGIDS
	.align		4
        /*00a4*/ 	.byte	0x04, 0x29
        /*00a6*/ 	.short	(.L_311 - .L_310)


	//   ....[0]....
.L_310:
        /*00a8*/ 	.word	0xffffffff


	//   ....[1]....
        /*00ac*/ 	.word	0xffffffff


	//   ....[2]....
        /*00b0*/ 	.word	0xffffffff


	//   ....[3]....
        /*00b4*/ 	.word	0xffffffff


	//   ....[4]....
        /*00b8*/ 	.word	0xffffffff


	//   ....[5]....
        /*00bc*/ 	.word	0xffffffff


	//   ....[6]....
        /*00c0*/ 	.word	0xffffffff


	//   ....[7]....
        /*00c4*/ 	.word	0xffffffff


	//   ....[8]....
        /*00c8*/ 	.word	0xffffffff


	//   ....[9]....
        /*00cc*/ 	.word	0xffffffff


	//   ....[10]....
        /*00d0*/ 	.word	0xffffffff


	//   ....[11]....
        /*00d4*/ 	.word	0xffffffff


	//   ....[12]....
        /*00d8*/ 	.word	0xffffffff


	//   ....[13]....
        /*00dc*/ 	.word	0xffffffff


	//   ....[14]....
        /*00e0*/ 	.word	0xffffffff


	//   ....[15]....
        /*00e4*/ 	.word	0xffffffff


	//   ....[16]....
        /*00e8*/ 	.word	0xffffffff


	//   ....[17]....
        /*00ec*/ 	.word	0xffffffff


	//   ....[18]....
        /*00f0*/ 	.word	0xffffffff


	//   ....[19]....
        /*00f4*/ 	.word	0xffffffff


	//----- nvinfo : EIATTR_COOP_GROUP_INSTR_OFFSETS
	.align		4
.L_311:
        /*00f8*/ 	.byte	0x04, 0x28
        /*00fa*/ 	.short	(.L_313 - .L_312)


	//   ....[0]....
.L_312:
        /*00fc*/ 	.word	0x00000800


	//   ....[1]....
        /*0100*/ 	.word	0x00000820


	//   ....[2]....
        /*0104*/ 	.word	0x00000830


	//   ....[3]....
        /*0108*/ 	.word	0x00000840


	//   ....[4]....
        /*010c*/ 	.word	0x00000870


	//   ....[5]....
        /*0110*/ 	.word	0x00000880


	//   ....[6]....
        /*0114*/ 	.word	0x00000890


	//   ....[7]....
        /*0118*/ 	.word	0x000008a0


	//   ....[8]....
        /*011c*/ 	.word	0x000008c0


	//   ....[9]....
        /*0120*/ 	.word	0x000008e0


	//   ....[10]....
        /*0124*/ 	.word	0x000008f0


	//   ....[11]....
        /*0128*/ 	.word	0x00000900


	//   ....[12]....
        /*012c*/ 	.word	0x00000920


	//   ....[13]....
        /*0130*/ 	.word	0x00000940


	//   ....[14]....
        /*0134*/ 	.word	0x00000950


	//   ....[15]....
        /*0138*/ 	.word	0x00000960


	//   ....[16]....
        /*013c*/ 	.word	0x00000980


	//   ....[17]....
        /*0140*/ 	.word	0x000009a0


	//   ....[18]....
        /*0144*/ 	.word	0x000009b0


	//   ....[19]....
        /*0148*/ 	.word	0x000009c0


	//----- nvinfo : EIATTR_VRC_CTA_INIT_COUNT
	.align		4
.L_313:
        /*014c*/ 	.byte	0x02, 0x4a
	.zero		1
	.zero		1


	//----- nvinfo : EIATTR_EXIT_INSTR_OFFSETS
	.align		4
        /*0150*/ 	.byte	0x04, 0x1c
        /*0152*/ 	.short	(.L_315 - .L_314)


	//   ....[0]....
.L_314:
        /*0154*/ 	.word	0x00000090


	//   ....[1]....
        /*0158*/ 	.word	0x000009d0


	//   ....[2]....
        /*015c*/ 	.word	0x00000b00


	//   ....[3]....
        /*0160*/ 	.word	0x00000b30


	//----- nvinfo : EIATTR_CRS_STACK_SIZE
	.align		4
.L_315:
        /*0164*/ 	.byte	0x04, 0x1e
        /*0166*/ 	.short	(.L_317 - .L_316)
.L_316:
        /*0168*/ 	.word	0x00000000


	//----- nvinfo : EIATTR_CBANK_PARAM_SIZE
	.align		4
.L_317:
        /*016c*/ 	.byte	0x03, 0x19
        /*016e*/ 	.short	0x0038


	//----- nvinfo : EIATTR_PARAM_CBANK
	.align		4
        /*0170*/ 	.byte	0x04, 0x0a
        /*0172*/ 	.short	(.L_319 - .L_318)
	.align		4
.L_318:
        /*0174*/ 	.word	index@(.nv.constant0._ZN36_GLOBAL__N__2535064f_4_k_cu_925ee21832ell_spmm_f64_warp_per_row_kernelILi2EEEvPKiPKdiiS4_iPdii)
        /*0178*/ 	.short	0x0380
        /*017a*/ 	.short	0x0038


	//----- nvinfo : EIATTR_SW_WAR
	.align		4
.L_319:
        /*017c*/ 	.byte	0x04, 0x36
        /*017e*/ 	.short	(.L_321 - .L_320)
.L_320:
        /*0180*/ 	.word	0x00000008
.L_321:


//--------------------- .nv.info._ZN36_GLOBAL__N__2535064f_4_k_cu_925ee21832ell_spmm_f64_warp_per_row_kernelILi4EEEvPKiPKdiiS4_iPdii --------------------------
	.section	.nv.info._ZN36_GLOBAL__N__2535064f_4_k_cu_925ee21832ell_spmm_f64_warp_per_row_kernelILi4EEEvPKiPKdiiS4_iPdii,"",@"SHT_CUDA_INFO"
	.sectionflags	@""
	.align	4


	//----- nvinfo : EIATTR_CUDA_API_VERSION
	.align		4
        /*0000*/ 	.byte	0x04, 0x37
        /*0002*/ 	.short	(.L_323 - .L_322)
.L_322:
        /*0004*/ 	.word	0x00000082


	//----- nvinfo : EIATTR_KPARAM_INFO
	.align		4
.L_323:
        /*0008*/ 	.byte	0x04, 0x17
        /*000a*/ 	.short	(.L_325 - .L_324)
.L_324:
        /*000c*/ 	.word	0x00000000
        /*0010*/ 	.short	0x0008
        /*0012*/ 	.short	0x0034
        /*0014*/ 	.byte	0x00, 0xf0, 0x11, 0x00


	//----- nvinfo : EIATTR_KPARAM_INFO
	.align		4
.L_325:
        /*0018*/ 	.byte	0x04, 0x17
        /*001a*/ 	.short	(.L_327 - .L_326)
.L_326:
        /*001c*/ 	.word	0x00000000
        /*0020*/ 	.short	0x0007
        /*0022*/ 	.short	0x0030
        /*0024*/ 	.byte	0x00, 0xf0, 0x11, 0x00


	//----- nvinfo : EIATTR_KPARAM_INFO
	.align		4
.L_327:
        /*0028*/ 	.byte	0x04, 0x17
        /*002a*/ 	.short	(.L_329 - .L_328)
.L_328:
        /*002c*/ 	.word	0x00000000
        /*0030*/ 	.short	0x0006
        /*0032*/ 	.short	0x0028
        /*0034*/ 	.byte	0x00, 0xf5, 0x21, 0x00


	//----- nvinfo : EIATTR_KPARAM_INFO
	.align		4
.L_329:
        /*0038*/ 	.byte	0x04, 0x17
        /*003a*/ 	.short	(.L_331 - .L_330)
.L_330:
        /*003c*/ 	.word	0x00000000
        /*0040*/ 	.short	0x0005
        /*0042*/ 	.short	0x0020
        /*0044*/ 	.byte	0x00, 0xf0, 0x11, 0x00


	//----- nvinfo : EIATTR_KPARAM_INFO
	.align		4
.L_331:
        /*0048*/ 	.byte	0x04, 0x17
        /*004a*/ 	.short	(.L_333 - .L_332)
.L_332:
        /*004c*/ 	.word	0x00000000
        /*0050*/ 	.short	0x0004
        /*0052*/ 	.short	0x0018
        /*0054*/ 	.byte	0x00, 0xf5, 0x21, 0x00


	//----- nvinfo : EIATTR_KPARAM_INFO
	.align		4
.L_333:
        /*0058*/ 	.byte	0x04, 0x17
        /*005a*/ 	.short	(.L_335 - .L_334)
.L_334:
        /*005c*/ 	.word	0x00000000
        /*0060*/ 	.short	0x0003
        /*0062*/ 	.short	0x0014
        /*0064*/ 	.byte	0x00, 0xf0, 0x11, 0x00


	//----- nvinfo : EIATTR_KPARAM_INFO
	.align		4
.L_335:
        /*0068*/ 	.byte	0x04, 0x17
        /*006a*/ 	.short	(.L_337 - .L_336)
.L_336:
        /*006c*/ 	.word	0x00000000
        /*0070*/ 	.short	0x0002
        /*0072*/ 	.short	0x0010
        /*0074*/ 	.byte	0x00, 0xf0, 0x11, 0x00


	//----- nvinfo : EIATTR_KPARAM_INFO
	.align		4
.L_337:
        /*0078*/ 	.byte	0x04, 0x17
        /*007a*/ 	.short	(.L_339 - .L_338)
.L_338:
        /*007c*/ 	.word	0x00000000
        /*0080*/ 	.short	0x0001
        /*0082*/ 	.short	0x0008
        /*0084*/ 	.byte	0x00, 0xf5, 0x21, 0x00


	//----- nvinfo : EIATTR_KPARAM_INFO
	.align		4
.L_339:
        /*0088*/ 	.byte	0x04, 0x17
        /*008a*/ 	.short	(.L_341 - .L_340)
.L_340:
        /*008c*/ 	.word	0x00000000
        /*0090*/ 	.short	0x0000
        /*0092*/ 	.short	0x0000
        /*0094*/ 	.byte	0x00, 0xf5, 0x21, 0x00


	//----- nvinfo : EIATTR_SPARSE_MMA_MASK
	.align		4
.L_341:
        /*0098*/ 	.byte	0x03, 0x50
        /*009a*/ 	.short	0x0000


	//----- nvinfo : EIATTR_MAXREG_COUNT
	.align		4
        /*009c*/ 	.byte	0x03, 0x1b
        /*009e*/ 	.short	0x00ff


	//----- nvinfo : EIATTR_MERCURY_ISA_VERSION
	.align		4
        /*00a0*/ 	.byte	0x03, 0x5f
        /*00a2*/ 	.short	0x0101


	//----- nvinfo : EIATTR_COOP_GROUP_MASK_REGIDS
	.align		4
        /*00a4*/ 	.byte	0x04, 0x29
        /*00a6*/ 	.short	(.L_343 - .L_342)


	//   ....[0]....
.L_342:
        /*00a8*/ 	.word	0xffffffff


	//   ....[1]....
        /*00ac*/ 	.word	0xffffffff


	//   ....[2]....
        /*00b0*/ 	.word	0xffffffff


	//   ....[3]....
        /*00b4*/ 	.word	0xffffffff


	//   ....[4]....
        /*00b8*/ 	.word	0xffffffff


	//   ....[5]....
        /*00bc*/ 	.word	0xffffffff


	//   ....[6]....
        /*00c0*/ 	.word	0xffffffff


	//   ....[7]....
        /*00c4*/ 	.word	0xffffffff


	//   ....[8]....
        /*00c8*/ 	.word	0xffffffff


	//   ....[9]....
        /*00cc*/ 	.word	0xffffffff


	//   ....[10]....
        /*00d0*/ 	.word	0xffffffff


	//   ....[11]....
        /*00d4*/ 	.word	0xffffffff


	//   ....[12]....
        /*00d8*/ 	.word	0xffffffff


	//   ....[13]....
        /*00dc*/ 	.word	0xffffffff


	//   ....[14]....
        /*00e0*/ 	.word	0xffffffff


	//   ....[15]....
        /*00e4*/ 	.word	0xffffffff


	//   ....[16]....
        /*00e8*/ 	.word	0xffffffff


	//   ....[17]....
        /*00ec*/ 	.word	0xffffffff


	//   ....[18]....
        /*00f0*/ 	.word	0xffffffff


	//   ....[19]....
        /*00f4*/ 	.word	0xffffffff


	//   ....[20]....
        /*00f8*/ 	.word	0xffffffff


	//   ....[21]....
        /*00fc*/ 	.word	0xffffffff


	//   ....[22]....
        /*0100*/ 	.word	0xffffffff


	//   ....[23]....
        /*0104*/ 	.word	0xffffffff


	//   ....[24]....
        /*0108*/ 	.word	0xffffffff


	//   ....[25]....
        /*010c*/ 	.word	0xffffffff


	//   ....[26]....
        /*0110*/ 	.word	0xffffffff


	//   ....[27]....
        /*0114*/ 	.word	0xffffffff


	//   ....[28]....
        /*0118*/ 	.word	0xffffffff


	//   ....[29]....
        /*011c*/ 	.word	0xffffffff


	//   ....[30]....
        /*0120*/ 	.word	0xffffffff


	//   ....[31]....
        /*0124*/ 	.word	0xffffffff


	//   ....[32]....
        /*0128*/ 	.word	0xffffffff


	//   ....[33]....
        /*012c*/ 	.word	0xffffffff


	//   ....[34]....
        /*0130*/ 	.word	0xffffffff


	//   ....[35]....
        /*0134*/ 	.word	0xffffffff


	//   ....[36]....
        /*0138*/ 	.word	0xffffffff


	//   ....[37]....
        /*013c*/ 	.word	0xffffffff


	//   ....[38]....
        /*0140*/ 	.word	0xffffffff


	//   ....[39]....
        /*0144*/ 	.word	0xffffffff


	//----- nvinfo : EIATTR_COOP_GROUP_INSTR_OFFSETS
	.align		4
.L_343:
        /*0148*/ 	.byte	0x04, 0x28
        /*014a*/ 	.short	(.L_345 - .L_344)


	//   ....[0]....
.L_344:
        /*014c*/ 	.word	0x00000960


	//   ....[1]....
        /*0150*/ 	.word	0x00000980


	//   ....[2]....
        /*0154*/ 	.word	0x00000990


	//   ....[3]....
        /*0158*/ 	.word	0x000009a0


	//   ....[4]....
        /*015c*/ 	.word	0x000009b0


	//   ....[5]....
        /*0160*/ 	.word	0x000009c0


	//   ....[6]....
        /*0164*/ 	.word	0x000009d0


	//   ....[7]....
        /*0168*/ 	.word	0x000009e0


	//   ....[8]....
        /*016c*/ 	.word	0x00000a10


	//   ....[9]....
        /*0170*/ 	.word	0x00000a20


	//   ....[10]....
        /*0174*/ 	.word	0x00000a40


	//   ....[11]....
        /*0178*/ 	.word	0x00000a50


	//   ....[12]....
        /*017c*/ 	.word	0x00000a70


	//   ....[13]....
        /*0180*/ 	.word	0x00000a80


	//   ....[14]....
        /*0184*/ 	.word	0x00000a90


	//   ....[15]....
        /*0188*/ 	.word	0x00000aa0


	//   ....[16]....
        /*018c*/ 	.word	0x00000ad0


	//   ....[17]....
        /*0190*/ 	.word	0x00000ae0


	//   ....[18]....
        /*0194*/ 	.word	0x00000b00


	//   ....[19]....
        /*0198*/ 	.word	0x00000b10


	//   ....[20]....
        /*019c*/ 	.word	0x00000b30


	//   ....[21]....
        /*01a0*/ 	.word	0x00000b40


	//   ....[22]....
        /*01a4*/ 	.word	0x00000b50


	//   ....[23]....
        /*01a8*/ 	.word	0x00000b70


	//   ....[24]....
        /*01ac*/ 	.word	0x00000b80


	//   ....[25]....
        /*01b0*/ 	.word	0x00000ba0


	//   ....[26]....
        /*01b4*/ 	.word	0x00000bb0


	//   ....[27]....
        /*01b8*/ 	.word	0x00000bd0


	//   ....[28]....
        /*01bc*/ 	.word	0x00000be0


	//   ....[29]....
        /*01c0*/ 	.word	0x00000c00


	//   ....[30]....
        /*01c4*/ 	.word	0x00000c10


	//   ....[31]....
        /*01c8*/ 	.word	0x00000c30


	//   ....[32]....
        /*01cc*/ 	.word	0x00000c40


	//   ....[33]....
        /*01d0*/ 	.word	0x00000c60


	//   ....[34]....
        /*01d4*/ 	.word	0x00000c70


	//   ....[35]....
        /*01d8*/ 	.word	0x00000c90


	//   ....[36]....
        /*01dc*/ 	.word	0x00000ca0


	//   ....[37]....
        /*01e0*/ 	.word	0x00000cc0


	//   ....[38]....
        /*01e4*/ 	.word	0x00000cd0


	//   ....[39]....
        /*01e8*/ 	.word	0x00000ce0


	//----- nvinfo : EIATTR_VRC_CTA_INIT_COUNT
	.align		4
.L_345:
        /*01ec*/ 	.byte	0x02, 0x4a
	.zero		1
	.zero		1


	//----- nvinfo : EIATTR_EXIT_INSTR_OFFSETS
	.align		4
        /*01f0*/ 	.byte	0x04, 0x1c
        /*01f2*/ 	.short	(.L_347 - .L_346)


	//   ....[0]....
.L_346:
        /*01f4*/ 	.word	0x00000090


	//   ....[1]....
        /*01f8*/ 	.word	0x00000cf0


	//   ....[2]....
        /*01fc*/ 	.word	0x00000ea0


	//   ....[3]....
        /*0200*/ 	.word	0x00000ef0


	//----- nvinfo : EIATTR_CRS_STACK_SIZE
	.align		4
.L_347:
        /*0204*/ 	.byte	0x04, 0x1e
        /*0206*/ 	.short	(.L_349 - .L_348)
.L_348:
        /*0208*/ 	.word	0x00000000


	//----- nvinfo : EIATTR_CBANK_PARAM_SIZE
	.align		4
.L_349:
        /*020c*/ 	.byte	0x03, 0x19
        /*020e*/ 	.short	0x0038


	//----- nvinfo : EIATTR_PARAM_CBANK
	.align		4
        /*0210*/ 	.byte	0x04, 0x0a
        /*0212*/ 	.short	(.L_351 - .L_350)
	.align		4
.L_350:
        /*0214*/ 	.word	index@(.nv.constant0._ZN36_GLOBAL__N__2535064f_4_k_cu_925ee21832ell_spmm_f64_warp_per_row_kernelILi4EEEvPKiPKdiiS4_iPdii)
        /*0218*/ 	.short	0x0380
        /*021a*/ 	.short	0x0038


	//----- nvinfo : EIATTR_SW_WAR
	.align		4
.L_351:
        /*021c*/ 	.byte	0x04, 0x36
        /*021e*/ 	.short	(.L_353 - .L_352)
.L_352:
        /*0220*/ 	.word	0x00000008
.L_353:


//--------------------- .nv.info._ZN36_GLOBAL__N__2535064f_4_k_cu_925ee21832ell_spmm_f64_warp_per_row_kernelILi8EEEvPKiPKdiiS4_iPdii --------------------------
	.section	.nv.info._ZN36_GLOBAL__N__2535064f_4_k_cu_925ee21832ell_spmm_f64_warp_per_row_kernelILi8EEEvPKiPKdiiS4_iPdii,"",@"SHT_CUDA_INFO"
	.sectionflags	@""
	.align	4


	//----- nvinfo : EIATTR_CUDA_API_VERSION
	.align		4
        /*0000*/ 	.byte	0x04, 0x37
        /*0002*/ 	.short	(.L_355 - .L_354)
.L_354:
        /*0004*/ 	.word	0x00000082


	//----- nvinfo : EIATTR_KPARAM_INFO
	.align		4
.L_355:
        /*0008*/ 	.byte	0x04, 0x17
        /*000a*/ 	.short	(.L_357 - .L_356)
.L_356:
        /*000c*/ 	.word	0x00000000
        /*0010*/ 	.short	0x0008
        /*0012*/ 	.short	0x0034
        /*0014*/ 	.byte	0x00, 0xf0, 0x11, 0x00


	//----- nvinfo : EIATTR_KPARAM_INFO
	.align		4
.L_357:
        /*0018*/ 	.byte	0x04, 0x17
        /*001a*/ 	.short	(.L_359 - .L_358)
.L_358:
        /*001c*/ 	.word	0x00000000
        /*0020*/ 	.short	0x0007
        /*0022*/ 	.short	0x0030
        /*0024*/ 	.byte	0x00, 0xf0, 0x11, 0x00


	//----- nvinfo : EIATTR_KPARAM_INFO
	.align		4
.L_359:
        /*0028*/ 	.byte	0x04, 0x17
        /*002a*/ 	.short	(.L_361 - .L_360)
.L_360:
        /*002c*/ 	.word	0x00000000
        /*0030*/ 	.short	0x0006
        /*0032*/ 	.short	0x0028
        /*0034*/ 	.byte	0x00, 0xf5, 0x21, 0x00


	//----- nvinfo : EIATTR_KPARAM_INFO
	.align		4
.L_361:
        /*0038*/ 	.byte	0x04, 0x17
        /*003a*/ 	.short	(.L_363 - .L_362)
.L_362:
        /*003c*/ 	.word	0x00000000
        /*0040*/ 	.short	0x0005
        /*0042*/ 	.short	0x0020
        /*0044*/ 	.byte	0x00, 0xf0, 0x11, 0x00


	//----- nvinfo : EIATTR_KPARAM_INFO
	.align		4
.L_363:
        /*0048*/ 	.byte	0x04, 0x17
        /*004a*/ 	.short	(.L_365 - .L_364)
.L_364:
        /*004c*/ 	.word	0x00000000
        /*0050*/ 	.short	0x0004
        /*0052*/ 	.short	0x0018
        /*0054*/ 	.byte	0x00, 0xf5, 0x21, 0x00


	//----- nvinfo : EIATTR_KPARAM_INFO
	.align		4
.L_365:
        /*0058*/ 	.byte	0x04, 0x17
        /*005a*/ 	.short	(.L_367 - .L_366)
.L_366:
        /*005c*/ 	.word	0x00000000
        /*0060*/ 	.short	0x0003
        /*0062*/ 	.short	0x0014
        /*0064*/ 	.byte	0x00, 0xf0, 0x11, 0x00


	//----- nvinfo : EIATTR_KPARAM_INFO
	.align		4
.L_367:
        /*0068*/ 	.byte	0x04, 0x17
        /*006a*/ 	.short	(.L_369 - .L_368)
.L_368:
        /*006c*/ 	.word	0x00000000
        /*0070*/ 	.short	0x0002
        /*0072*/ 	.short	0x0010
        /*0074*/ 	.byte	0x00, 0xf0, 0x11, 0x00


	//----- nvinfo : EIATTR_KPARAM_INFO
	.align		4
.L_369:
        /*0078*/ 	.byte	0x04, 0x17
        /*007a*/ 	.short	(.L_371 - .L_370)
.L_370:
        /*007c*/ 	.word	0x00000000
        /*0080*/ 	.short	0x0001
        /*0082*/ 	.short	0x0008
        /*0084*/ 	.byte	0x00, 0xf5, 0x21, 0x00


	//----- nvinfo : EIATTR_KPARAM_INFO
	.align		4
.L_371:
        /*0088*/ 	.byte	0x04, 0x17
        /*008a*/ 	.short	(.L_373 - .L_372)
.L_372:
        /*008c*/ 	.word	0x00000000
        /*0090*/ 	.short	0x0000
        /*0092*/ 	.short	0x0000
        /*0094*/ 	.byte	0x00, 0xf5, 0x21, 0x00


	//----- nvinfo : EIATTR_SPARSE_MMA_MASK
	.align		4
.L_373:
        /*0098*/ 	.byte	0x03, 0x50
        /*009a*/ 	.short	0x0000


	//----- nvinfo : EIATTR_MAXREG_COUNT
	.align		4
        /*009c*/ 	.byte	0x03, 0x1b
        /*009e*/ 	.short	0x00ff


	//----- nvinfo : EIATTR_MERCURY_ISA_VERSION
	.align		4
        /*00a0*/ 	.byte	0x03, 0x5f
        /*00a2*/ 	.short	0x0101


	//----- nvinfo : EIATTR_COOP_GROUP_MASK_REGIDS
	.align		4
        /*00a4*/ 	.byte	0x04, 0x29
        /*00a6*/ 	.short	(.L_375 - .L_374)


	//   ....[0]....
.L_374:
        /*00a8*/ 	.word	0xffffffff


	//   ....[1]....
        /*00ac*/ 	.word	0xffffffff


	//   ....[2]....
        /*00b0*/ 	.word	0xffffffff


	//   ....[3]....
        /*00b4*/ 	.word	0xffffffff


	//   ....[4]....
        /*00b8*/ 	.word	0xffffffff


	//   ....[5]....
        /*00bc*/ 	.word	0xffffffff


	//   ....[6]....
        /*00c0*/ 	.word	0xffffffff


	//   ....[7]....
        /*00c4*/ 	.word	0xffffffff


	//   ....[8]....
        /*00c8*/ 	.word	0xffffffff


	//   ....[9]....
        /*00cc*/ 	.word	0xffffffff


	//   ....[10]....
        /*00d0*/ 	.word	0xffffffff


	//   ....[11]....
        /*00d4*/ 	.word	0xffffffff


	//   ....[12]....
        /*00d8*/ 	.word	0xffffffff


	//   ....[13]....
        /*00dc*/ 	.word	0xffffffff


	//   ....[14]....
        /*00e0*/ 	.word	0xffffffff


	//   ....[15]....
        /*00e4*/ 	.word	0xffffffff


	//   ....[16]....
        /*00e8*/ 	.word	0xffffffff


	//   ....[17]....
        /*00ec*/ 	.word	0xffffffff


	//   ....[18]....
        /*00f0*/ 	.word	0xffffffff


	//   ....[19]....
        /*00f4*/ 	.word	0xffffffff


	//   ....[20]....
        /*00f8*/ 	.word	0xffffffff


	//   ....[21]....
        /*00fc*/ 	.word	0xffffffff


	//   ....[22]....
        /*0100*/ 	.word	0xffffffff


	//   ....[23]....
        /*0104*/ 	.word	0xffffffff


	//   ....[24]....
        /*0108*/ 	.word	0xffffffff


	//   ....[25]....
        /*010c*/ 	.word	0xffffffff


	//   ....[26]....
        /*0110*/ 	.word	0xffffffff


	//   ....[27]....
        /*0114*/ 	.word	0xffffffff


	//   ....[28]....
        /*0118*/ 	.word	0xffffffff


	//   ....[29]....
        /*011c*/ 	.word	0xffffffff


	//   ....[30]....
        /*0120*/ 	.word	0xffffffff


	//   ....[31]....
        /*0124*/ 	.word	0xffffffff


	//   ....[32]....
        /*0128*/ 	.word	0xffffffff


	//   ....[33]....
        /*012c*/ 	.word	0xffffffff


	//   ....[34]....
        /*0130*/ 	.word	0xffffffff


	//   ....[35]....
        /*0134*/ 	.word	0xffffffff


	//   ....[36]....
        /*0138*/ 	.word	0xffffffff


	//   ....[37]....
        /*013c*/ 	.word	0xffffffff


	//   ....[38]....
        /*0140*/ 	.word	0xffffffff


	//   ....[39]....
        /*0144*/ 	.word	0xffffffff


	//   ....[40]....
        /*0148*/ 	.word	0xffffffff


	//   ....[41]....
        /*014c*/ 	.word	0xffffffff


	//   ....[42]....
        /*0150*/ 	.word	0xffffffff


	//   ....[43]....
        /*0154*/ 	.word	0xffffffff


	//   ....[44]....
        /*0158*/ 	.word	0xffffffff


	//   ....[45]....
        /*015c*/ 	.word	0xffffffff


	//   ....[46]....
        /*0160*/ 	.word	0xffffffff


	//   ....[47]....
        /*0164*/ 	.word	0xffffffff


	//   ....[48]....
        /*0168*/ 	.word	0xffffffff


	//   ....[49]....
        /*016c*/ 	.word	0xffffffff


	//   ....[50]....
        /*0170*/ 	.word	0xffffffff


	//   ....[51]....
        /*0174*/ 	.word	0xffffffff


	//   ....[52]....
        /*0178*/ 	.word	0xffffffff


	//   ....[53]....
        /*017c*/ 	.word	0xffffffff


	//   ....[54]....
        /*0180*/ 	.word	0xffffffff


	//   ....[55]....
        /*0184*/ 	.word	0xffffffff


	//   ....[56]....
        /*0188*/ 	.word	0xffffffff


	//   ....[57]....
        /*018c*/ 	.word	0xffffffff


	//   ....[58]....
        /*0190*/ 	.word	0xffffffff


	//   ....[59]....
        /*0194*/ 	.word	0xffffffff


	//   ....[60]....
        /*0198*/ 	.word	0xffffffff


	//   ....[61]....
        /*019c*/ 	.word	0xffffffff


	//   ....[62]....
        /*01a0*/ 	.word	0xffffffff


	//   ....[63]....
        /*01a4*/ 	.word	0xffffffff


	//   ....[64]....
        /*01a8*/ 	.word	0xffffffff


	//   ....[65]....
        /*01ac*/ 	.word	0xffffffff


	//   ....[66]....
        /*01b0*/ 	.word	0xffffffff


	//   ....[67]....
        /*01b4*/ 	.word	0xffffffff


	//   ....[68]....
        /*01b8*/ 	.word	0xffffffff


	//   ....[69]....
        /*01bc*/ 	.word	0xffffffff


	//   ....[70]....
        /*01c0*/ 	.word	0xffffffff


	//   ....[71]....
        /*01c4*/ 	.word	0xffffffff


	//   ....[72]....
        /*01c8*/ 	.word	0xffffffff


	//   ....[73]....
        /*01cc*/ 	.word	0xffffffff


	//   ....[74]....
        /*01d0*/ 	.word	0xffffffff


	//   ....[75]....
        /*01d4*/ 	.word	0xffffffff


	//   ....[76]....
        /*01d8*/ 	.word	0xffffffff


	//   ....[77]....
        /*01dc*/ 	.word	0xffffffff


	//   ....[78]....
        /*01e0*/ 	.word	0xffffffff


	//   ....[79]....
        /*01e4*/ 	.word	0xffffffff


	//----- nvinfo : EIATTR_COOP_GROUP_INSTR_OFFSETS
	.align		4
.L_375:
        /*01e8*/ 	.byte	0x04, 0x28
        /*01ea*/ 	.short	(.L_377 - .L_376)


	//   ....[0]....
.L_376:
        /*01ec*/ 	.word	0x000008f0


	//   ....[1]....
        /*01f0*/ 	.word	0x00000900


	//   ....[2]....
        /*01f4*/ 	.word	0x00000910


	//   ....[3]....
        /*01f8*/ 	.word	0x00000920


	//   ....[4]....
        /*01fc*/ 	.word	0x00000930


	//   ....[5]....
        /*0200*/ 	.word	0x00000940


	//   ....[6]....
        /*0204*/ 	.word	0x00000950


	//   ....[7]....
        /*0208*/ 	.word	0x00000960


	//   ....[8]....
        /*020c*/ 	.word	0x00000980


	//   ....[9]....
        /*0210*/ 	.word	0x00000990


	//   ....[10]....
        /*0214*/ 	.word	0x000009b0


	//   ....[11]....
        /*0218*/ 	.word	0x000009c0


	//   ....[12]....
        /*021c*/ 	.word	0x000009e0


	//   ....[13]....
        /*0220*/ 	.word	0x000009f0


	//   ....[14]....
        /*0224*/ 	.word	0x00000a10


	//   ....[15]....
        /*0228*/ 	.word	0x00000a20


	//   ....[16]....
        /*022c*/ 	.word	0x00000a40


	//   ....[17]....
        /*0230*/ 	.word	0x00000a50


	//   ....[18]....
        /*0234*/ 	.word	0x00000a70


	//   ....[19]....
        /*0238*/ 	.word	0x00000a90


	//   ....[20]....
        /*023c*/ 	.word	0x00000aa0


	//   ....[21]....
        /*0240*/ 	.word	0x00000ac0


	//   ....[22]....
        /*0244*/ 	.word	0x00000ad0


	//   ....[23]....
        /*0248*/ 	.word	0x00000af0


	//   ....[24]....
        /*024c*/ 	.word	0x00000b00


	//   ....[25]....
        /*0250*/ 	.word	0x00000b10


	//   ....[26]....
        /*0254*/ 	.word	0x00000b30


	//   ....[27]....
        /*0258*/ 	.word	0x00000b40


	//   ....[28]....
        /*025c*/ 	.word	0x00000b60


	//   ....[29]....
        /*0260*/ 	.word	0x00000b70


	//   ....[30]....
        /*0264*/ 	.word	0x00000b90


	//   ....[31]....
        /*0268*/ 	.word	0x00000ba0


	//   ....[32]....
        /*026c*/ 	.word	0x00000bc0


	//   ....[33]....
        /*0270*/ 	.word	0x00000bd0


	//   ....[34]....
        /*0274*/ 	.word	0x00000bf0


	//   ....[35]....
        /*0278*/ 	.word	0x00000c10


	//   ....[36]....
        /*027c*/ 	.word	0x00000c20


	//   ....[37]....
        /*0280*/ 	.word	0x00000c40


	//   ....[38]....
        /*0284*/ 	.word	0x00000c50


	//   ....[39]....
        /*0288*/ 	.word	0x00000c70


	//   ....[40]....
        /*028c*/ 	.word	0x00000c80


	//   ....[41]....
        /*0290*/ 	.word	0x00000c90


	//   ....[42]....
        /*0294*/ 	.word	0x00000cb0


	//   ....[43]....
        /*0298*/ 	.word	0x00000cc0


	//   ....[44]....
        /*029c*/ 	.word	0x00000ce0


	//   ....[45]....
        /*02a0*/ 	.word	0x00000cf0


	//   ....[46]....
        /*02a4*/ 	.word	0x00000d10


	//   ....[47]....
        /*02a8*/ 	.word	0x00000d20


	//   ....[48]....
        /*02ac*/ 	.word	0x00000d60


	//   ....[49]....
        /*02b0*/ 	.word	0x00000d70


	//   ....[50]....
        /*02b4*/ 	.word	0x00000d90


	//   ....[51]....
        /*02b8*/ 	.word	0x00000da0


	//   ....[52]....
        /*02bc*/ 	.word	0x00000dc0


	//   ....[53]....
        /*02c0*/ 	.word	0x00000dd0


	//   ....[54]....
        /*02c4*/ 	.word	0x00000de0


	//   ....[55]....
        /*02c8*/ 	.word	0x00000e00


	//   ....[56]....
        /*02cc*/ 	.word	0x00000e30


	//   ....[57]....
        /*02d0*/ 	.word	0x00000e40


	//   ....[58]....
        /*02d4*/ 	.word	0x00000e50


	//   ....[59]....
        /*02d8*/ 	.word	0x00000e70


	//   ....[60]....
        /*02dc*/ 	.word	0x00000e80


	//   ....[61]....
        /*02e0*/ 	.word	0x00000ea0


	//   ....[62]....
        /*02e4*/ 	.word	0x00000ec0


	//   ....[63]....
        /*02e8*/ 	.word	0x00000ed0


	//   ....[64]....
        /*02ec*/ 	.word	0x00000ef0


	//   ....[65]....
        /*02f0*/ 	.word	0x00000f10


	//   ....[66]....
        /*02f4*/ 	.word	0x00000f20


	//   ....[67]....
        /*02f8*/ 	.word	0x00000f40


	//   ....[68]....
        /*02fc*/ 	.word	0x00000f50


	//   ....[69]....
        /*0300*/ 	.word	0x00000f70


	//   ....[70]....
        /*0304*/ 	.word	0x00000f80


	//   ....[71]....
        /*0308*/ 	.word	0x00000f90


	//   ....[72]....
        /*030c*/ 	.word	0x00000fa0


	//   ....[73]....
        /*0310*/ 	.word	0x00000fb0


	//   ....[74]....
        /*0314*/ 	.word	0x00000fc0


	//   ....[75]....
        /*0318*/ 	.word	0x00000fd0


	//   ....[76]....
        /*031c*/ 	.word	0x00000fe0


	//   ....[77]....
        /*0320*/ 	.word	0x00000ff0


	//   ....[78]....
        /*0324*/ 	.word	0x00001000


	//   ....[79]....
        /*0328*/ 	.word	0x00001010


	//----- nvinfo : EIATTR_VRC_CTA_INIT_COUNT
	.align		4
.L_377:
        /*032c*/ 	.byte	0x02, 0x4a
	.zero		1
	.zero		1


	//----- nvinfo : EIATTR_EXIT_INSTR_OFFSETS
	.align		4
        /*0330*/ 	.byte	0x04, 0x1c
        /*0332*/ 	.short	(.L_379 - .L_378)


	//   ....[0]....
.L_378:
        /*0334*/ 	.word	0x00000090


	//   ....[1]....
        /*0338*/ 	.word	0x00001020


	//   ....[2]....
        /*033c*/ 	.word	0x000012d0


	//   ....[3]....
        /*0340*/ 	.word	0x00001360


	//----- nvinfo : EIATTR_CRS_STACK_SIZE
	.align		4
.L_379:
        /*0344*/ 	.byte	0x04, 0x1e
        /*0346*/ 	.short	(.L_381 - .L_380)
.L_380:
        /*0348*/ 	.word	0x00000000


	//----- nvinfo : EIATTR_CBANK_PARAM_SIZE
	.align		4
.L_381:
        /*034c*/ 	.byte	0x03, 0x19
        /*034e*/ 	.short	0x0038


	//----- nvinfo : EIATTR_PARAM_CBANK
	.align		4
        /*0350*/ 	.byte	0x04, 0x0a
        /*0352*/ 	.short	(.L_383 - .L_382)
	.align		4
.L_382:
        /*0354*/ 	.word	index@(.nv.constant0._ZN36_GLOBAL__N__2535064f_4_k_cu_925ee21832ell_spmm_f64_warp_per_row_kernelILi8EEEvPKiPKdiiS4_iPdii)
        /*0358*/ 	.short	0x0380
        /*035a*/ 	.short	0x0038


	//----- nvinfo : EIATTR_SW_WAR
	.align		4
.L_383:
        /*035c*/ 	.byte	0x04, 0x36
        /*035e*/ 	.short	(.L_385 - .L_384)
.L_384:
        /*0360*/ 	.word	0x00000008
.L_385:


//--------------------- .nv.info._ZN36_GLOBAL__N__2535064f_4_k_cu_925ee21832ell_spmm_f64_warp_per_row_kernelILi16EEEvPKiPKdiiS4_iPdii --------------------------
	.section	.nv.info._ZN36_GLOBAL__N__2535064f_4_k_cu_925ee21832ell_spmm_f64_warp_per_row_kernelILi16EEEvPKiPKdiiS4_iPdii,"",@"SHT_CUDA_INFO"
	.sectionflags	@""
	.align	4


	//----- nvinfo : EIATTR_CUDA_API_VERSION
	.align		4
        /*0000*/ 	.byte	0x04, 0x37
        /*0002*/ 	.short	(.L_387 - .L_386)
.L_386:
        /*0004*/ 	.word	0x00000082


	//----- nvinfo : EIATTR_KPARAM_INFO
	.align		4
.L_387:
        /*0008*/ 	.byte	0x04, 0x17
        /*000a*/ 	.short	(.L_389 - .L_388)
.L_388:
        /*000c*/ 	.word	0x00000000
        /*0010*/ 	.short	0x0008
        /*0012*/ 	.short	0x0034
        /*0014*/ 	.byte	0x00, 0xf0, 0x11, 0x00


	//----- nvinfo : EIATTR_KPARAM_INFO
	.align		4
.L_389:
        /*0018*/ 	.byte	0x04, 0x17
        /*001a*/ 	.short	(.L_391 - .L_390)
.L_390:
        /*001c*/ 	.word	0x00000000
        /*0020*/ 	.short	0x0007
        /*0022*/ 	.short	0x0030
        /*0024*/ 	.byte	0x00, 0xf0, 0x11, 0x00


	//----- nvinfo : EIATTR_KPARAM_INFO
	.align		4
.L_391:
        /*0028*/ 	.byte	0x04, 0x17
        /*002a*/ 	.short	(.L_393 - .L_392)
.L_392:
        /*002c*/ 	.word	0x00000000
        /*0030*/ 	.short	0x0006
        /*0032*/ 	.short	0x0028
        /*0034*/ 	.byte	0x00, 0xf5, 0x21, 0x00


	//----- nvinfo : EIATTR_KPARAM_INFO
	.align		4
.L_393:
        /*0038*/ 	.byte	0x04, 0x17
        /*003a*/ 	.short	(.L_395 - .L_394)
.L_394:
        /*003c*/ 	.word	0x00000000
        /*0040*/ 	.short	0x0005
        /*0042*/ 	.short	0x0020
        /*0044*/ 	.byte	0x00, 0xf0, 0x11, 0x00


	//----- nvinfo : EIATTR_KPARAM_INFO
	.align		4
.L_395:
        /*0048*/ 	.byte	0x04, 0x17
        /*004a*/ 	.short	(.L_397 - .L_396)
.L_396:
        /*004c*/ 	.word	0x00000000
        /*0050*/ 	.short	0x0004
        /*0052*/ 	.short	0x0018
        /*0054*/ 	.byte	0x00, 0xf5, 0x21, 0x00


	//----- nvinfo : EIATTR_KPARAM_INFO
	.align		4
.L_397:
        /*0058*/ 	.byte	0x04, 0x17
        /*005a*/ 	.short	(.L_399 - .L_398)
.L_398:
        /*005c*/ 	.word	0x00000000
        /*0060*/ 	.short	0x0003
        /*0062*/ 	.short	0x0014
        /*0064*/ 	.byte	0x00, 0xf0, 0x11, 0x00


	//----- nvinfo : EIATTR_KPARAM_INFO
	.align		4
.L_399:
        /*0068*/ 	.byte	0x04, 0x17
        /*006a*/ 	.short	(.L_401 - .L_400)
.L_400:
        /*006c*/ 	.word	0x00000000
        /*0070*/ 	.short	0x0002
        /*0072*/ 	.short	0x0010
        /*0074*/ 	.byte	0x00, 0xf0, 0x11, 0x00


	//----- nvinfo : EIATTR_KPARAM_INFO
	.align		4
.L_401:
        /*0078*/ 	.byte	0x04, 0x17
        /*007a*/ 	.short	(.L_403 - .L_402)
.L_402:
        /*007c*/ 	.word	0x00000000
        /*0080*/ 	.short	0x0001
        /*0082*/ 	.short	0x0008
        /*0084*/ 	.byte	0x00, 0xf5, 0x21, 0x00


	//----- nvinfo : EIATTR_KPARAM_INFO
	.align		4
.L_403:
        /*0088*/ 	.byte	0x04, 0x17
        /*008a*/ 	.short	(.L_405 - .L_404)
.L_404:
        /*008c*/ 	.word	0x00000000
        /*0090*/ 	.short	0x0000
        /*0092*/ 	.short	0x0000
        /*0094*/ 	.byte	0x00, 0xf5, 0x21, 0x00


	//----- nvinfo : EIATTR_SPARSE_MMA_MASK
	.align		4
.L_405:
        /*0098*/ 	.byte	0x03, 0x50
        /*009a*/ 	.short	0x0000


	//----- nvinfo : EIATTR_MAXREG_COUNT
	.align		4
        /*009c*/ 	.byte	0x03, 0x1b
        /*009e*/ 	.short	0x00ff


	//----- nvinfo : EIATTR_MERCURY_ISA_VERSION
	.align		4
        /*00a0*/ 	.byte	0x03, 0x5f
        /*00a2*/ 	.short	0x0101


	//----- nvinfo : EIATTR_COOP_GROUP_MASK_REGIDS
	.align		4
        /*00a4*/ 	.byte	0x04, 0x29
        /*00a6*/ 	.short	(.L_407 - .L_406)


	//   ....[0]....
.L_406:
        /*00a8*/ 	.word	0xffffffff


	//   ....[1]....
        /*00ac*/ 	.word	0xffffffff


	//   ....[2]....
        /*00b0*/ 	.word	0xffffffff


	//   ....[3]....
        /*00b4*/ 	.word	0xffffffff


	//   ....[4]....
        /*00b8*/ 	.word	0xffffffff


	//   ....[5]....
        /*00bc*/ 	.word	0xffffffff


	//   ....[6]....
        /*00c0*/ 	.word	0xffffffff


	//   ....[7]....
        /*00c4*/ 	.word	0xffffffff


	//   ....[8]....
        /*00c8*/ 	.word	0xffffffff


	//   ....[9]....
        /*00cc*/ 	.word	0xffffffff


	//   ....[10]....
        /*00d0*/ 	.word	0xffffffff


	//   ....[11]....
        /*00d4*/ 	.word	0xffffffff


	//   ....[12]....
        /*00d8*/ 	.word	0xffffffff


	//   ....[13]....
        /*00dc*/ 	.word	0xffffffff


	//   ....[14]....
        /*00e0*/ 	.word	0xffffffff


	//   ....[15]....
        /*00e4*/ 	.word	0xffffffff


	//   ....[16]....
        /*00e8*/ 	.word	0xffffffff


	//   ....[17]....
        /*00ec*/ 	.word	0xffffffff


	//   ....[18]....
        /*00f0*/ 	.word	0xffffffff


	//   ....[19]....
        /*00f4*/ 	.word	0xffffffff


	//   ....[20]....
        /*00f8*/ 	.word	0xffffffff


	//   ....[21]....
        /*00fc*/ 	.word	0xffffffff


	//   ....[22]....
        /*0100*/ 	.word	0xffffffff


	//   ....[23]....
        /*0104*/ 	.word	0xffffffff


	//   ....[24]....
        /*0108*/ 	.word	0xffffffff


	//   ....[25]....
        /*010c*/ 	.word	0xffffffff


	//   ....[26]....
        /*0110*/ 	.word	0xffffffff


	//   ....[27]....
        /*0114*/ 	.word	0xffffffff


	//   ....[28]....
        /*0118*/ 	.word	0xffffffff


	//   ....[29]....
        /*011c*/ 	.word	0xffffffff


	//   ....[30]....
        /*0120*/ 	.word	0xffffffff


	//   ....[31]....
        /*0124*/ 	.word	0xffffffff


	//   ....[32]....
        /*0128*/ 	.word	0xffffffff


	//   ....[33]....
        /*012c*/ 	.word	0xffffffff


	//   ....[34]....
        /*0130*/ 	.word	0xffffffff


	//   ....[35]....
        /*0134*/ 	.word	0xffffffff


	//   ....[36]....
        /*0138*/ 	.word	0xffffffff


	//   ....[37]....
        /*013c*/ 	.word	0xffffffff


	//   ....[38]....
        /*0140*/ 	.word	0xffffffff


	//   ....[39]....
        /*0144*/ 	.word	0xffffffff


	//   ....[40]....
        /*0148*/ 	.word	0xffffffff


	//   ....[41]....
        /*014c*/ 	.word	0xffffffff


	//   ....[42]....
        /*0150*/ 	.word	0xffffffff


	//   ....[43]....
        /*0154*/ 	.word	0xffffffff


	//   ....[44]....
        /*0158*/ 	.word	0xffffffff


	//   ....[45]....
        /*015c*/ 	.word	0xffffffff


	//   ....[46]....
        /*0160*/ 	.word	0xffffffff


	//   ....[47]....
        /*0164*/ 	.word	0xffffffff


	//   ....[48]....
        /*0168*/ 	.word	0xffffffff


	//   ....[49]....
        /*016c*/ 	.word	0xffffffff


	//   ....[50]....
        /*0170*/ 	.word	0xffffffff


	//   ....[51]....
        /*0174*/ 	.word	0xffffffff


	//   ....[52]....
        /*0178*/ 	.word	0xffffffff


	//   ....[53]....
        /*017c*/ 	.word	0xffffffff


	//   ....[54]....
        /*0180*/ 	.word	0xffffffff


	//   ....[55]....
        /*0184*/ 	.word	0xffffffff


	//   ....[56]....
        /*0188*/ 	.word	0xffffffff


	//   ....[57]....
        /*018c*/ 	.word	0xffffffff


	//   ....[58]....
        /*0190*/ 	.word	0xffffffff


	//   ....[59]....
        /*0194*/ 	.word	0xffffffff


	//   ....[60]....
        /*0198*/ 	.word	0xffffffff


	//   ....[61]....
        /*019c*/ 	.word	0xffffffff


	//   ....[62]....
        /*01a0*/ 	.word	0xffffffff


	//   ....[63]....
        /*01a4*/ 	.word	0xffffffff


	//   ....[64]....
        /*01a8*/ 	.word	0xffffffff


	//   ....[65]....
        /*01ac*/ 	.word	0xffffffff


	//   ....[66]....
        /*01b0*/ 	.word	0xffffffff


	//   ....[67]....
        /*01b4*/ 	.word	0xffffffff


	//   ....[68]....
        /*01b8*/ 	.word	0xffffffff


	//   ....[69]....
        /*01bc*/ 	.word	0xffffffff


	//   ....[70]....
        /*01c0*/ 	.word	0xffffffff


	//   ....[71]....
        /*01c4*/ 	.word	0xffffffff


	//   ....[72]....
        /*01c8*/ 	.word	0xffffffff


	//   ....[73]....
        /*01cc*/ 	.word	0xffffffff


	//   ....[74]....
        /*01d0*/ 	.word	0xffffffff


	//   ....[75]....
        /*01d4*/ 	.word	0xffffffff


	//   ....[76]....
        /*01d8*/ 	.word	0xffffffff


	//   ....[77]....
        /*01dc*/ 	.word	0xffffffff


	//   ....[78]....
        /*01e0*/ 	.word	0xffffffff


	//   ....[79]....
        /*01e4*/ 	.word	0xffffffff


	//   ....[80]....
        /*01e8*/ 	.word	0xffffffff


	//   ....[81]....
        /*01ec*/ 	.word	0xffffffff


	//   ....[82]....
        /*01f0*/ 	.word	0xffffffff


	//   ....[83]....
        /*01f4*/ 	.word	0xffffffff


	//   ....[84]....
        /*01f8*/ 	.word	0xffffffff


	//   ....[85]....
        /*01fc*/ 	.word	0xffffffff


	//   ....[86]....
        /*0200*/ 	.word	0xffffffff


	//   ....[87]....
        /*0204*/ 	.word	0xffffffff


	//   ....[88]....
        /*0208*/ 	.word	0xffffffff


	//   ....[89]....
        /*020c*/ 	.word	0xffffffff


	//   ....[90]....
        /*0210*/ 	.word	0xffffffff


	//   ....[91]....
        /*0214*/ 	.word	0xffffffff


	//   ....[92]....
        /*0218*/ 	.word	0xffffffff


	//   ....[93]....
        /*021c*/ 	.word	0xffffffff


	//   ....[94]....
        /*0220*/ 	.word	0xffffffff


	//   ....[95]....
        /*0224*/ 	.word	0xffffffff


	//   ....[96]....
        /*0228*/ 	.word	0xffffffff


	//   ....[97]....
        /*022c*/ 	.word	0xffffffff


	//   ....[98]....
        /*0230*/ 	.word	0xffffffff


	//   ....[99]....
        /*0234*/ 	.word	0xffffffff


	//   ....[100]....
        /*0238*/ 	.word	0xffffffff


	//   ....[101]....
        /*023c*/ 	.word	0xffffffff


	//   ....[102]....
        /*0240*/ 	.word	0xffffffff


	//   ....[103]....
        /*0244*/ 	.word	0xffffffff


	//   ....[104]....
        /*0248*/ 	.word	0xffffffff


	//   ....[105]....
        /*024c*/ 	.word	0xffffffff


	//   ....[106]....
        /*0250*/ 	.word	0xffffffff


	//   ....[107]....
        /*0254*/ 	.word	0xffffffff


	//   ....[108]....
        /*0258*/ 	.word	0xffffffff


	//   ....[109]....
        /*025c*/ 	.word	0xffffffff


	//   ....[110]....
        /*0260*/ 	.word	0xffffffff


	//   ....[111]....
        /*0264*/ 	.word	0xffffffff


	//   ....[112]....
        /*0268*/ 	.word	0xffffffff


	//   ....[113]....
        /*026c*/ 	.word	0xffffffff


	//   ....[114]....
        /*0270*/ 	.word	0xffffffff


	//   ....[115]....
        /*0274*/ 	.word	0xffffffff


	//   ....[116]....
        /*0278*/ 	.word	0xffffffff


	//   ....[117]....
        /*027c*/ 	.word	0xffffffff


	//   ....[118]....
        /*0280*/ 	.word	0xffffffff


	//   ....[119]....
        /*0284*/ 	.word	0xffffffff


	//   ....[120]....
        /*0288*/ 	.word	0xffffffff


	//   ....[121]....
        /*028c*/ 	.word	0xffffffff


	//   ....[122]....
        /*0290*/ 	.word	0xffffffff


	//   ....[123]....
        /*0294*/ 	.word	0xffffffff


	//   ....[124]....
        /*0298*/ 	.word	0xffffffff


	//   ....[125]....
        /*029c*/ 	.word	0xffffffff


	//   ....[126]....
        /*02a0*/ 	.word	0xffffffff


	//   ....[127]....
        /*02a4*/ 	.word	0xffffffff


	//   ....[128]....
        /*02a8*/ 	.word	0xffffffff


	//   ....[129]....
        /*02ac*/ 	.word	0xffffffff


	//   ....[130]....
        /*02b0*/ 	.word	0xffffffff


	//   ....[131]....
        /*02b4*/ 	.word	0xffffffff


	//   ....[132]....
        /*02b8*/ 	.word	0xffffffff


	//   ....[133]....
        /*02bc*/ 	.word	0xffffffff


	//   ....[134]....
        /*02c0*/ 	.word	0xffffffff


	//   ....[135]....
        /*02c4*/ 	.word	0xffffffff


	//   ....[136]....
        /*02c8*/ 	.word	0xffffffff


	//   ....[137]....
        /*02cc*/ 	.word	0xffffffff


	//   ....[138]....
        /*02d0*/ 	.word	0xffffffff


	//   ....[139]....
        /*02d4*/ 	.word	0xffffffff


	//   ....[140]....
        /*02d8*/ 	.word	0xffffffff


	//   ....[141]....
        /*02dc*/ 	.word	0xffffffff


	//   ....[142]....
        /*02e0*/ 	.word	0xffffffff


	//   ....[143]....
        /*02e4*/ 	.word	0xffffffff


	//   ....[144]....
        /*02e8*/ 	.word	0xffffffff


	//   ....[145]....
        /*02ec*/ 	.word	0xffffffff


	//   ....[146]....
        /*02f0*/ 	.word	0xffffffff


	//   ....[147]....
        /*02f4*/ 	.word	0xffffffff


	//   ....[148]....
        /*02f8*/ 	.word	0xffffffff


	//   ....[149]....
        /*02fc*/ 	.word	0xffffffff


	//   ....[150]....
        /*0300*/ 	.word	0xffffffff


	//   ....[151]....
        /*0304*/ 	.word	0xffffffff


	//   ....[152]....
        /*0308*/ 	.word	0xffffffff


	//   ....[153]....
        /*030c*/ 	.word	0xffffffff


	//   ....[154]....
        /*0310*/ 	.word	0xffffffff


	//   ....[155]....
        /*0314*/ 	.word	0xffffffff


	//   ....[156]....
        /*0318*/ 	.word	0xffffffff


	//   ....[157]....
        /*031c*/ 	.word	0xffffffff


	//   ....[158]....
        /*0320*/ 	.word	0xffffffff


	//   ....[159]....
        /*0324*/ 	.word	0xffffffff


	//----- nvinfo : EIATTR_COOP_GROUP_INSTR_OFFSETS
	.align		4
.L_407:
        /*0328*/ 	.byte	0x04, 0x28
        /*032a*/ 	.short	(.L_409 - .L_408)


	//   ....[0]....
.L_408:
        /*032c*/ 	.word	0x000005a0


	//   ....[1]....
        /*0330*/ 	.word	0x000005b0


	//   ....[2]....
        /*0334*/ 	.word	0x000005c0


	//   ....[3]....
        /*0338*/ 	.word	0x000005d0


	//   ....[4]....
        /*033c*/ 	.word	0x000005e0


	//   ....[5]....
        /*0340*/ 	.word	0x000005f0


	//   ....[6]....
        /*0344*/ 	.word	0x00000600


	//   ....[7]....
        /*0348*/ 	.word	0x00000610


	//   ....[8]....
        /*034c*/ 	.word	0x00000630


	//   ....[9]....
        /*0350*/ 	.word	0x00000640


	//   ....[10]....
        /*0354*/ 	.word	0x00000660


	//   ....[11]....
        /*0358*/ 	.word	0x00000670


	//   ....[12]....
        /*035c*/ 	.word	0x00000690


	//   ....[13]....
        /*0360*/ 	.word	0x000006a0


	//   ....[14]....
        /*0364*/ 	.word	0x000006c0


	//   ....[15]....
        /*0368*/ 	.word	0x000006d0


	//   ....[16]....
        /*036c*/ 	.word	0x000006f0


	//   ....[17]....
        /*0370*/ 	.word	0x00000700


	//   ....[18]....
        /*0374*/ 	.word	0x00000720


	//   ....[19]....
        /*0378*/ 	.word	0x00000730


	//   ....[20]....
        /*037c*/ 	.word	0x00000750


	//   ....[21]....
        /*0380*/ 	.word	0x00000760


	//   ....[22]....
        /*0384*/ 	.word	0x00000780


	//   ....[23]....
        /*0388*/ 	.word	0x00000790


	//   ....[24]....
        /*038c*/ 	.word	0x000007b0


	//   ....[25]....
        /*0390*/ 	.word	0x000007c0


	//   ....[26]....
        /*0394*/ 	.word	0x000007e0


	//   ....[27]....
        /*0398*/ 	.word	0x000007f0


	//   ....[28]....
        /*039c*/ 	.word	0x00000810


	//   ....[29]....
        /*03a0*/ 	.word	0x00000820


	//   ....[30]....
        /*03a4*/ 	.word	0x00000840


	//   ....[31]....
        /*03a8*/ 	.word	0x00000850


	//   ....[32]....
        /*03ac*/ 	.word	0x00000870


	//   ....[33]....
        /*03b0*/ 	.word	0x00000880


	//   ....[34]....
        /*03b4*/ 	.word	0x000008a0


	//   ....[35]....
        /*03b8*/ 	.word	0x000008b0


	//   ....[36]....
        /*03bc*/ 	.word	0x000008d0


	//   ....[37]....
        /*03c0*/ 	.word	0x000008e0


	//   ....[38]....
        /*03c4*/ 	.word	0x00000900


	//   ....[39]....
        /*03c8*/ 	.word	0x00000910


	//   ....[40]....
        /*03cc*/ 	.word	0x00000930


	//   ....[41]....
        /*03d0*/ 	.word	0x00000940


	//   ....[42]....
        /*03d4*/ 	.word	0x00000960


	//   ....[43]....
        /*03d8*/ 	.word	0x00000970


	//   ....[44]....
        /*03dc*/ 	.word	0x00000990


	//   ....[45]....
        /*03e0*/ 	.word	0x000009a0


	//   ....[46]....
        /*03e4*/ 	.word	0x000009c0


	//   ....[47]....
        /*03e8*/ 	.word	0x000009d0


	//   ....[48]....
        /*03ec*/ 	.word	0x000009f0


	//   ....[49]....
        /*03f0*/ 	.word	0x00000a00


	//   ....[50]....
        /*03f4*/ 	.word	0x00000a20


	//   ....[51]....
        /*03f8*/ 	.word	0x00000a30


	//   ....[52]....
        /*03fc*/ 	.word	0x00000a50


	//   ....[53]....
        /*0400*/ 	.word	0x00000a60


	//   ....[54]....
        /*0404*/ 	.word	0x00000a80


	//   ....[55]....
        /*0408*/ 	.word	0x00000a90


	//   ....[56]....
        /*040c*/ 	.word	0x00000ab0


	//   ....[57]....
        /*0410*/ 	.word	0x00000ac0


	//   ....[58]....
        /*0414*/ 	.word	0x00000ae0


	//   ....[59]....
        /*0418*/ 	.word	0x00000af0


	//   ....[60]....
        /*041c*/ 	.word	0x00000b10


	//   ....[61]....
        /*0420*/ 	.word	0x00000b20


	//   ....[62]....
        /*0424*/ 	.word	0x00000b40


	//   ....[63]....
        /*0428*/ 	.word	0x00000b50


	//   ....[64]....
        /*042c*/ 	.word	0x00000b70


	//   ....[65]....
        /*0430*/ 	.word	0x00000b80


	//   ....[66]....
        /*0434*/ 	.word	0x00000ba0


	//   ....[67]....
        /*0438*/ 	.word	0x00000bb0


	//   ....[68]....
        /*043c*/ 	.word	0x00000bd0


	//   ....[69]....
        /*0440*/ 	.word	0x00000be0


	//   ....[70]....
        /*0444*/ 	.word	0x00000c00


	//   ....[71]....
        /*0448*/ 	.word	0x00000c10


	//   ....[72]....
        /*044c*/ 	.word	0x00000c30


	//   ....[73]....
        /*0450*/ 	.word	0x00000c40


	//   ....[74]....
        /*0454*/ 	.word	0x00000c60


	//   ....[75]....
        /*0458*/ 	.word	0x00000c70


	//   ....[76]....
        /*045c*/ 	.word	0x00000c90


	//   ....[77]....
        /*0460*/ 	.word	0x00000ca0


	//   ....[78]....
        /*0464*/ 	.word	0x00000cc0


	//   ....[79]....
        /*0468*/ 	.word	0x00000cd0


	//   ....[80]....
        /*046c*/ 	.word	0x00000cf0


	//   ....[81]....
        /*0470*/ 	.word	0x00000d00


	//   ....[82]....
        /*0474*/ 	.word	0x00000d20


	//   ....[83]....
        /*0478*/ 	.word	0x00000d30


	//   ....[84]....
        /*047c*/ 	.word	0x00000d50


	//   ....[85]....
        /*0480*/ 	.word	0x00000d60


	//   ....[86]....
        /*0484*/ 	.word	0x00000d80


	//   ....[87]....
        /*0488*/ 	.word	0x00000d90


	//   ....[88]....
        /*048c*/ 	.word	0x00000db0


	//   ....[89]....
        /*0490*/ 	.word	0x00000dc0


	//   ....[90]....
        /*0494*/ 	.word	0x00000de0


	//   ....[91]....
        /*0498*/ 	.word	0x00000e00


	//   ....[92]....
        /*049c*/ 	.word	0x00000e10


	//   ....[93]....
        /*04a0*/ 	.word	0x00000e30


	//   ....[94]....
        /*04a4*/ 	.word	0x00000e40


	//   ....[95]....
        /*04a8*/ 	.word	0x00000e60


	//   ....[96]....
        /*04ac*/ 	.word	0x00000e70


	//   ....[97]....
        /*04b0*/ 	.word	0x00000e80


	//   ....[98]....
        /*04b4*/ 	.word	0x00000ea0


	//   ....[99]....
        /*04b8*/ 	.word	0x00000eb0


	//   ....[100]....
        /*04bc*/ 	.word	0x00000ed0


	//   ....[101]....
        /*04c0*/ 	.word	0x00000ef0


	//   ....[102]....
        /*04c4*/ 	.word	0x00000f00


	//   ....[103]....
        /*04c8*/ 	.word	0x00000f20


	//   ....[104]....
        /*04cc*/ 	.word	0x00000f30


	//   ....[105]....
        /*04d0*/ 	.word	0x00000f50


	//   ....[106]....
        /*04d4*/ 	.word	0x00000f60


	//   ....[107]....
        /*04d8*/ 	.word	0x00000f70


	//   ....[108]....
        /*04dc*/ 	.word	0x00000f90


	//   ....[109]....
        /*04e0*/ 	.word	0x00000fa0


	//   ....[110]....
        /*04e4*/ 	.word	0x00000fc0


	//   ....[111]....
        /*04e8*/ 	.word	0x00000fd0


	//   ....[112]....
        /*04ec*/ 	.word	0x00000ff0


	//   ....[113]....
        /*04f0*/ 	.word	0x00001000


	//   ....[114]....
        /*04f4*/ 	.word	0x00001020


	//   ....[115]....
        /*04f8*/ 	.word	0x00001030


	//   ....[116]....
        /*04fc*/ 	.word	0x00001050


	//   ....[117]....
        /*0500*/ 	.word	0x00001070


	//   ....[118]....
        /*0504*/ 	.word	0x00001080


	//   ....[119]....
        /*0508*/ 	.word	0x000010a0


	//   ....[120]....
        /*050c*/ 	.word	0x000010b0


	//   ....[121]....
        /*0510*/ 	.word	0x000010d0


	//   ....[122]....
        /*0514*/ 	.word	0x000010e0


	//   ....[123]....
        /*0518*/ 	.word	0x000010f0


	//   ....[124]....
        /*051c*/ 	.word	0x00001110


	//   ....[125]....
        /*0520*/ 	.word	0x00001120


	//   ....[126]....
        /*0524*/ 	.word	0x00001140


	//   ....[127]....
        /*0528*/ 	.word	0x00001150


	//   ....[128]....
        /*052c*/ 	.word	0x00001170


	//   ....[129]....
        /*0530*/ 	.word	0x00001180


	//   ....[130]....
        /*0534*/ 	.word	0x000011c0


	//   ....[131]....
        /*0538*/ 	.word	0x000011d0


	//   ....[132]....
        /*053c*/ 	.word	0x000011f0


	//   ....[133]....
        /*0540*/ 	.word	0x00001200


	//   ....[134]....
        /*0544*/ 	.word	0x00001220


	//   ....[135]....
        /*0548*/ 	.word	0x00001230


	//   ....[136]....
        /*054c*/ 	.word	0x00001240


	//   ....[137]....
        /*0550*/ 	.word	0x00001260


	//   ....[138]....
        /*0554*/ 	.word	0x00001290


	//   ....[139]....
        /*0558*/ 	.word	0x000012a0


	//   ....[140]....
        /*055c*/ 	.word	0x000012b0


	//   ....[141]....
        /*0560*/ 	.word	0x000012d0


	//   ....[142]....
        /*0564*/ 	.word	0x000012f0


	//   ....[143]....
        /*0568*/ 	.word	0x00001300


	//   ....[144]....
        /*056c*/ 	.word	0x00001320


	//   ....[145]....
        /*0570*/ 	.word	0x00001340


	//   ....[146]....
        /*0574*/ 	.word	0x00001350


	//   ....[147]....
        /*0578*/ 	.word	0x00001370


	//   ....[148]....
        /*057c*/ 	.word	0x00001380


	//   ....[149]....
        /*0580*/ 	.word	0x000013a0


	//   ....[150]....
        /*0584*/ 	.word	0x000013b0


	//   ....[151]....
        /*0588*/ 	.word	0x000013c0


	//   ....[152]....
        /*058c*/ 	.word	0x000013d0


	//   ....[153]....
        /*0590*/ 	.word	0x000013e0


	//   ....[154]....
        /*0594*/ 	.word	0x000013f0


	//   ....[155]....
        /*0598*/ 	.word	0x00001400


	//   ....[156]....
        /*059c*/ 	.word	0x00001410


	//   ....[157]....
        /*05a0*/ 	.word	0x00001420


	//   ....[158]....
        /*05a4*/ 	.word	0x00001430


	//   ....[159]....
        /*05a8*/ 	.word	0x00001440


	//----- nvinfo : EIATTR_VRC_CTA_INIT_COUNT
	.align		4
.L_409:
        /*05ac*/ 	.byte	0x02, 0x4a
	.zero		1
	.zero		1


	//----- nvinfo : EIATTR_EXIT_INSTR_OFFSETS
	.align		4
        /*05b0*/ 	.byte	0x04, 0x1c
        /*05b2*/ 	.short	(.L_411 - .L_410)


	//   ....[0]....
.L_410:
        /*05b4*/ 	.word	0x00000090


	//   ....[1]....
        /*05b8*/ 	.word	0x00001450


	//   ....[2]....
        /*05bc*/ 	.word	0x00001880


	//   ....[3]....
        /*05c0*/ 	.word	0x00001990


	//----- nvinfo : EIATTR_CRS_STACK_SIZE
	.align		4
.L_411:
        /*05c4*/ 	.byte	0x04, 0x1e
        /*05c6*/ 	.short	(.L_413 - .L_412)
.L_412:
        /*05c8*/ 	.word	0x00000000


	//----- nvinfo : EIATTR_CBANK_PARAM_SIZE
	.align		4
.L_413:
        /*05cc*/ 	.byte	0x03, 0x19
        /*05ce*/ 	.short	0x0038


	//----- nvinfo : EIATTR_PARAM_CBANK
	.align		4
        /*05d0*/ 	.byte	0x04, 0x0a
        /*05d2*/ 	.short	(.L_415 - .L_414)
	.align		4
.L_414:
        /*05d4*/ 	.word	index@(.nv.constant0._ZN36_GLOBAL__N__2535064f_4_k_cu_925ee21832ell_spmm_f64_warp_per_row_kernelILi16EEEvPKiPKdiiS4_iPdii)
        /*05d8*/ 	.short	0x0380
        /*05da*/ 	.short	0x0038


	//----- nvinfo : EIATTR_SW_WAR
	.align		4
.L_415:
        /*05dc*/ 	.byte	0x04, 0x36
        /*05de*/ 	.short	(.L_417 - .L_416)
.L_416:
        /*05e0*/ 	.word	0x00000008
.L_417:


//--------------------- .nv.info._ZN36_GLOBAL__N__2535064f_4_k_cu_925ee21840ell_spmm_f64_lanevec_warp_per_row_kernelEPKiPKdiiS3_iPdiii --------------------------
	.section	.nv.info._ZN36_GLOBAL__N__2535064f_4_k_cu_925ee21840ell_spmm_f64_lanevec_warp_per_row_kernelEPKiPKdiiS3_iPdiii,"",@"SHT_CUDA_INFO"
	.sectionflags	@""
	.align	4


	//----- nvinfo : EIATTR_CUDA_API_VERSION
	.align		4
        /*0000*/ 	.byte	0x04, 0x37
        /*0002*/ 	.short	(.L_419 - .L_418)
.L_418:
        /*0004*/ 	.word	0x00000082


	//----- nvinfo : EIATTR_KPARAM_INFO
	.align		4
.L_419:
        /*0008*/ 	.byte	0x04, 0x17
        /*000a*/ 	.short	(.L_421 - .L_420)
.L_420:
        /*000c*/ 	.word	0x00000000
        /*0010*/ 	.short	0x0009
        /*0012*/ 	.short	0x0038
        /*0014*/ 	.byte	0x00, 0xf0, 0x11, 0x00


	//----- nvinfo : EIATTR_KPARAM_INFO
	.align		4
.L_421:
        /*0018*/ 	.byte	0x04, 0x17
        /*001a*/ 	.short	(.L_423 - .L_422)
.L_422:
        /*001c*/ 	.word	0x00000000
        /*0020*/ 	.short	0x0008
        /*0022*/ 	.short	0x0034
        /*0024*/ 	.byte	0x00, 0xf0, 0x11, 0x00


	//----- nvinfo : EIATTR_KPARAM_INFO
	.align		4
.L_423:
        /*0028*/ 	.byte	0x04, 0x17
        /*002a*/ 	.short	(.L_425 - .L_424)
.L_424:
        /*002c*/ 	.word	0x00000000
        /*0030*/ 	.short	0x0007
        /*0032*/ 	.short	0x0030
        /*0034*/ 	.byte	0x00, 0xf0, 0x11, 0x00


	//----- nvinfo : EIATTR_KPARAM_INFO
	.align		4
.L_425:
        /*0038*/ 	.byte	0x04, 0x17
        /*003a*/ 	.short	(.L_427 - .L_426)
.L_426:
        /*003c*/ 	.word	0x00000000
        /*0040*/ 	.short	0x0006
        /*0042*/ 	.short	0x0028
        /*0044*/ 	.byte	0x00, 0xf5, 0x21, 0x00


	//----- nvinfo : EIATTR_KPARAM_INFO
	.align		4
.L_427:
        /*0048*/ 	.byte	0x04, 0x17
        /*004a*/ 	.short	(.L_429 - .L_428)
.L_428:
        /*004c*/ 	.word	0x00000000
        /*0050*/ 	.short	0x0005
        /*0052*/ 	.short	0x0020
        /*0054*/ 	.byte	0x00, 0xf0, 0x11, 0x00


	//----- nvinfo : EIATTR_KPARAM_INFO
	.align		4
.L_429:
        /*0058*/ 	.byte	0x04, 0x17
        /*005a*/ 	.short	(.L_431 - .L_430)
.L_430:
        /*005c*/ 	.word	0x00000000
        /*0060*/ 	.short	0x0004
        /*0062*/ 	.short	0x0018
        /*0064*/ 	.byte	0x00, 0xf5, 0x21, 0x00


	//----- nvinfo : EIATTR_KPARAM_INFO
	.align		4
.L_431:
        /*0068*/ 	.byte	0x04, 0x17
        /*006a*/ 	.short	(.L_433 - .L_432)
.L_432:
        /*006c*/ 	.word	0x00000000
        /*0070*/ 	.short	0x0003
        /*0072*/ 	.short	0x0014
        /*0074*/ 	.byte	0x00, 0xf0, 0x11, 0x00


	//----- nvinfo : EIATTR_KPARAM_INFO
	.align		4
.L_433:
        /*0078*/ 	.byte	0x04, 0x17
        /*007a*/ 	.short	(.L_435 - .L_434)
.L_434:
        /*007c*/ 	.word	0x00000000
        /*0080*/ 	.short	0x0002
        /*0082*/ 	.short	0x0010
        /*0084*/ 	.byte	0x00, 0xf0, 0x11, 0x00


	//----- nvinfo : EIATTR_KPARAM_INFO
	.align		4
.L_435:
        /*0088*/ 	.byte	0x04, 0x17
        /*008a*/ 	.short	(.L_437 - .L_436)
.L_436:
        /*008c*/ 	.word	0x00000000
        /*0090*/ 	.short	0x0001
        /*0092*/ 	.short	0x0008
        /*0094*/ 	.byte	0x00, 0xf5, 0x21, 0x00


	//----- nvinfo : EIATTR_KPARAM_INFO
	.align		4
.L_437:
        /*0098*/ 	.byte	0x04, 0x17
        /*009a*/ 	.short	(.L_439 - .L_438)
.L_438:
        /*009c*/ 	.word	0x00000000
        /*00a0*/ 	.short	0x0000
        /*00a2*/ 	.short	0x0000
        /*00a4*/ 	.byte	0x00, 0xf5, 0x21, 0x00


	//----- nvinfo : EIATTR_SPARSE_MMA_MASK
	.align		4
.L_439:
        /*00a8*/ 	.byte	0x03, 0x50
        /*00aa*/ 	.short	0x0000


	//----- nvinfo : EIATTR_MAXREG_COUNT
	.align		4
        /*00ac*/ 	.byte	0x03, 0x1b
        /*00ae*/ 	.short	0x00ff


	//----- nvinfo : EIATTR_MERCURY_ISA_VERSION
	.align		4
        /*00b0*/ 	.byte	0x03, 0x5f
        /*00b2*/ 	.short	0x0101


	//----- nvinfo : EIATTR_VRC_CTA_INIT_COUNT
	.align		4
        /*00b4*/ 	.byte	0x02, 0x4a
	.zero		1
	.zero		1


	//----- nvinfo : EIATTR_EXIT_INSTR_OFFSETS
	.align		4
        /*00b8*/ 	.byte	0x04, 0x1c
        /*00ba*/ 	.short	(.L_441 - .L_440)


	//   ....[0]....
.L_440:
        /*00bc*/ 	.word	0x000000c0


	//   ....[1]....
        /*00c0*/ 	.word	0x00001300


	//   ....[2]....
        /*00c4*/ 	.word	0x00001330


	//----- nvinfo : EIATTR_CRS_STACK_SIZE
	.align		4
.L_441:
        /*00c8*/ 	.byte	0x04, 0x1e
        /*00ca*/ 	.short	(.L_443 - .L_442)
.L_442:
        /*00cc*/ 	.word	0x00000000


	//----- nvinfo : EIATTR_CBANK_PARAM_SIZE
	.align		4
.L_443:
        /*00d0*/ 	.byte	0x03, 0x19
        /*00d2*/ 	.short	0x003c


	//----- nvinfo : EIATTR_PARAM_CBANK
	.align		4
        /*00d4*/ 	.byte	0x04, 0x0a
        /*00d6*/ 	.short	(.L_445 - .L_444)
	.align		4
.L_444:
        /*00d8*/ 	.word	index@(.nv.constant0._ZN36_GLOBAL__N__2535064f_4_k_cu_925ee21840ell_spmm_f64_lanevec_warp_per_row_kernelEPKiPKdiiS3_iPdiii)
        /*00dc*/ 	.short	0x0380
        /*00de*/ 	.short	0x003c


	//----- nvinfo : EIATTR_SW_WAR
	.align		4
.L_445:
        /*00e0*/ 	.byte	0x04, 0x36
        /*00e2*/ 	.short	(.L_447 - .L_446)
.L_446:
        /*00e4*/ 	.word	0x00000008
.L_447:


//--------------------- .nv.info._ZN36_GLOBAL__N__2535064f_4_k_cu_925ee21833sell_spmv_f64_warp_per_row_kernelEPKlPKiS3_PKdiiS5_Pdi --------------------------
	.section	.nv.info._ZN36_GLOBAL__N__2535064f_4_k_cu_925ee21833sell_spmv_f64_warp_per_row_kernelEPKlPKiS3_PKdiiS5_Pdi,"",@"SHT_CUDA_INFO"
	.sectionflags	@""
	.align	4


	//----- nvinfo : EIATTR_CUDA_API_VERSION
	.align		4
        /*0000*/ 	.byte	0x04, 0x37
        /*0002*/ 	.short	(.L_449 - .L_448)
.L_448:
        /*0004*/ 	.word	0x00000082


	//----- nvinfo : EIATTR_KPARAM_INFO
	.align		4
.L_449:
        /*0008*/ 	.byte	0x04, 0x17
        /*000a*/ 	.short	(.L_451 - .L_450)
.L_450:
        /*000c*/ 	.word	0x00000000
        /*0010*/ 	.short	0x0008
        /*0012*/ 	.short	0x0038
        /*0014*/ 	.byte	0x00, 0xf0, 0x11, 0x00


	//----- nvinfo : EIATTR_KPARAM_INFO
	.align		4
.L_451:
        /*0018*/ 	.byte	0x04, 0x17
        /*001a*/ 	.short	(.L_453 - .L_452)
.L_452:
        /*001c*/ 	.word	0x00000000
        /*0020*/ 	.short	0x0007
        /*0022*/ 	.short	0x0030
        /*0024*/ 	.byte	0x00, 0xf5, 0x21, 0x00


	//----- nvinfo : EIATTR_KPARAM_INFO
	.align		4
.L_453:
        /*0028*/ 	.byte	0x04, 0x17
        /*002a*/ 	.short	(.L_455 - .L_454)
.L_454:
        /*002c*/ 	.word	0x00000000
        /*0030*/ 	.short	0x0006
        /*0032*/ 	.short	0x0028
        /*0034*/ 	.byte	0x00, 0xf5, 0x21, 0x00


	//----- nvinfo : EIATTR_KPARAM_INFO
	.align		4
.L_455:
        /*0038*/ 	.byte	0x04, 0x17
        /*003a*/ 	.short	(.L_457 - .L_456)
.L_456:
        /*003c*/ 	.word	0x00000000
        /*0040*/ 	.short	0x0005
        /*0042*/ 	.short	0x0024
        /*0044*/ 	.byte	0x00, 0xf0, 0x11, 0x00


	//----- nvinfo : EIATTR_KPARAM_INFO
	.align		4
.L_457:
        /*0048*/ 	.byte	0x04, 0x17
        /*004a*/ 	.short	(.L_459 - .L_458)
.L_458:
        /*004c*/ 	.word	0x00000000
        /*0050*/ 	.short	0x0004
        /*0052*/ 	.short	0x0020
        /*0054*/ 	.byte	0x00, 0xf0, 0x11, 0x00


	//----- nvinfo : EIATTR_KPARAM_INFO
	.align		4
.L_459:
        /*0058*/ 	.byte	0x04, 0x17
        /*005a*/ 	.short	(.L_461 - .L_460)
.L_460:
        /*005c*/ 	.word	0x00000000
        /*0060*/ 	.short	0x0003
        /*0062*/ 	.short	0x0018
        /*0064*/ 	.byte	0x00, 0xf5, 0x21, 0x00


	//----- nvinfo : EIATTR_KPARAM_INFO
	.align		4
.L_461:
        /*0068*/ 	.byte	0x04, 0x17
        /*006a*/ 	.short	(.L_463 - .L_462)
.L_462:
        /*006c*/ 	.word	0x00000000
        /*0070*/ 	.short	0x0002
        /*0072*/ 	.short	0x0010
        /*0074*/ 	.byte	0x00, 0xf5, 0x21, 0x00


	//----- nvinfo : EIATTR_KPARAM_INFO
	.align		4
.L_463:
        /*0078*/ 	.byte	0x04, 0x17
        /*007a*/ 	.short	(.L_465 - .L_464)
.L_464:
        /*007c*/ 	.word	0x00000000
        /*0080*/ 	.short	0x0001
        /*0082*/ 	.short	0x0008
        /*0084*/ 	.byte	0x00, 0xf5, 0x21, 0x00


	//----- nvinfo : EIATTR_KPARAM_INFO
	.align		4
.L_465:
        /*0088*/ 	.byte	0x04, 0x17
        /*008a*/ 	.short	(.L_467 - .L_466)
.L_466:
        /*008c*/ 	.word	0x00000000
        /*0090*/ 	.short	0x0000
        /*0092*/ 	.short	0x0000
        /*0094*/ 	.byte	0x00, 0xf5, 0x21, 0x00


	//----- nvinfo : EIATTR_SPARSE_MMA_MASK
	.align		4
.L_467:
        /*0098*/ 	.byte	0x03, 0x50
        /*009a*/ 	.short	0x0000


	//----- nvinfo : EIATTR_MAXREG_COUNT
	.align		4
        /*009c*/ 	.byte	0x03, 0x1b
        /*009e*/ 	.short	0x00ff


	//----- nvinfo : EIATTR_MERCURY_ISA_VERSION
	.align		4
        /*00a0*/ 	.byte	0x03, 0x5f
        /*00a2*/ 	.short	0x0101


	//----- nvinfo : EIATTR_COOP_GROUP_MASK_REGIDS
	.align		4
        /*00a4*/ 	.byte	0x04, 0x29
        /*00a6*/ 	.short	(.L_469 - .L_468)


	//   ....[0]....
.L_468:
        /*00a8*/ 	.word	0xffffffff


	//   ....[1]....
        /*00ac*/ 	.word	0xffffffff


	//   ....[2]....
        /*00b0*/ 	.word	0xffffffff


	//   ....[3]....
        /*00b4*/ 	.word	0xffffffff


	//   ....[4]....
        /*00b8*/ 	.word	0xffffffff


	//   ....[5]....
        /*00bc*/ 	.word	0xffffffff


	//   ....[6]....
        /*00c0*/ 	.word	0xffffffff


	//   ....[7]....
        /*00c4*/ 	.word	0xffffffff


	//   ....[8]....
        /*00c8*/ 	.word	0xffffffff


	//   ....[9]....
        /*00cc*/ 	.word	0xffffffff


	//----- nvinfo : EIATTR_COOP_GROUP_INSTR_OFFSETS
	.align		4
.L_469:
        /*00d0*/ 	.byte	0x04, 0x28
        /*00d2*/ 	.short	(.L_471 - .L_470)


	//   ....[0]....
.L_470:
        /*00d4*/ 	.word	0x00001210


	//   ....[1]....
        /*00d8*/ 	.word	0x00001230


	//   ....[2]....
        /*00dc*/ 	.word	0x00001250


	//   ....[3]....
        /*00e0*/ 	.word	0x00001260


	//   ....[4]....
        /*00e4*/ 	.word	0x00001280


	//   ....[5]....
        /*00e8*/ 	.word	0x00001290


	//   ....[6]....
        /*00ec*/ 	.word	0x000012b0


	//   ....[7]....
        /*00f0*/ 	.word	0x000012c0


	//   ....[8]....
        /*00f4*/ 	.word	0x000012e0


	//   ....[9]....
        /*00f8*/ 	.word	0x000012f0


	//----- nvinfo : EIATTR_VRC_CTA_INIT_COUNT
	.align		4
.L_471:
        /*00fc*/ 	.byte	0x02, 0x4a
	.zero		1
	.zero		1


	//----- nvinfo : EIATTR_EXIT_INSTR_OFFSETS
	.align		4
        /*0100*/ 	.byte	0x04, 0x1c
        /*0102*/ 	.short	(.L_473 - .L_472)


	//   ....[0]....
.L_472:
        /*0104*/ 	.word	0x00000090


	//   ....[1]....
        /*0108*/ 	.word	0x00001300


	//   ....[2]....
        /*010c*/ 	.word	0x000013a0


	//   ....[3]....
        /*0110*/ 	.word	0x000013e0


	//----- nvinfo : EIATTR_CRS_STACK_SIZE
	.align		4
.L_473:
        /*0114*/ 	.byte	0x04, 0x1e
        /*0116*/ 	.short	(.L_475 - .L_474)
.L_474:
        /*0118*/ 	.word	0x00000000


	//----- nvinfo : EIATTR_CBANK_PARAM_SIZE
	.align		4
.L_475:
        /*011c*/ 	.byte	0x03, 0x19
        /*011e*/ 	.short	0x003c


	//----- nvinfo : EIATTR_PARAM_CBANK
	.align		4
        /*0120*/ 	.byte	0x04, 0x0a
        /*0122*/ 	.short	(.L_477 - .L_476)
	.align		4
.L_476:
        /*0124*/ 	.word	index@(.nv.constant0._ZN36_GLOBAL__N__2535064f_4_k_cu_925ee21833sell_spmv_f64_warp_per_row_kernelEPKlPKiS3_PKdiiS5_Pdi)
        /*0128*/ 	.short	0x0380
        /*012a*/ 	.short	0x003c


	//----- nvinfo : EIATTR_SW_WAR
	.align		4
.L_477:
        /*012c*/ 	.byte	0x04, 0x36
        /*012e*/ 	.short	(.L_479 - .L_478)
.L_478:
        /*0130*/ 	.word	0x00000008
.L_479:


//--------------------- .nv.info._ZN36_GLOBAL__N__2535064f_4_k_cu_925ee21832ell_spmv_f64_warp_per_row_kernelEPKiPKdiiS3_Pdi --------------------------
	.section	.nv.info._ZN36_GLOBAL__N__2535064f_4_k_cu_925ee21832ell_spmv_f64_warp_per_row_kernelEPKiPKdiiS3_Pdi,"",@"SHT_CUDA_INFO"
	.sectionflags	@""
	.align	4


	//----- nvinfo : EIATTR_CUDA_API_VERSION
	.align		4
        /*0000*/ 	.byte	0x04, 0x37
        /*0002*/ 	.short	(.L_481 - .L_480)
.L_480:
        /*0004*/ 	.word	0x00000082


	//----- nvinfo : EIATTR_KPARAM_INFO
	.align		4
.L_481:
        /*0008*/ 	.byte	0x04, 0x17
        /*000a*/ 	.short	(.L_483 - .L_482)
.L_482:
        /*000c*/ 	.word	0x00000000
        /*0010*/ 	.short	0x0006
        /*0012*/ 	.short	0x0028
        /*0014*/ 	.byte	0x00, 0xf0, 0x11, 0x00


	//----- nvinfo : EIATTR_KPARAM_INFO
	.align		4
.L_483:
        /*0018*/ 	.byte	0x04, 0x17
        /*001a*/ 	.short	(.L_485 - .L_484)
.L_484:
        /*001c*/ 	.word	0x00000000
        /*0020*/ 	.short	0x0005
        /*0022*/ 	.short	0x0020
        /*0024*/ 	.byte	0x00, 0xf5, 0x21, 0x00


	//----- nvinfo : EIATTR_KPARAM_INFO
	.align		4
.L_485:
        /*0028*/ 	.byte	0x04, 0x17
        /*002a*/ 	.short	(.L_487 - .L_486)
.L_486:
        /*002c*/ 	.word	0x00000000
        /*0030*/ 	.short	0x0004
        /*0032*/ 	.short	0x0018
        /*0034*/ 	.byte	0x00, 0xf5, 0x21, 0x00


	//----- nvinfo : EIATTR_KPARAM_INFO
	.align		4
.L_487:
        /*0038*/ 	.byte	0x04, 0x17
        /*003a*/ 	.short	(.L_489 - .L_488)
.L_488:
        /*003c*/ 	.word	0x00000000
        /*0040*/ 	.short	0x0003
        /*0042*/ 	.short	0x0014
        /*0044*/ 	.byte	0x00, 0xf0, 0x11, 0x00


	//----- nvinfo : EIATTR_KPARAM_INFO
	.align		4
.L_489:
        /*0048*/ 	.byte	0x04, 0x17
        /*004a*/ 	.short	(.L_491 - .L_490)
.L_490:
        /*004c*/ 	.word	0x00000000
        /*0050*/ 	.short	0x0002
        /*0052*/ 	.short	0x0010
        /*0054*/ 	.byte	0x00, 0xf0, 0x11, 0x00


	//----- nvinfo : EIATTR_KPARAM_INFO
	.align		4
.L_491:
        /*0058*/ 	.byte	0x04, 0x17
        /*005a*/ 	.short	(.L_493 - .L_492)
.L_492:
        /*005c*/ 	.word	0x00000000
        /*0060*/ 	.short	0x0001
        /*0062*/ 	.short	0x0008
        /*0064*/ 	.byte	0x00, 0xf5, 0x21, 0x00


	//----- nvinfo : EIATTR_KPARAM_INFO
	.align		4
.L_493:
        /*0068*/ 	.byte	0x04, 0x17
        /*006a*/ 	.short	(.L_495 - .L_494)
.L_494:
        /*006c*/ 	.word	0x00000000
        /*0070*/ 	.short	0x0000
        /*0072*/ 	.short	0x0000
        /*0074*/ 	.byte	0x00, 0xf5, 0x21, 0x00


	//----- nvinfo : EIATTR_SPARSE_MMA_MASK
	.align		4
.L_495:
        /*0078*/ 	.byte	0x03, 0x50
        /*007a*/ 	.short	0x0000


	//----- nvinfo : EIATTR_MAXREG_COUNT
	.align		4
        /*007c*/ 	.byte	0x03, 0x1b
        /*007e*/ 	.short	0x00ff


	//----- nvinfo : EIATTR_MERCURY_ISA_VERSION
	.align		4
        /*0080*/ 	.byte	0x03, 0x5f
        /*0082*/ 	.short	0x0101


	//----- nvinfo : EIATTR_COOP_GROUP_MASK_REGIDS
	.align		4
        /*0084*/ 	.byte	0x04, 0x29
        /*0086*/ 	.short	(.L_497 - .L_496)


	//   ....[0]....
.L_496:
        /*0088*/ 	.word	0xffffffff


	//   ....[1]....
        /*008c*/ 	.word	0xffffffff


	//   ....[2]....
        /*0090*/ 	.word	0xffffffff


	//   ....[3]....
        /*0094*/ 	.word	0xffffffff


	//   ....[4]....
        /*0098*/ 	.word	0xffffffff


	//   ....[5]....
        /*009c*/ 	.word	0xffffffff


	//   ....[6]....
        /*00a0*/ 	.word	0xffffffff


	//   ....[7]....
        /*00a4*/ 	.word	0xffffffff


	//   ....[8]....
        /*00a8*/ 	.word	0xffffffff


	//   ....[9]....
        /*00ac*/ 	.word	0xffffffff


	//----- nvinfo : EIATTR_COOP_GROUP_INSTR_OFFSETS
	.align		4
.L_497:
        /*00b0*/ 	.byte	0x04, 0x28
        /*00b2*/ 	.short	(.L_499 - .L_498)


	//   ....[0]....
.L_498:
        /*00b4*/ 	.word	0x00000f80


	//   ....[1]....
        /*00b8*/ 	.word	0x00000fa0


	//   ....[2]....
        /*00bc*/ 	.word	0x00000fc0


	//   ....[3]....
        /*00c0*/ 	.word	0x00000fd0


	//   ....[4]....
        /*00c4*/ 	.word	0x00000ff0


	//   ....[5]....
        /*00c8*/ 	.word	0x00001000


	//   ....[6]....
        /*00cc*/ 	.word	0x00001020


	//   ....[7]....
        /*00d0*/ 	.word	0x00001030


	//   ....[8]....
        /*00d4*/ 	.word	0x00001050


	//   ....[9]....
        /*00d8*/ 	.word	0x00001060


	//----- nvinfo : EIATTR_VRC_CTA_INIT_COUNT
	.align		4
.L_499:
        /*00dc*/ 	.byte	0x02, 0x4a
	.zero		1
	.zero		1


	//----- nvinfo : EIATTR_EXIT_INSTR_OFFSETS
	.align		4
        /*00e0*/ 	.byte	0x04, 0x1c
        /*00e2*/ 	.short	(.L_501 - .L_500)


	//   ....[0]....
.L_500:
        /*00e4*/ 	.word	0x00000090


	//   ....[1]....
        /*00e8*/ 	.word	0x00001070


	//   ....[2]....
        /*00ec*/ 	.word	0x00001110


	//   ....[3]....
        /*00f0*/ 	.word	0x00001150


	//----- nvinfo : EIATTR_CRS_STACK_SIZE
	.align		4
.L_501:
        /*00f4*/ 	.byte	0x04, 0x1e
        /*00f6*/ 	.short	(.L_503 - .L_502)
.L_502:
        /*00f8*/ 	.word	0x00000000


	//----- nvinfo : EIATTR_CBANK_PARAM_SIZE
	.align		4
.L_503:
        /*00fc*/ 	.byte	0x03, 0x19
        /*00fe*/ 	.short	0x002c


	//----- nvinfo : EIATTR_PARAM_CBANK
	.align		4
        /*0100*/ 	.byte	0x04, 0x0a
        /*0102*/ 	.short	(.L_505 - .L_504)
	.align		4
.L_504:
        /*0104*/ 	.word	index@(.nv.constant0._ZN36_GLOBAL__N__2535064f_4_k_cu_925ee21832ell_spmv_f64_warp_per_row_kernelEPKiPKdiiS3_Pdi)
        /*0108*/ 	.short	0x0380
        /*010a*/ 	.short	0x002c


	//----- nvinfo : EIATTR_SW_WAR
	.align		4
.L_505:
        /*010c*/ 	.byte	0x04, 0x36
        /*010e*/ 	.short	(.L_507 - .L_506)
.L_506:
        /*0110*/ 	.word	0x00000008
.L_507:


//--------------------- .nv.callgraph             --------------------------
	.section	.nv.callgraph,"",@"SHT_CUDA_CALLGRAPH"
	.align	4
	.sectionentsize	8
	.align		4
        /*0000*/ 	.word	0x00000000
	.align		4
        /*0004*/ 	.word	0xffffffff
	.align		4
        /*0008*/ 	.word	0x00000000
	.align		4
        /*000c*/ 	.word	0xfffffffe
	.align		4
        /*0010*/ 	.word	0x00000000
	.align		4
        /*0014*/ 	.word	0xfffffffd
	.align		4
        /*0018*/ 	.word	0x00000000
	.align		4
        /*001c*/ 	.word	0xfffffffc


//--------------------- .text._ZN36_GLOBAL__N__2535064f_4_k_cu_925ee21833sell_spmm_f64_warp_per_row_kernelILi1EEEvPKlPKiS4_PKdiiS6_iPdii --------------------------
	.section	.text._ZN36_GLOBAL__N__2535064f_4_k_cu_925ee21833sell_spmm_f64_warp_per_row_kernelILi1EEEvPKlPKiS4_PKdiiS6_iPdii,"ax",@progbits
	.align	128
.text._ZN36_GLOBAL__N__2535064f_4_k_cu_925ee21833sell_spmm_f64_warp_per_row_kernelILi1EEEvPKlPKiS4_PKdiiS6_iPdii:
        .type           _ZN36_GLOBAL__N__2535064f_4_k_cu_925ee21833sell_spmm_f64_warp_per_row_kernelILi1EEEvPKlPKiS4_PKdiiS6_iPdii,@function
        .size           _ZN36_GLOBAL__N__2535064f_4_k_cu_925ee21833sell_spmm_f64_warp_per_row_kernelILi1EEEvPKlPKiS4_PKdiiS6_iPdii,(.L_x_124 - _ZN36_GLOBAL__N__2535064f_4_k_cu_925ee21833sell_spmm_f64_warp_per_row_kernelILi1EEEvPKlPKiS4_PKdiiS6_iPdii)
        .other          _ZN36_GLOBAL__N__2535064f_4_k_cu_925ee21833sell_spmm_f64_warp_per_row_kernelILi1EEEvPKlPKiS4_PKdiiS6_iPdii,@"STO_CUDA_ENTRY STV_DEFAULT"
_ZN36_GLOBAL__N__2535064f_4_k_cu_925ee21833sell_spmm_f64_warp_per_row_kernelILi1EEEvPKlPKiS4_PKdiiS6_iPdii:
[----:B------:R-:W-:Y:S01]  /*0000*/  LDC R1, c[0x0][0x37c] ;  /* 0x0000df00ff017b82 */ /* 0x000fe20000000800 */
[----:B------:R-:W0:Y:S01]  /*0010*/  S2R R2, SR_TID.X ;  /* 0x0000000000027919 */ /* 0x000e220000002100 */
[----:B------:R-:W1:Y:S01]  /*0020*/  LDCU UR4, c[0x0][0x360] ;  /* 0x00006c00ff0477ac */ /* 0x000e620008000800 */
[----:B------:R-:W2:Y:S01]  /*0030*/  S2R R3, SR_CTAID.X ;  /* 0x0000000000037919 */ /* 0x000ea20000002500 */
[----:B------:R-:W3:Y:S01]  /*0040*/  LDCU UR5, c[0x0][0x3a0] ;  /* 0x00007400ff0577ac */ /* 0x000ee20008000800 */
[----:B-1----:R-:W-:Y:S01]  /*0050*/  USHF.R.U32.HI UR4, URZ, 0x5, UR4 ;  /* 0x00000005ff047899 */ /* 0x002fe20008011604 */
[----:B0-----:R-:W-:-:S05]  /*0060*/  SHF.R.U32.HI R0, RZ, 0x5, R2 ;  /* 0x00000005ff007819 */ /* 0x001fca0000011602 */
[----:B--2---:R-:W-:-:S05]  /*0070*/  IMAD R0, R3, UR4, R0 ;  /* 0x0000000403007c24 */ /* 0x004fca000f8e0200 */
[----:B---3--:R-:W-:-:S13]  /*0080*/  ISETP.GE.AND P0, PT, R0, UR5, PT ;  /* 0x0000000500007c0c */ /* 0x008fda000bf06270 */
[----:B------:R-:W-:Y:S05]  /*0090*/  @P0 EXIT ;  /* 0x000000000000094d */ /* 0x000fea0003800000 */
[----:B------:R-:W0:Y:S01]  /*00a0*/  LDC R3, c[0x0][0x3a4] ;  /* 0x0000e900ff037b82 */ /* 0x000e220000000800 */
[----:B------:R-:W-:Y:S01]  /*00b0*/  IABS R8, R0 ;  /* 0x0000000000087213 */ /* 0x000fe20000000000 */
[----:B------:R-:W1:Y:S01]  /*00c0*/  LDCU.64 UR4, c[0x0][0x358] ;  /* 0x00006b00ff0477ac */ /* 0x000e620008000a00 */
[----:B0-----:R-:W-:-:S04]  /*00d0*/  IABS R10, R3 ;  /* 0x00000003000a7213 */ /* 0x001fc80000000000 */
[----:B------:R-:W0:Y:S08]  /*00e0*/  I2F.RP R6, R10 ;  /* 0x0000000a00067306 */ /* 0x000e300000209400 */
[----:B0-----:R-:W0:Y:S02]  /*00f0*/  MUFU.RCP R6, R6 ;  /* 0x0000000600067308 */ /* 0x001e240000001000 */
[----:B0-----:R-:W-:Y:S01]  /*0100*/  VIADD R4, R6, 0xffffffe ;  /* 0x0ffffffe06047836 */ /* 0x001fe20000000000 */
[----:B------:R-:W-:-:S05]  /*0110*/  LOP3.LUT R6, R0, R3, RZ, 0x3c, !PT ;  /* 0x0000000300067212 */ /* 0x000fca00078e3cff */
[----:B------:R0:W2:Y:S01]  /*0120*/  F2I.FTZ.U32.TRUNC.NTZ R5, R4 ;  /* 0x0000000400057305 */ /* 0x0000a2000021f000 */
[----:B------:R-:W-:Y:S01]  /*0130*/  ISETP.GE.AND P2, PT, R6, RZ, PT ;  /* 0x000000ff0600720c */ /* 0x000fe20003f46270 */
[----:B0-----:R-:W-:Y:S02]  /*0140*/  IMAD.MOV.U32 R4, RZ, RZ, RZ ;  /* 0x000000ffff047224 */ /* 0x001fe400078e00ff */
[----:B--2---:R-:W-:-:S04]  /*0150*/  IMAD.MOV R7, RZ, RZ, -R5 ;  /* 0x000000ffff077224 */ /* 0x004fc800078e0a05 */
[----:B------:R-:W-:-:S04]  /*0160*/  IMAD R7, R7, R10, RZ ;  /* 0x0000000a07077224 */ /* 0x000fc800078e02ff */
[----:B------:R-:W-:-:S04]  /*0170*/  IMAD.HI.U32 R5, R5, R7, R4 ;  /* 0x0000000705057227 */ /* 0x000fc800078e0004 */
[----:B------:R-:W-:-:S04]  /*0180*/  IMAD.MOV.U32 R7, RZ, RZ, R8 ;  /* 0x000000ffff077224 */ /* 0x000fc800078e0008 */
[----:B------:R-:W-:-:S04]  /*0190*/  IMAD.HI.U32 R8, R5, R7, RZ ;  /* 0x0000000705087227 */ /* 0x000fc800078e00ff */
[----:B------:R-:W-:-:S04]  /*01a0*/  IMAD.MOV R5, RZ, RZ, -R8 ;  /* 0x000000ffff057224 */ /* 0x000fc800078e0a08 */
[C---:B------:R-:W-:Y:S02]  /*01b0*/  IMAD R5, R10.reuse, R5, R7 ;  /* 0x000000050a057224 */ /* 0x040fe400078e0207 */
[----:B------:R-:W0:Y:S03]  /*01c0*/  LDC.64 R6, c[0x0][0x380] ;  /* 0x0000e000ff067b82 */ /* 0x000e260000000a00 */
[----:B------:R-:W-:-:S13]  /*01d0*/  ISETP.GT.U32.AND P1, PT, R10, R5, PT ;  /* 0x000000050a00720c */ /* 0x000fda0003f24070 */
[----:B------:R-:W-:Y:S02]  /*01e0*/  @!P1 IMAD.IADD R5, R5, 0x1, -R10 ;  /* 0x0000000105059824 */ /* 0x000fe400078e0a0a */
[----:B------:R-:W-:Y:S01]  /*01f0*/  @!P1 VIADD R8, R8, 0x1 ;  /* 0x0000000108089836 */ /* 0x000fe20000000000 */
[----:B------:R-:W-:Y:S02]  /*0200*/  ISETP.NE.AND P1, PT, R3, RZ, PT ;  /* 0x000000ff0300720c */ /* 0x000fe40003f25270 */
[----:B------:R-:W-:Y:S02]  /*0210*/  ISETP.GE.U32.AND P0, PT, R5, R10, PT ;  /* 0x0000000a0500720c */ /* 0x000fe40003f06070 */
[----:B------:R-:W2:Y:S11]  /*0220*/  LDC.64 R4, c[0x0][0x388] ;  /* 0x0000e200ff047b82 */ /* 0x000eb60000000a00 */
[----:B------:R-:W-:-:S04]  /*0230*/  @P0 VIADD R8, R8, 0x1 ;  /* 0x0000000108080836 */ /* 0x000fc80000000000 */
[----:B------:R-:W-:Y:S01]  /*0240*/  @!P2 IMAD.MOV R8, RZ, RZ, -R8 ;  /* 0x000000ffff08a224 */ /* 0x000fe200078e0a08 */
[----:B------:R-:W-:-:S05]  /*0250*/  @!P1 LOP3.LUT R8, RZ, R3, RZ, 0x33, !PT ;  /* 0x00000003ff089212 */ /* 0x000fca00078e33ff */
[----:B--2---:R-:W-:-:S06]  /*0260*/  IMAD.WIDE R4, R8, 0x4, R4 ;  /* 0x0000000408047825 */ /* 0x004fcc00078e0204 */
[----:B-1----:R-:W2:Y:S01]  /*0270*/  LDG.E.CONSTANT R4, desc[UR4][R4.64] ;  /* 0x0000000404047981 */ /* 0x002ea2000c1e9900 */
[----:B0-----:R-:W-:-:S06]  /*0280*/  IMAD.WIDE R6, R8, 0x8, R6 ;  /* 0x0000000808067825 */ /* 0x001fcc00078e0206 */
[----:B------:R-:W3:Y:S01]  /*0290*/  LDG.E.64.CONSTANT R6, desc[UR4][R6.64] ;  /* 0x0000000406067981 */ /* 0x000ee2000c1e9b00 */
[----:B------:R-:W-:Y:S01]  /*02a0*/  LOP3.LUT R2, R2, 0x1f, RZ, 0xc0, !PT ;  /* 0x0000001f02027812 */ /* 0x000fe200078ec0ff */
[----:B------:R-:W-:Y:S01]  /*02b0*/  IMAD.MOV R9, RZ, RZ, -R8 ;  /* 0x000000ffff097224 */ /* 0x000fe200078e0a08 */
[----:B------:R-:W-:Y:S01]  /*02c0*/  BSSY.RECONVERGENT B0, `(.L_x_0) ;  /* 0x00000f6000007945 */ /* 0x000fe20003800200 */
[----:B------:R-:W-:Y:S02]  /*02d0*/  CS2R R10, SRZ ;  /* 0x00000000000a7805 */ /* 0x000fe4000001ff00 */
[----:B------:R-:W-:Y:S01]  /*02e0*/  IMAD R9, R3, R9, R0 ;  /* 0x0000000903097224 */ /* 0x000fe200078e0200 */
[----:B--2---:R-:W-:-:S03]  /*02f0*/  ISETP.GE.AND P0, PT, R2, R4, PT ;  /* 0x000000040200720c */ /* 0x004fc60003f06270 */
[----:B---3--:R-:W-:-:S10]  /*0300*/  IMAD.WIDE R8, R9, R4, R6 ;  /* 0x0000000409087225 */ /* 0x008fd400078e0206 */
[----:B------:R-:W-:Y:S05]  /*0310*/  @P0 BRA `(.L_x_1) ;  /* 0x0000000c00c00947 */ /* 0x000fea0003800000 */
[----:B------:R-:W-:Y:S01]  /*0320*/  LOP3.LUT R3, RZ, R2, RZ, 0x33, !PT ;  /* 0x00000002ff037212 */ /* 0x000fe200078e33ff */
[----:B------:R-:W0:Y:S01]  /*0330*/  LDC R5, c[0x0][0x3b0] ;  /* 0x0000ec00ff057b82 */ /* 0x000e220000000800 */
[----:B------:R-:W-:Y:S01]  /*0340*/  BSSY.RECONVERGENT B1, `(.L_x_2) ;  /* 0x0000079000017945 */ /* 0x000fe20003800200 */
[----:B------:R-:W-:Y:S02]  /*0350*/  CS2R R10, SRZ ;  /* 0x00000000000a7805 */ /* 0x000fe4000001ff00 */
[----:B------:R-:W-:Y:S02]  /*0360*/  IMAD.IADD R3, R4, 0x1, R3 ;  /* 0x0000000104037824 */ /* 0x000fe400078e0203 */
[----:B------:R-:W-:-:S03]  /*0370*/  IMAD.MOV.U32 R4, RZ, RZ, R2 ;  /* 0x000000ffff047224 */ /* 0x000fc600078e0002 */
[C---:B------:R-:W-:Y:S02]  /*0380*/  ISETP.GE.U32.AND P0, PT, R3.reuse, 0xe0, PT ;  /* 0x000000e00300780c */ /* 0x040fe40003f06070 */
[----:B------:R-:W-:Y:S02]  /*0390*/  LEA.HI R6, R3, 0x1, RZ, 0x1b ;  /* 0x0000000103067811 */ /* 0x000fe400078fd8ff */
[----:B0-----:R-:W-:-:S09]  /*03a0*/  SHF.R.S32.HI R5, RZ, 0x1f, R5 ;  /* 0x0000001fff057819 */ /* 0x001fd20000011405 */
[----:B------:R-:W-:Y:S05]  /*03b0*/  @!P0 BRA `(.L_x_3) ;  /* 0x0000000400c48947 */ /* 0x000fea0003800000 */
[----:B------:R-:W0:Y:S01]  /*03c0*/  LDCU.128 UR8, c[0x0][0x390] ;  /* 0x00007200ff0877ac */ /* 0x000e220008000c00 */
[----:B------:R-:W-:Y:S02]  /*03d0*/  IADD3 R17, P0, PT, R2, R8, RZ ;  /* 0x0000000802117210 */ /* 0x000fe40007f1e0ff */
[----:B------:R-:W-:Y:S02]  /*03e0*/  CS2R R10, SRZ ;  /* 0x00000000000a7805 */ /* 0x000fe4000001ff00 */
[----:B------:R-:W-:Y:S01]  /*03f0*/  LOP3.LUT R7, R6, 0xffffff8, RZ, 0xc0, !PT ;  /* 0x0ffffff806077812 */ /* 0x000fe200078ec0ff */
[----:B------:R-:W-:-:S04]  /*0400*/  IMAD.X R4, RZ, RZ, R9, P0 ;  /* 0x000000ffff047224 */ /* 0x000fc800000e0609 */
[----:B------:R-:W-:Y:S01]  /*0410*/  IMAD.MOV R7, RZ, RZ, -R7 ;  /* 0x000000ffff077224 */ /* 0x000fe200078e0a07 */
[C---:B0-----:R-:W-:Y:S02]  /*0420*/  LEA R12, P1, R17.reuse, UR8, 0x2 ;  /* 0x00000008110c7c11 */ /* 0x041fe4000f8210ff */
[C---:B------:R-:W-:Y:S02]  /*0430*/  LEA R16, P2, R17.reuse, UR10, 0x3 ;  /* 0x0000000a11107c11 */ /* 0x040fe4000f8418ff */
[C-C-:B------:R-:W-:Y:S02]  /*0440*/  LEA.HI.X R13, R17.reuse, UR9, R4.reuse, 0x2, P1 ;  /* 0x00000009110d7c11 */ /* 0x140fe400088f1404 */
[----:B------:R-:W-:Y:S02]  /*0450*/  IADD3 R12, P0, PT, R12, 0x200, RZ ;  /* 0x000002000c0c7810 */ /* 0x000fe40007f1e0ff */
[----:B------:R-:W-:Y:S02]  /*0460*/  IADD3 R16, P1, PT, R16, 0x400, RZ ;  /* 0x0000040010107810 */ /* 0x000fe40007f3e0ff */
[----:B------:R-:W-:Y:S01]  /*0470*/  LEA.HI.X R17, R17, UR11, R4, 0x3, P2 ;  /* 0x0000000b11117c11 */ /* 0x000fe200090f1c04 */
[----:B------:R-:W-:-:S02]  /*0480*/  IMAD.MOV.U32 R4, RZ, RZ, R2 ;  /* 0x000000ffff047224 */ /* 0x000fc400078e0002 */
[----:B------:R-:W-:Y:S02]  /*0490*/  IMAD.X R13, RZ, RZ, R13, P0 ;  /* 0x000000ffff0d7224 */ /* 0x000fe400000e060d */
[----:B------:R-:W-:-:S07]  /*04a0*/  IMAD.X R17, RZ, RZ, R17, P1 ;  /* 0x000000ffff117224 */ /* 0x000fce00008e0611 */
.L_x_4:
[----:B------:R-:W2:Y:S04]  /*04b0*/  LDG.E.CONSTANT R19, desc[UR4][R12.64+-0x200] ;  /* 0xfffe00040c137981 */ /* 0x000ea8000c1e9900 */
[----:B------:R-:W3:Y:S04]  /*04c0*/  LDG.E.CONSTANT R18, desc[UR4][R12.64+-0x180] ;  /* 0xfffe80040c127981 */ /* 0x000ee8000c1e9900 */
[----:B------:R-:W4:Y:S01]  /*04d0*/  LDG.E.CONSTANT R25, desc[UR4][R12.64+-0x100] ;  /* 0xffff00040c197981 */ /* 0x000f22000c1e9900 */
[----:B--2---:R-:W-:Y:S02]  /*04e0*/  ISETP.GE.AND P2, PT, R19, RZ, PT ;  /* 0x000000ff1300720c */ /* 0x004fe40003f46270 */
[----:B---3--:R-:W-:-:S11]  /*04f0*/  ISETP.GE.AND P3, PT, R18, RZ, PT ;  /* 0x000000ff1200720c */ /* 0x008fd60003f66270 */
[----:B------:R-:W0:Y:S08]  /*0500*/  @P2 LDC R14, c[0x0][0x3b0] ;  /* 0x0000ec00ff0e2b82 */ /* 0x000e300000000800 */
[----:B------:R-:W1:Y:S08]  /*0510*/  @P2 LDC.64 R20, c[0x0][0x3a8] ;  /* 0x0000ea00ff142b82 */ /* 0x000e700000000a00 */
[----:B------:R-:W2:Y:S08]  /*0520*/  @P3 LDC R23, c[0x0][0x3b0] ;  /* 0x0000ec00ff173b82 */ /* 0x000eb00000000800 */
[----:B------:R-:W3:Y:S01]  /*0530*/  @P3 LDC.64 R28, c[0x0][0x3a8] ;  /* 0x0000ea00ff1c3b82 */ /* 0x000ee20000000a00 */
[----:B0-----:R-:W-:-:S04]  /*0540*/  @P2 IMAD.WIDE.U32 R14, R19, R14, RZ ;  /* 0x0000000e130e2225 */ /* 0x001fc800078e00ff */
[----:B------:R-:W-:Y:S01]  /*0550*/  @P2 IMAD R15, R19, R5, R15 ;  /* 0x00000005130f2224 */ /* 0x000fe200078e020f */
[----:B-1----:R-:W-:-:S04]  /*0560*/  @P2 LEA R20, P0, R14, R20, 0x3 ;  /* 0x000000140e142211 */ /* 0x002fc800078018ff */
[----:B------:R-:W-:Y:S01]  /*0570*/  @P2 LEA.HI.X R21, R14, R21, R15, 0x3, P0 ;  /* 0x000000150e152211 */ /* 0x000fe200000f1c0f */
[C---:B--2---:R-:W-:Y:S02]  /*0580*/  @P3 IMAD.WIDE.U32 R14, R18.reuse, R23, RZ ;  /* 0x00000017120e3225 */ /* 0x044fe400078e00ff */
[----:B------:R-:W2:Y:S02]  /*0590*/  LDG.E.CONSTANT R23, desc[UR4][R12.64+-0x80] ;  /* 0xffff80040c177981 */ /* 0x000ea4000c1e9900 */
[----:B------:R-:W-:Y:S01]  /*05a0*/  @P3 IMAD R18, R18, R5, R15 ;  /* 0x0000000512123224 */ /* 0x000fe200078e020f */
[----:B---3--:R-:W-:Y:S01]  /*05b0*/  @P3 LEA R28, P0, R14, R28, 0x3 ;  /* 0x0000001c0e1c3211 */ /* 0x008fe200078018ff */
[----:B------:R-:W-:-:S03]  /*05c0*/  IMAD.MOV.U32 R15, RZ, RZ, R17 ;  /* 0x000000ffff0f7224 */ /* 0x000fc600078e0011 */
[----:B------:R-:W-:Y:S01]  /*05d0*/  @P3 LEA.HI.X R29, R14, R29, R18, 0x3, P0 ;  /* 0x0000001d0e1d3211 */ /* 0x000fe200000f1c12 */
[----:B------:R-:W-:Y:S01]  /*05e0*/  IMAD.MOV.U32 R14, RZ, RZ, R16 ;  /* 0x000000ffff0e7224 */ /* 0x000fe200078e0010 */
[----:B------:R-:W3:Y:S04]  /*05f0*/  @P2 LDG.E.64.CONSTANT R18, desc[UR4][R20.64] ;  /* 0x0000000414122981 */ /* 0x000ee8000c1e9b00 */
[----:B------:R-:W3:Y:S04]  /*0600*/  @P2 LDG.E.64.CONSTANT R26, desc[UR4][R14.64+-0x400] ;  /* 0xfffc00040e1a2981 */ /* 0x000ee8000c1e9b00 */
[----:B------:R-:W5:Y:S04]  /*0610*/  @P3 LDG.E.64.CONSTANT R16, desc[UR4][R28.64] ;  /* 0x000000041c103981 */ /* 0x000f68000c1e9b00 */
[----:B------:R-:W5:Y:S01]  /*0620*/  @P3 LDG.E.64.CONSTANT R20, desc[UR4][R14.64+-0x300] ;  /* 0xfffd00040e143981 */ /* 0x000f62000c1e9b00 */
[----:B----4-:R-:W-:-:S13]  /*0630*/  ISETP.GE.AND P0, PT, R25, RZ, PT ;  /* 0x000000ff1900720c */ /* 0x010fda0003f06270 */
[----:B------:R-:W0:Y:S01]  /*0640*/  @P0 LDC R22, c[0x0][0x3b0] ;  /* 0x0000ec00ff160b82 */ /* 0x000e220000000800 */
[----:B--2---:R-:W-:-:S13]  /*0650*/  ISETP.GE.AND P1, PT, R23, RZ, PT ;  /* 0x000000ff1700720c */ /* 0x004fda0003f26270 */
[----:B------:R-:W1:Y:S01]  /*0660*/  @P1 LDC R24, c[0x0][0x3b0] ;  /* 0x0000ec00ff181b82 */ /* 0x000e620000000800 */
[----:B------:R-:W2:Y:S01]  /*0670*/  @P1 LDG.E.64.CONSTANT R28, desc[UR4][R14.64+-0x100] ;  /* 0xffff00040e1c1981 */ /* 0x000ea2000c1e9b00 */
[----:B---3--:R-:W-:-:S03]  /*0680*/  @P2 DFMA R10, R26, R18, R10 ;  /* 0x000000121a0a222b */ /* 0x008fc6000000000a */
[----:B------:R-:W3:Y:S03]  /*0690*/  @P0 LDG.E.64.CONSTANT R26, desc[UR4][R14.64+-0x200] ;  /* 0xfffe00040e1a0981 */ /* 0x000ee6000c1e9b00 */
[----:B------:R-:W4:Y:S02]  /*06a0*/  @P0 LDC.64 R18, c[0x0][0x3a8] ;  /* 0x0000ea00ff120b82 */ /* 0x000f240000000a00 */
[----:B-----5:R-:W-:Y:S01]  /*06b0*/  @P3 DFMA R10, R20, R16, R10 ;  /* 0x00000010140a322b */ /* 0x020fe2000000000a */
[C---:B0-----:R-:W-:Y:S02]  /*06c0*/  @P0 IMAD.WIDE.U32 R20, R25.reuse, R22, RZ ;  /* 0x0000001619140225 */ /* 0x041fe400078e00ff */
[----:B------:R-:W5:Y:S03]  /*06d0*/  LDG.E.CONSTANT R22, desc[UR4][R12.64] ;  /* 0x000000040c167981 */ /* 0x000f66000c1e9900 */
[----:B------:R-:W0:Y:S01]  /*06e0*/  @P1 LDC.64 R16, c[0x0][0x3a8] ;  /* 0x0000ea00ff101b82 */ /* 0x000e220000000a00 */
[----:B------:R-:W-:Y:S01]  /*06f0*/  @P0 IMAD R25, R25, R5, R21 ;  /* 0x0000000519190224 */ /* 0x000fe200078e0215 */
[----:B----4-:R-:W-:-:S04]  /*0700*/  @P0 LEA R18, P2, R20, R18, 0x3 ;  /* 0x0000001214120211 */ /* 0x010fc800078418ff */
[----:B------:R-:W-:Y:S01]  /*0710*/  @P0 LEA.HI.X R19, R20, R19, R25, 0x3, P2 ;  /* 0x0000001314130211 */ /* 0x000fe200010f1c19 */
[C---:B-1----:R-:W-:Y:S02]  /*0720*/  @P1 IMAD.WIDE.U32 R20, R23.reuse, R24, RZ ;  /* 0x0000001817141225 */ /* 0x042fe400078e00ff */
[----:B------:R-:W4:Y:S02]  /*0730*/  LDG.E.CONSTANT R24, desc[UR4][R12.64+0x80] ;  /* 0x000080040c187981 */ /* 0x000f24000c1e9900 */
[----:B------:R-:W-:Y:S02]  /*0740*/  @P1 IMAD R21, R23, R5, R21 ;  /* 0x0000000517151224 */ /* 0x000fe400078e0215 */
[----:B------:R-:W3:Y:S01]  /*0750*/  @P0 LDG.E.64.CONSTANT R18, desc[UR4][R18.64] ;  /* 0x0000000412120981 */ /* 0x000ee2000c1e9b00 */
[----:B0-----:R-:W-:-:S04]  /*0760*/  @P1 LEA R16, P2, R20, R16, 0x3 ;  /* 0x0000001014101211 */ /* 0x001fc800078418ff */
[----:B------:R-:W-:-:S06]  /*0770*/  @P1 LEA.HI.X R17, R20, R17, R21, 0x3, P2 ;  /* 0x0000001114111211 */ /* 0x000fcc00010f1c15 */
[----:B------:R-:W2:Y:S01]  /*0780*/  @P1 LDG.E.64.CONSTANT R16, desc[UR4][R16.64] ;  /* 0x0000000410101981 */ /* 0x000ea2000c1e9b00 */
[----:B-----5:R-:W-:-:S13]  /*0790*/  ISETP.GE.AND P2, PT, R22, RZ, PT ;  /* 0x000000ff1600720c */ /* 0x020fda0003f46270 */
[----:B------:R-:W0:Y:S08]  /*07a0*/  @P2 LDC R23, c[0x0][0x3b0] ;  /* 0x0000ec00ff172b82 */ /* 0x000e300000000800 */
[----:B------:R-:W1:Y:S01]  /*07b0*/  @P2 LDC.64 R20, c[0x0][0x3a8] ;  /* 0x0000ea00ff142b82 */ /* 0x000e620000000a00 */
[----:B----4-:R-:W-:Y:S01]  /*07c0*/  ISETP.GE.AND P3, PT, R24, RZ, PT ;  /* 0x000000ff1800720c */ /* 0x010fe20003f66270 */
[----:B---3--:R-:W-:-:S12]  /*07d0*/  @P0 DFMA R10, R26, R18, R10 ;  /* 0x000000121a0a022b */ /* 0x008fd8000000000a */
[----:B------:R-:W3:Y:S08]  /*07e0*/  @P3 LDC R25, c[0x0][0x3b0] ;  /* 0x0000ec00ff193b82 */ /* 0x000ef00000000800 */
[----:B------:R-:W4:Y:S01]  /*07f0*/  @P3 LDC.64 R18, c[0x0][0x3a8] ;  /* 0x0000ea00ff123b82 */ /* 0x000f220000000a00 */
[C---:B0-----:R-:W-:Y:S01]  /*0800*/  @P2 IMAD.WIDE.U32 R26, R22.reuse, R23, RZ ;  /* 0x00000017161a2225 */ /* 0x041fe200078e00ff */
[----:B--2---:R-:W-:Y:S01]  /*0810*/  @P1 DFMA R10, R28, R16, R10 ;  /* 0x000000101c0a122b */ /* 0x004fe2000000000a */
[----:B------:R-:W2:Y:S02]  /*0820*/  LDG.E.CONSTANT R16, desc[UR4][R12.64+0x100] ;  /* 0x000100040c107981 */ /* 0x000ea4000c1e9900 */
[----:B------:R-:W-:Y:S01]  /*0830*/  @P2 IMAD R22, R22, R5, R27 ;  /* 0x0000000516162224 */ /* 0x000fe200078e021b */
[----:B-1----:R-:W-:-:S04]  /*0840*/  @P2 LEA R20, P0, R26, R20, 0x3 ;  /* 0x000000141a142211 */ /* 0x002fc800078018ff */
[----:B------:R-:W-:Y:S02]  /*0850*/  @P2 LEA.HI.X R21, R26, R21, R22, 0x3, P0 ;  /* 0x000000151a152211 */ /* 0x000fe400000f1c16 */
[----:B------:R-:W5:Y:S01]  /*0860*/  LDG.E.CONSTANT R26, desc[UR4][R12.64+0x180] ;  /* 0x000180040c1a7981 */ /* 0x000f62000c1e9900 */
[----:B---3--:R-:W-:-:S03]  /*0870*/  @P3 IMAD.WIDE.U32 R22, R24, R25, RZ ;  /* 0x0000001918163225 */ /* 0x008fc600078e00ff */
[----:B------:R-:W3:Y:S01]  /*0880*/  @P2 LDG.E.64.CONSTANT R20, desc[UR4][R20.64] ;  /* 0x0000000414142981 */ /* 0x000ee2000c1e9b00 */
[----:B------:R-:W-:Y:S01]  /*0890*/  @P3 IMAD R24, R24, R5, R23 ;  /* 0x0000000518183224 */ /* 0x000fe200078e0217 */
[----:B----4-:R-:W-:-:S04]  /*08a0*/  @P3 LEA R28, P0, R22, R18, 0x3 ;  /* 0x00000012161c3211 */ /* 0x010fc800078018ff */
[----:B------:R-:W-:Y:S02]  /*08b0*/  @P3 LEA.HI.X R29, R22, R19, R24, 0x3, P0 ;  /* 0x00000013161d3211 */ /* 0x000fe400000f1c18 */
[----:B------:R-:W3:Y:S04]  /*08c0*/  @P2 LDG.E.64.CONSTANT R18, desc[UR4][R14.64] ;  /* 0x000000040e122981 */ /* 0x000ee8000c1e9b00 */
[----:B------:R-:W4:Y:S04]  /*08d0*/  @P3 LDG.E.64.CONSTANT R22, desc[UR4][R28.64] ;  /* 0x000000041c163981 */ /* 0x000f28000c1e9b00 */
[----:B------:R-:W4:Y:S01]  /*08e0*/  @P3 LDG.E.64.CONSTANT R24, desc[UR4][R14.64+0x100] ;  /* 0x000100040e183981 */ /* 0x000f22000c1e9b00 */
[----:B--2---:R-:W-:-:S02]  /*08f0*/  ISETP.GE.AND P1, PT, R16, RZ, PT ;  /* 0x000000ff1000720c */ /* 0x004fc40003f26270 */
[----:B-----5:R-:W-:-:S11]  /*0900*/  ISETP.GE.AND P0, PT, R26, RZ, PT ;  /* 0x000000ff1a00720c */ /* 0x020fd60003f06270 */
[----:B------:R-:W0:Y:S08]  /*0910*/  @P1 LDC R17, c[0x0][0x3b0] ;  /* 0x0000ec00ff111b82 */ /* 0x000e300000000800 */
[----:B------:R-:W1:Y:S01]  /*0920*/  @P0 LDC R27, c[0x0][0x3b0] ;  /* 0x0000ec00ff1b0b82 */ /* 0x000e620000000800 */
[----:B---3--:R-:W-:-:S07]  /*0930*/  @P2 DFMA R10, R18, R20, R10 ;  /* 0x00000014120a222b */ /* 0x008fce000000000a */
[----:B------:R-:W2:Y:S01]  /*0940*/  @P1 LDC.64 R18, c[0x0][0x3a8] ;  /* 0x0000ea00ff121b82 */ /* 0x000ea20000000a00 */
[----:B----4-:R-:W-:Y:S01]  /*0950*/  @P3 DFMA R10, R24, R22, R10 ;  /* 0x00000016180a322b */ /* 0x010fe2000000000a */
[----:B------:R-:W3:Y:S06]  /*0960*/  @P0 LDG.E.64.CONSTANT R24, desc[UR4][R14.64+0x300] ;  /* 0x000300040e180981 */ /* 0x000eec000c1e9b00 */
[----:B------:R-:W4:Y:S01]  /*0970*/  @P0 LDC.64 R22, c[0x0][0x3a8] ;  /* 0x0000ea00ff160b82 */ /* 0x000f220000000a00 */
[----:B0-----:R-:W-:-:S04]  /*0980*/  @P1 IMAD.WIDE.U32 R20, R16, R17, RZ ;  /* 0x0000001110141225 */ /* 0x001fc800078e00ff */
[----:B------:R-:W-:Y:S01]  /*0990*/  @P1 IMAD R16, R16, R5, R21 ;  /* 0x0000000510101224 */ /* 0x000fe200078e0215 */
[----:B--2---:R-:W-:-:S04]  /*09a0*/  @P1 LEA R18, P2, R20, R18, 0x3 ;  /* 0x0000001214121211 */ /* 0x004fc800078418ff */
[----:B------:R-:W-:Y:S01]  /*09b0*/  @P1 LEA.HI.X R19, R20, R19, R16, 0x3, P2 ;  /* 0x0000001314131211 */ /* 0x000fe200010f1c10 */
[C---:B-1----:R-:W-:Y:S01]  /*09c0*/  @P0 IMAD.WIDE.U32 R16, R26.reuse, R27, RZ ;  /* 0x0000001b1a100225 */ /* 0x042fe200078e00ff */
[----:B------:R-:W2:Y:S03]  /*09d0*/  @P1 LDG.E.64.CONSTANT R20, desc[UR4][R14.64+0x200] ;  /* 0x000200040e141981 */ /* 0x000ea6000c1e9b00 */
[----:B------:R-:W-:Y:S01]  /*09e0*/  @P0 IMAD R26, R26, R5, R17 ;  /* 0x000000051a1a0224 */ /* 0x000fe200078e0211 */
[C---:B----4-:R-:W-:Y:S01]  /*09f0*/  @P0 LEA R22, P2, R16.reuse, R22, 0x3 ;  /* 0x0000001610160211 */ /* 0x050fe200078418ff */
[----:B------:R-:W2:Y:S03]  /*0a00*/  @P1 LDG.E.64.CONSTANT R18, desc[UR4][R18.64] ;  /* 0x0000000412121981 */ /* 0x000ea6000c1e9b00 */
[----:B------:R-:W-:-:S06]  /*0a10*/  @P0 LEA.HI.X R23, R16, R23, R26, 0x3, P2 ;  /* 0x0000001710170211 */ /* 0x000fcc00010f1c1a */
[----:B------:R-:W3:Y:S01]  /*0a20*/  @P0 LDG.E.64.CONSTANT R22, desc[UR4][R22.64] ;  /* 0x0000000416160981 */ /* 0x000ee2000c1e9b00 */
[----:B------:R-:W-:-:S05]  /*0a30*/  VIADD R7, R7, 0x8 ;  /* 0x0000000807077836 */ /* 0x000fca0000000000 */
[----:B------:R-:W-:Y:S02]  /*0a40*/  ISETP.NE.AND P3, PT, R7, RZ, PT ;  /* 0x000000ff0700720c */ /* 0x000fe40003f65270 */
[----:B------:R-:W-:Y:S01]  /*0a50*/  IADD3 R16, P2, PT, R14, 0x800, RZ ;  /* 0x000008000e107810 */ /* 0x000fe20007f5e0ff */
[----:B------:R-:W-:-:S04]  /*0a60*/  VIADD R4, R4, 0x100 ;  /* 0x0000010004047836 */ /* 0x000fc80000000000 */
[----:B------:R-:W-:Y:S01]  /*0a70*/  IMAD.X R17, RZ, RZ, R15, P2 ;  /* 0x000000ffff117224 */ /* 0x000fe200010e060f */
[----:B--2---:R-:W-:Y:S01]  /*0a80*/  @P1 DFMA R10, R20, R18, R10 ;  /* 0x00000012140a122b */ /* 0x004fe2000000000a */
[----:B------:R-:W-:-:S05]  /*0a90*/  IADD3 R12, P1, PT, R12, 0x400, RZ ;  /* 0x000004000c0c7810 */ /* 0x000fca0007f3e0ff */
[----:B------:R-:W-:Y:S02]  /*0aa0*/  IMAD.X R13, RZ, RZ, R13, P1 ;  /* 0x000000ffff0d7224 */ /* 0x000fe400008e060d */
[----:B---3--:R-:W-:Y:S01]  /*0ab0*/  @P0 DFMA R10, R24, R22, R10 ;  /* 0x00000016180a022b */ /* 0x008fe2000000000a */
[----:B------:R-:W-:Y:S10]  /*0ac0*/  @P3 BRA `(.L_x_4) ;  /* 0xfffffff800783947 */ /* 0x000ff4000383ffff */
.L_x_3:
[----:B------:R-:W-:Y:S05]  /*0ad0*/  BSYNC.RECONVERGENT B1 ;  /* 0x0000000000017941 */ /* 0x000fea0003800200 */
.L_x_2:
[----:B------:R-:W-:-:S13]  /*0ae0*/  LOP3.LUT P0, R7, R6, 0x7, RZ, 0xc0, !PT ;  /* 0x0000000706077812 */ /* 0x000fda000780c0ff */
[----:B------:R-:W-:Y:S05]  /*0af0*/  @!P0 BRA `(.L_x_1) ;  /* 0x0000000400c88947 */ /* 0x000fea0003800000 */
[----:B------:R-:W-:Y:S01]  /*0b00*/  ISETP.GE.U32.AND P1, PT, R7, 0x4, PT ;  /* 0x000000040700780c */ /* 0x000fe20003f26070 */
[----:B------:R-:W-:Y:S01]  /*0b10*/  BSSY.RECONVERGENT B1, `(.L_x_5) ;  /* 0x0000037000017945 */ /* 0x000fe20003800200 */
[----:B------:R-:W-:-:S11]  /*0b20*/  LOP3.LUT P0, R6, R6, 0x3, RZ, 0xc0, !PT ;  /* 0x0000000306067812 */ /* 0x000fd6000780c0ff */
[----:B------:R-:W-:Y:S05]  /*0b30*/  @!P1 BRA `(.L_x_6) ;  /* 0x0000000000d09947 */ /* 0x000fea0003800000 */
[----:B------:R-:W0:Y:S01]  /*0b40*/  LDCU.128 UR8, c[0x0][0x390] ;  /* 0x00007200ff0877ac */ /* 0x000e220008000c00 */
[----:B------:R-:W-:-:S05]  /*0b50*/  IADD3 R15, P1, PT, R8, R4, RZ ;  /* 0x00000004080f7210 */ /* 0x000fca0007f3e0ff */
[----:B------:R-:W-:Y:S01]  /*0b60*/  IMAD.X R20, RZ, RZ, R9, P1 ;  /* 0x000000ffff147224 */ /* 0x000fe200008e0609 */
[----:B0-----:R-:W-:-:S04]  /*0b70*/  LEA R18, P2, R15, UR8, 0x2 ;  /* 0x000000080f127c11 */ /* 0x001fc8000f8410ff */
[----:B------:R-:W-:-:S05]  /*0b80*/  LEA.HI.X R19, R15, UR9, R20, 0x2, P2 ;  /* 0x000000090f137c11 */ /* 0x000fca00090f1414 */
[----:B------:R-:W2:Y:S04]  /*0b90*/  LDG.E.CONSTANT R7, desc[UR4][R18.64] ;  /* 0x0000000412077981 */ /* 0x000ea8000c1e9900 */
[----:B------:R-:W3:Y:S04]  /*0ba0*/  LDG.E.CONSTANT R25, desc[UR4][R18.64+0x80] ;  /* 0x0000800412197981 */ /* 0x000ee8000c1e9900 */
[----:B------:R-:W4:Y:S04]  /*0bb0*/  LDG.E.CONSTANT R23, desc[UR4][R18.64+0x100] ;  /* 0x0001000412177981 */ /* 0x000f28000c1e9900 */
[----:B------:R-:W5:Y:S01]  /*0bc0*/  LDG.E.CONSTANT R22, desc[UR4][R18.64+0x180] ;  /* 0x0001800412167981 */ /* 0x000f62000c1e9900 */
[----:B------:R-:W-:-:S04]  /*0bd0*/  LEA R14, P2, R15, UR10, 0x3 ;  /* 0x0000000a0f0e7c11 */ /* 0x000fc8000f8418ff */
[----:B------:R-:W-:Y:S02]  /*0be0*/  LEA.HI.X R15, R15, UR11, R20, 0x3, P2 ;  /* 0x0000000b0f0f7c11 */ /* 0x000fe400090f1c14 */
[----:B--2---:R-:W-:-:S13]  /*0bf0*/  ISETP.GE.AND P1, PT, R7, RZ, PT ;  /* 0x000000ff0700720c */ /* 0x004fda0003f26270 */
[----:B------:R-:W0:Y:S01]  /*0c00*/  @P1 LDC R16, c[0x0][0x3b0] ;  /* 0x0000ec00ff101b82 */ /* 0x000e220000000800 */
[----:B------:R-:W2:Y:S07]  /*0c10*/  @P1 LDG.E.64.CONSTANT R20, desc[UR4][R14.64] ;  /* 0x000000040e141981 */ /* 0x000eae000c1e9b00 */
[----:B------:R-:W1:Y:S01]  /*0c20*/  @P1 LDC.64 R12, c[0x0][0x3a8] ;  /* 0x0000ea00ff0c1b82 */ /* 0x000e620000000a00 */
[----:B0-----:R-:W-:-:S04]  /*0c30*/  @P1 IMAD.WIDE.U32 R16, R7, R16, RZ ;  /* 0x0000001007101225 */ /* 0x001fc800078e00ff */
[----:B------:R-:W-:Y:S01]  /*0c40*/  @P1 IMAD R7, R7, R5, R17 ;  /* 0x0000000507071224 */ /* 0x000fe200078e0211 */
[----:B-1----:R-:W-:-:S04]  /*0c50*/  @P1 LEA R12, P3, R16, R12, 0x3 ;  /* 0x0000000c100c1211 */ /* 0x002fc800078618ff */
[----:B------:R-:W-:-:S06]  /*0c60*/  @P1 LEA.HI.X R13, R16, R13, R7, 0x3, P3 ;  /* 0x0000000d100d1211 */ /* 0x000fcc00018f1c07 */
[----:B------:R-:W2:Y:S01]  /*0c70*/  @P1 LDG.E.64.CONSTANT R12, desc[UR4][R12.64] ;  /* 0x000000040c0c1981 */ /* 0x000ea2000c1e9b00 */
[----:B---3--:R-:W-:Y:S02]  /*0c80*/  ISETP.GE.AND P4, PT, R25, RZ, PT ;  /* 0x000000ff1900720c */ /* 0x008fe40003f86270 */
[----:B----4-:R-:W-:Y:S02]  /*0c90*/  ISETP.GE.AND P3, PT, R23, RZ, PT ;  /* 0x000000ff1700720c */ /* 0x010fe40003f66270 */
[----:B-----5:R-:W-:-:S09]  /*0ca0*/  ISETP.GE.AND P2, PT, R22, RZ, PT ;  /* 0x000000ff1600720c */ /* 0x020fd20003f46270 */
[----:B------:R-:W0:Y:S08]  /*0cb0*/  @P4 LDC R26, c[0x0][0x3b0] ;  /* 0x0000ec00ff1a4b82 */ /* 0x000e300000000800 */
[----:B------:R-:W1:Y:S08]  /*0cc0*/  @P4 LDC.64 R16, c[0x0][0x3a8] ;  /* 0x0000ea00ff104b82 */ /* 0x000e700000000a00 */
[----:B------:R-:W3:Y:S08]  /*0cd0*/  @P3 LDC R24, c[0x0][0x3b0] ;  /* 0x0000ec00ff183b82 */ /* 0x000ef00000000800 */
[----:B------:R-:W4:Y:S08]  /*0ce0*/  @P3 LDC.64 R18, c[0x0][0x3a8] ;  /* 0x0000ea00ff123b82 */ /* 0x000f300000000a00 */
[----:B------:R-:W5:Y:S01]  /*0cf0*/  @P2 LDC R7, c[0x0][0x3b0] ;  /* 0x0000ec00ff072b82 */ /* 0x000f620000000800 */
[----:B--2---:R-:W-:Y:S01]  /*0d00*/  @P1 DFMA R10, R20, R12, R10 ;  /* 0x0000000c140a122b */ /* 0x004fe2000000000a */
[----:B0-----:R-:W-:-:S06]  /*0d10*/  @P4 IMAD.WIDE.U32 R20, R25, R26, RZ ;  /* 0x0000001a19144225 */ /* 0x001fcc00078e00ff */
[----:B------:R-:W0:Y:S01]  /*0d20*/  @P2 LDC.64 R12, c[0x0][0x3a8] ;  /* 0x0000ea00ff0c2b82 */ /* 0x000e220000000a00 */
[----:B------:R-:W-:Y:S01]  /*0d30*/  @P4 IMAD R25, R25, R5, R21 ;  /* 0x0000000519194224 */ /* 0x000fe200078e0215 */
[----:B-1----:R-:W-:-:S04]  /*0d40*/  @P4 LEA R16, P1, R20, R16, 0x3 ;  /* 0x0000001014104211 */ /* 0x002fc800078218ff */
[----:B------:R-:W-:Y:S01]  /*0d50*/  @P4 LEA.HI.X R17, R20, R17, R25, 0x3, P1 ;  /* 0x0000001114114211 */ /* 0x000fe200008f1c19 */
[----:B---3--:R-:W-:-:S04]  /*0d60*/  @P3 IMAD.WIDE.U32 R20, R23, R24, RZ ;  /* 0x0000001817143225 */ /* 0x008fc800078e00ff */
[----:B------:R-:W-:Y:S01]  /*0d70*/  @P3 IMAD R23, R23, R5, R21 ;  /* 0x0000000517173224 */ /* 0x000fe200078e0215 */
[----:B----4-:R-:W-:Y:S01]  /*0d80*/  @P3 LEA R18, P1, R20, R18, 0x3 ;  /* 0x0000001214123211 */ /* 0x010fe200078218ff */
[----:B------:R-:W2:Y:S01]  /*0d90*/  @P4 LDG.E.64.CONSTANT R16, desc[UR4][R16.64] ;  /* 0x0000000410104981 */ /* 0x000ea2000c1e9b00 */
[----:B-----5:R-:W-:Y:S02]  /*0da0*/  @P2 IMAD.WIDE.U32 R24, R22, R7, RZ ;  /* 0x0000000716182225 */ /* 0x020fe400078e00ff */
[----:B------:R-:W-:Y:S02]  /*0db0*/  @P3 LEA.HI.X R19, R20, R19, R23, 0x3, P1 ;  /* 0x0000001314133211 */ /* 0x000fe400008f1c17 */
[----:B------:R-:W2:Y:S01]  /*0dc0*/  @P4 LDG.E.64.CONSTANT R20, desc[UR4][R14.64+0x100] ;  /* 0x000100040e144981 */ /* 0x000ea2000c1e9b00 */
[----:B------:R-:W-:Y:S01]  /*0dd0*/  @P2 IMAD R7, R22, R5, R25 ;  /* 0x0000000516072224 */ /* 0x000fe200078e0219 */
[C---:B0-----:R-:W-:Y:S02]  /*0de0*/  @P2 LEA R12, P1, R24.reuse, R12, 0x3 ;  /* 0x0000000c180c2211 */ /* 0x041fe400078218ff */
[----:B------:R-:W3:Y:S04]  /*0df0*/  @P3 LDG.E.64.CONSTANT R18, desc[UR4][R18.64] ;  /* 0x0000000412123981 */ /* 0x000ee8000c1e9b00 */
[----:B------:R-:W3:Y:S01]  /*0e00*/  @P3 LDG.E.64.CONSTANT R22, desc[UR4][R14.64+0x200] ;  /* 0x000200040e163981 */ /* 0x000ee2000c1e9b00 */
[----:B------:R-:W-:-:S03]  /*0e10*/  @P2 LEA.HI.X R13, R24, R13, R7, 0x3, P1 ;  /* 0x0000000d180d2211 */ /* 0x000fc600008f1c07 */
[----:B------:R-:W4:Y:S04]  /*0e20*/  @P2 LDG.E.64.CONSTANT R24, desc[UR4][R14.64+0x300] ;  /* 0x000300040e182981 */ /* 0x000f28000c1e9b00 */
[----:B------:R-:W4:Y:S01]  /*0e30*/  @P2 LDG.E.64.CONSTANT R12, desc[UR4][R12.64] ;  /* 0x000000040c0c2981 */ /* 0x000f22000c1e9b00 */
[----:B------:R-:W-:Y:S01]  /*0e40*/  VIADD R4, R4, 0x80 ;  /* 0x0000008004047836 */ /* 0x000fe20000000000 */
[----:B--2---:R-:W-:-:S08]  /*0e50*/  @P4 DFMA R10, R20, R16, R10 ;  /* 0x00000010140a422b */ /* 0x004fd0000000000a */
[----:B---3--:R-:W-:-:S08]  /*0e60*/  @P3 DFMA R10, R22, R18, R10 ;  /* 0x00000012160a322b */ /* 0x008fd0000000000a */
[----:B----4-:R-:W-:-:S11]  /*0e70*/  @P2 DFMA R10, R24, R12, R10 ;  /* 0x0000000c180a222b */ /* 0x010fd6000000000a */
.L_x_6:
[----:B------:R-:W-:Y:S05]  /*0e80*/  BSYNC.RECONVERGENT B1 ;  /* 0x0000000000017941 */ /* 0x000fea0003800200 */
.L_x_5:
[----:B------:R-:W-:Y:S05]  /*0e90*/  @!P0 BRA `(.L_x_1) ;  /* 0x0000000000e08947 */ /* 0x000fea0003800000 */
[----:B------:R-:W-:Y:S01]  /*0ea0*/  ISETP.NE.AND P1, PT, R6, 0x1, PT ;  /* 0x000000010600780c */ /* 0x000fe20003f25270 */
[----:B------:R-:W-:Y:S01]  /*0eb0*/  BSSY.RECONVERGENT B1, `(.L_x_7) ;  /* 0x0000021000017945 */ /* 0x000fe20003800200 */
[----:B------:R-:W-:-:S11]  /*0ec0*/  LOP3.LUT P0, RZ, R3, 0x20, RZ, 0xc0, !PT ;  /* 0x0000002003ff7812 */ /* 0x000fd6000780c0ff */
[----:B------:R-:W-:Y:S05]  /*0ed0*/  @!P1 BRA `(.L_x_8) ;  /* 0x0000000000789947 */ /* 0x000fea0003800000 */
[----:B------:R-:W0:Y:S01]  /*0ee0*/  LDCU.128 UR8, c[0x0][0x390] ;  /* 0x00007200ff0877ac */ /* 0x000e220008000c00 */
[----:B------:R-:W-:-:S05]  /*0ef0*/  IADD3 R7, P1, PT, R8, R4, RZ ;  /* 0x0000000408077210 */ /* 0x000fca0007f3e0ff */
[----:B------:R-:W-:Y:S01]  /*0f00*/  IMAD.X R22, RZ, RZ, R9, P1 ;  /* 0x000000ffff167224 */ /* 0x000fe200008e0609 */
[----:B0-----:R-:W-:-:S04]  /*0f10*/  LEA R14, P2, R7, UR8, 0x2 ;  /* 0x00000008070e7c11 */ /* 0x001fc8000f8410ff */
[----:B------:R-:W-:-:S05]  /*0f20*/  LEA.HI.X R15, R7, UR9, R22, 0x2, P2 ;  /* 0x00000009070f7c11 */ /* 0x000fca00090f1416 */
[----:B------:R-:W2:Y:S04]  /*0f30*/  LDG.E.CONSTANT R3, desc[UR4][R14.64] ;  /* 0x000000040e037981 */ /* 0x000ea8000c1e9900 */
[----:B------:R-:W3:Y:S01]  /*0f40*/  LDG.E.CONSTANT R20, desc[UR4][R14.64+0x80] ;  /* 0x000080040e147981 */ /* 0x000ee2000c1e9900 */
[----:B------:R-:W-:-:S04]  /*0f50*/  LEA R6, P3, R7, UR10, 0x3 ;  /* 0x0000000a07067c11 */ /* 0x000fc8000f8618ff */
[----:B------:R-:W-:Y:S02]  /*0f60*/  LEA.HI.X R7, R7, UR11, R22, 0x3, P3 ;  /* 0x0000000b07077c11 */ /* 0x000fe400098f1c16 */
        /* <DEDUP_REMOVED lines=9> */
[----:B------:R-:W-:Y:S02]  /*1000*/  @P2 LEA.HI.X R19, R16, R19, R3, 0x3, P3 ;  /* 0x0000001310132211 */ /* 0x000fe400018f1c03 */
[----:B------:R-:W4:Y:S01]  /*1010*/  @P2 LDG.E.64.CONSTANT R16, desc[UR4][R6.64] ;  /* 0x0000000406102981 */ /* 0x000f22000c1e9b00 */
[----:B--2---:R-:W-:-:S03]  /*1020*/  @P1 IMAD.WIDE.U32 R14, R20, R21, RZ ;  /* 0x00000015140e1225 */ /* 0x004fc600078e00ff */
[----:B------:R-:W4:Y:S01]  /*1030*/  @P2 LDG.E.64.CONSTANT R18, desc[UR4][R18.64] ;  /* 0x0000000412122981 */ /* 0x000f22000c1e9b00 */
[----:B------:R-:W-:Y:S01]  /*1040*/  @P1 IMAD R3, R20, R5, R15 ;  /* 0x0000000514031224 */ /* 0x000fe200078e020f */
[----:B---3--:R-:W-:-:S04]  /*1050*/  @P1 LEA R12, P3, R14, R12, 0x3 ;  /* 0x0000000c0e0c1211 */ /* 0x008fc800078618ff */
[----:B------:R-:W-:Y:S02]  /*1060*/  @P1 LEA.HI.X R13, R14, R13, R3, 0x3, P3 ;  /* 0x0000000d0e0d1211 */ /* 0x000fe400018f1c03 */
[----:B------:R-:W2:Y:S04]  /*1070*/  @P1 LDG.E.64.CONSTANT R14, desc[UR4][R6.64+0x100] ;  /* 0x00010004060e1981 */ /* 0x000ea8000c1e9b00 */
[----:B------:R-:W2:Y:S01]  /*1080*/  @P1 LDG.E.64.CONSTANT R12, desc[UR4][R12.64] ;  /* 0x000000040c0c1981 */ /* 0x000ea2000c1e9b00 */
[----:B------:R-:W-:Y:S01]  /*1090*/  VIADD R4, R4, 0x40 ;  /* 0x0000004004047836 */ /* 0x000fe20000000000 */
[----:B----4-:R-:W-:-:S08]  /*10a0*/  @P2 DFMA R10, R16, R18, R10 ;  /* 0x00000012100a222b */ /* 0x010fd0000000000a */
[----:B--2---:R-:W-:-:S11]  /*10b0*/  @P1 DFMA R10, R14, R12, R10 ;  /* 0x0000000c0e0a122b */ /* 0x004fd6000000000a */
.L_x_8:
[----:B------:R-:W-:Y:S05]  /*10c0*/  BSYNC.RECONVERGENT B1 ;  /* 0x0000000000017941 */ /* 0x000fea0003800200 */
.L_x_7:
[----:B------:R-:W-:Y:S05]  /*10d0*/  @P0 BRA `(.L_x_1) ;  /* 0x0000000000500947 */ /* 0x000fea0003800000 */
[----:B------:R-:W0:Y:S01]  /*10e0*/  LDCU.64 UR6, c[0x0][0x390] ;  /* 0x00007200ff0677ac */ /* 0x000e220008000a00 */
[----:B------:R-:W-:-:S05]  /*10f0*/  IADD3 R12, P0, PT, R8, R4, RZ ;  /* 0x00000004080c7210 */ /* 0x000fca0007f1e0ff */
[----:B------:R-:W-:Y:S01]  /*1100*/  IMAD.X R9, RZ, RZ, R9, P0 ;  /* 0x000000ffff097224 */ /* 0x000fe200000e0609 */
[----:B0-----:R-:W-:-:S04]  /*1110*/  LEA R6, P0, R12, UR6, 0x2 ;  /* 0x000000060c067c11 */ /* 0x001fc8000f8010ff */
[----:B------:R-:W-:-:S05]  /*1120*/  LEA.HI.X R7, R12, UR7, R9, 0x2, P0 ;  /* 0x000000070c077c11 */ /* 0x000fca00080f1409 */
[----:B------:R-:W2:Y:S02]  /*1130*/  LDG.E.CONSTANT R3, desc[UR4][R6.64] ;  /* 0x0000000406037981 */ /* 0x000ea4000c1e9900 */
[----:B--2---:R-:W-:-:S13]  /*1140*/  ISETP.GE.AND P0, PT, R3, RZ, PT ;  /* 0x000000ff0300720c */ /* 0x004fda0003f06270 */
[----:B------:R-:W-:Y:S05]  /*1150*/  @!P0 BRA `(.L_x_1) ;  /* 0x0000000000308947 */ /* 0x000fea0003800000 */
[----:B------:R-:W0:Y:S01]  /*1160*/  LDCU UR8, c[0x0][0x3b0] ;  /* 0x00007600ff0877ac */ /* 0x000e220008000800 */
[----:B------:R-:W1:Y:S01]  /*1170*/  LDCU.64 UR6, c[0x0][0x398] ;  /* 0x00007300ff0677ac */ /* 0x000e620008000a00 */
[----:B------:R-:W2:Y:S01]  /*1180*/  LDCU.64 UR10, c[0x0][0x3a8] ;  /* 0x00007500ff0a77ac */ /* 0x000ea20008000a00 */
[----:B0-----:R-:W-:Y:S01]  /*1190*/  IMAD.WIDE.U32 R6, R3, UR8, RZ ;  /* 0x0000000803067c25 */ /* 0x001fe2000f8e00ff */
[----:B-1----:R-:W-:-:S03]  /*11a0*/  LEA R4, P0, R12, UR6, 0x3 ;  /* 0x000000060c047c11 */ /* 0x002fc6000f8018ff */
[----:B------:R-:W-:Y:S01]  /*11b0*/  IMAD R3, R3, R5, R7 ;  /* 0x0000000503037224 */ /* 0x000fe200078e0207 */
[----:B--2---:R-:W-:Y:S02]  /*11c0*/  LEA R8, P1, R6, UR10, 0x3 ;  /* 0x0000000a06087c11 */ /* 0x004fe4000f8218ff */
[----:B------:R-:W-:Y:S02]  /*11d0*/  LEA.HI.X R5, R12, UR7, R9, 0x3, P0 ;  /* 0x000000070c057c11 */ /* 0x000fe400080f1c09 */
[----:B------:R-:W-:-:S04]  /*11e0*/  LEA.HI.X R9, R6, UR11, R3, 0x3, P1 ;  /* 0x0000000b06097c11 */ /* 0x000fc800088f1c03 */
[----:B------:R-:W2:Y:S04]  /*11f0*/  LDG.E.64.CONSTANT R4, desc[UR4][R4.64] ;  /* 0x0000000404047981 */ /* 0x000ea8000c1e9b00 */
[----:B------:R-:W2:Y:S02]  /*1200*/  LDG.E.64.CONSTANT R6, desc[UR4][R8.64] ;  /* 0x0000000408067981 */ /* 0x000ea4000c1e9b00 */
[----:B--2---:R-:W-:-:S11]  /*1210*/  DFMA R10, R4, R6, R10 ;  /* 0x00000006040a722b */ /* 0x004fd6000000000a */
.L_x_1:
[----:B------:R-:W-:Y:S05]  /*1220*/  BSYNC.RECONVERGENT B0 ;  /* 0x0000000000007941 */ /* 0x000fea0003800200 */
.L_x_0:
[----:B------:R-:W-:Y:S01]  /*1230*/  SHFL.DOWN PT, R5, R11, 0x10, 0x1f ;  /* 0x0a001f000b057f89 */ /* 0x000fe200000e0000 */
[----:B------:R-:W-:-:S03]  /*1240*/  ISETP.NE.AND P0, PT, R2, RZ, PT ;  /* 0x000000ff0200720c */ /* 0x000fc60003f05270 */
[----:B------:R-:W0:Y:S02]  /*1250*/  SHFL.DOWN PT, R4, R10, 0x10, 0x1f ;  /* 0x0a001f000a047f89 */ /* 0x000e2400000e0000 */
[----:B0-----:R-:W-:-:S07]  /*1260*/  DADD R4, R4, R10 ;  /* 0x0000000004047229 */ /* 0x001fce000000000a */
[----:B------:R-:W-:Y:S04]  /*1270*/  SHFL.DOWN PT, R7, R5, 0x8, 0x1f ;  /* 0x09001f0005077f89 */ /* 0x000fe800000e0000 */
        /* <DEDUP_REMOVED lines=8> */
[----:B------:R0:W1:Y:S04]  /*1300*/  SHFL.DOWN PT, R3, R13, 0x1, 0x1f ;  /* 0x08201f000d037f89 */ /* 0x00006800000e0000 */
[----:B------:R0:W2:Y:S01]  /*1310*/  SHFL.DOWN PT, R2, R12, 0x1, 0x1f ;  /* 0x08201f000c027f89 */ /* 0x0000a200000e0000 */
[----:B------:R-:W-:Y:S05]  /*1320*/  @P0 EXIT ;  /* 0x000000000000094d */ /* 0x000fea0003800000 */
[----:B------:R-:W3:Y:S01]  /*1330*/  LDCU.64 UR8, c[0x0][0x3c0] ;  /* 0x00007800ff0877ac */ /* 0x000ee20008000a00 */
[----:B012---:R-:W-:Y:S01]  /*1340*/  DADD R12, R12, R2 ;  /* 0x000000000c0c7229 */ /* 0x007fe20000000002 */
[----:B------:R-:W0:Y:S01]  /*1350*/  LDCU.64 UR10, c[0x0][0x3b8] ;  /* 0x00007700ff0a77ac */ /* 0x000e220008000a00 */
[----:B---3--:R-:W-:Y:S02]  /*1360*/  USHF.R.S32.HI UR6, URZ, 0x1f, UR8 ;  /* 0x0000001fff067899 */ /* 0x008fe40008011408 */
[----:B------:R-:W-:Y:S01]  /*1370*/  IMAD.WIDE.U32 R6, R0, UR8, RZ ;  /* 0x0000000800067c25 */ /* 0x000fe2000f8e00ff */
[----:B------:R-:W-:-:S03]  /*1380*/  UISETP.NE.AND UP0, UPT, UR9, URZ, UPT ;  /* 0x000000ff0900728c */ /* 0x000fc6000bf05270 */
[----:B------:R-:W-:Y:S01]  /*1390*/  IMAD R5, R0, UR6, RZ ;  /* 0x0000000600057c24 */ /* 0x000fe2000f8e02ff */
[----:B0-----:R-:W-:-:S03]  /*13a0*/  LEA R4, P0, R6, UR10, 0x3 ;  /* 0x0000000a06047c11 */ /* 0x001fc6000f8018ff */
[----:B------:R-:W-:-:S05]  /*13b0*/  IMAD.IADD R5, R7, 0x1, R5 ;  /* 0x0000000107057824 */ /* 0x000fca00078e0205 */
[----:B------:R-:W-:Y:S01]  /*13c0*/  LEA.HI.X R5, R6, UR11, R5, 0x3, P0 ;  /* 0x0000000b06057c11 */ /* 0x000fe200080f1c05 */
[----:B------:R-:W-:Y:S06]  /*13d0*/  BRA.U !UP0, `(.L_x_9) ;  /* 0x0000000108107547 */ /* 0x000fec000b800000 */
[----:B------:R-:W2:Y:S02]  /*13e0*/  LDG.E.64 R2, desc[UR4][R4.64] ;  /* 0x0000000404027981 */ /* 0x000ea4000c1e1b00 */
[----:B--2---:R-:W-:-:S07]  /*13f0*/  DADD R2, R12, R2 ;  /* 0x000000000c027229 */ /* 0x004fce0000000002 */
[----:B------:R-:W-:Y:S01]  /*1400*/  STG.E.64 desc[UR4][R4.64], R2 ;  /* 0x0000000204007986 */ /* 0x000fe2000c101b04 */
[----:B------:R-:W-:Y:S05]  /*1410*/  EXIT ;  /* 0x000000000000794d */ /* 0x000fea0003800000 */
.L_x_9:
[----:B------:R-:W-:Y:S01]  /*1420*/  STG.E.64 desc[UR4][R4.64], R12 ;  /* 0x0000000c04007986 */ /* 0x000fe2000c101b04 */
[----:B------:R-:W-:Y:S05]  /*1430*/  EXIT ;  /* 0x000000000000794d */ /* 0x000fea0003800000 */
.L_x_10:
[----:B------:R-:W-:-:S00]  /*1440*/  BRA `(.L_x_10) ;  /* 0xfffffffc00fc7947 */ /* 0x000fc0000383ffff */
[----:B------:R-:W-:-:S00]  /*1450*/  NOP ;  /* 0x0000000000007918 */ /* 0x000fc00000000000 */
        /* <DEDUP_REMOVED lines=10> */
.L_x_124:


//--------------------- .text._ZN36_GLOBAL__N__2535064f_4_k_cu_925ee21833sell_spmm_f64_warp_per_row_kernelILi2EEEvPKlPKiS4_PKdiiS6_iPdii --------------------------
	.section	.text._ZN36_GLOBAL__N__2535064f_4_k_cu_925ee21833sell_spmm_f64_warp_per_row_kernelILi2EEEvPKlPKiS4_PKdiiS6_iPdii,"ax",@progbits
	.align	128
.text._ZN36_GLOBAL__N__2535064f_4_k_cu_925ee21833sell_spmm_f64_warp_per_row_kernelILi2EEEvPKlPKiS4_PKdiiS6_iPdii:
        .type           _ZN36_GLOBAL__N__2535064f_4_k_cu_925ee21833sell_spmm_f64_warp_per_row_kernelILi2EEEvPKlPKiS4_PKdiiS6_iPdii,@function
        .size           _ZN36_GLOBAL__N__2535064f_4_k_cu_925ee21833sell_spmm_f64_warp_per_row_kernelILi2EEEvPKlPKiS4_PKdiiS6_iPdii,(.L_x_125 - _ZN36_GLOBAL__N__2535064f_4_k_cu_925ee21833sell_spmm_f64_warp_per_row_kernelILi2EEEvPKlPKiS4_PKdiiS6_iPdii)
        .other          _ZN36_GLOBAL__N__2535064f_4_k_cu_925ee21833sell_spmm_f64_warp_per_row_kernelILi2EEEvPKlPKiS4_PKdiiS6_iPdii,@"STO_CUDA_ENTRY STV_DEFAULT"
_ZN36_GLOBAL__N__2535064f_4_k_cu_925ee21833sell_spmm_f64_warp_per_row_kernelILi2EEEvPKlPKiS4_PKdiiS6_iPdii:
        /* <DEDUP_REMOVED lines=11> */
[----:B------:R-:W1:Y:S07]  /*00b0*/  LDCU.64 UR4, c[0x0][0x358] ;  /* 0x00006b00ff0477ac */ /* 0x000e6e0008000a00 */
[----:B------:R-:W2:Y:S08]  /*00c0*/  LDC.64 R10, c[0x0][0x388] ;  /* 0x0000e200ff0a7b82 */ /* 0x000eb00000000a00 */
[----:B------:R-:W3:Y:S01]  /*00d0*/  LDC.64 R14, c[0x0][0x380] ;  /* 0x0000e000ff0e7b82 */ /* 0x000ee20000000a00 */
[----:B0-----:R-:W-:-:S04]  /*00e0*/  IABS R5, R3 ;  /* 0x0000000300057213 */ /* 0x001fc80000000000 */
[----:B------:R-:W0:Y:S08]  /*00f0*/  I2F.RP R2, R5 ;  /* 0x0000000500027306 */ /* 0x000e300000209400 */
[----:B0-----:R-:W0:Y:S02]  /*0100*/  MUFU.RCP R2, R2 ;  /* 0x0000000200027308 */ /* 0x001e240000001000 */
[----:B0-----:R-:W-:-:S06]  /*0110*/  VIADD R6, R2, 0xffffffe ;  /* 0x0ffffffe02067836 */ /* 0x001fcc0000000000 */
[----:B------:R0:W4:Y:S02]  /*0120*/  F2I.FTZ.U32.TRUNC.NTZ R7, R6 ;  /* 0x0000000600077305 */ /* 0x000124000021f000 */
[----:B0-----:R-:W-:Y:S02]  /*0130*/  IMAD.MOV.U32 R6, RZ, RZ, RZ ;  /* 0x000000ffff067224 */ /* 0x001fe400078e00ff */
[----:B----4-:R-:W-:-:S04]  /*0140*/  IMAD.MOV R8, RZ, RZ, -R7 ;  /* 0x000000ffff087224 */ /* 0x010fc800078e0a07 */
[----:B------:R-:W-:Y:S01]  /*0150*/  IMAD R9, R8, R5, RZ ;  /* 0x0000000508097224 */ /* 0x000fe200078e02ff */
[----:B------:R-:W-:-:S03]  /*0160*/  IABS R8, R0 ;  /* 0x0000000000087213 */ /* 0x000fc60000000000 */
[----:B------:R-:W-:-:S06]  /*0170*/  IMAD.HI.U32 R7, R7, R9, R6 ;  /* 0x0000000907077227 */ /* 0x000fcc00078e0006 */
[----:B------:R-:W-:-:S04]  /*0180*/  IMAD.HI.U32 R7, R7, R8, RZ ;  /* 0x0000000807077227 */ /* 0x000fc800078e00ff */
[----:B------:R-:W-:-:S04]  /*0190*/  IMAD.MOV R2, RZ, RZ, -R7 ;  /* 0x000000ffff027224 */ /* 0x000fc800078e0a07 */
[----:B------:R-:W-:-:S05]  /*01a0*/  IMAD R2, R5, R2, R8 ;  /* 0x0000000205027224 */ /* 0x000fca00078e0208 */
[----:B------:R-:W-:-:S13]  /*01b0*/  ISETP.GT.U32.AND P1, PT, R5, R2, PT ;  /* 0x000000020500720c */ /* 0x000fda0003f24070 */
[----:B------:R-:W-:Y:S02]  /*01c0*/  @!P1 IMAD.IADD R2, R2, 0x1, -R5 ;  /* 0x0000000102029824 */ /* 0x000fe400078e0a05 */
[----:B------:R-:W-:Y:S01]  /*01d0*/  @!P1 VIADD R7, R7, 0x1 ;  /* 0x0000000107079836 */ /* 0x000fe20000000000 */
[----:B------:R-:W-:Y:S02]  /*01e0*/  ISETP.NE.AND P1, PT, R3, RZ, PT ;  /* 0x000000ff0300720c */ /* 0x000fe40003f25270 */
[----:B------:R-:W-:Y:S02]  /*01f0*/  ISETP.GE.U32.AND P0, PT, R2, R5, PT ;  /* 0x000000050200720c */ /* 0x000fe40003f06070 */
[----:B------:R-:W-:-:S04]  /*0200*/  LOP3.LUT R2, R0, R3, RZ, 0x3c, !PT ;  /* 0x0000000300027212 */ /* 0x000fc800078e3cff */
[----:B------:R-:W-:-:S07]  /*0210*/  ISETP.GE.AND P2, PT, R2, RZ, PT ;  /* 0x000000ff0200720c */ /* 0x000fce0003f46270 */
[----:B------:R-:W-:-:S06]  /*0220*/  @P0 VIADD R7, R7, 0x1 ;  /* 0x0000000107070836 */ /* 0x000fcc0000000000 */
[----:B------:R-:W-:Y:S01]  /*0230*/  @!P2 IMAD.MOV R7, RZ, RZ, -R7 ;  /* 0x000000ffff07a224 */ /* 0x000fe200078e0a07 */
[----:B------:R-:W-:-:S05]  /*0240*/  @!P1 LOP3.LUT R7, RZ, R3, RZ, 0x33, !PT ;  /* 0x00000003ff079212 */ /* 0x000fca00078e33ff */
[----:B--2---:R-:W-:-:S05]  /*0250*/  IMAD.WIDE R10, R7, 0x4, R10 ;  /* 0x00000004070a7825 */ /* 0x004fca00078e020a */
[----:B-1----:R-:W2:Y:S01]  /*0260*/  LDG.E.CONSTANT R2, desc[UR4][R10.64] ;  /* 0x000000040a027981 */ /* 0x002ea2000c1e9900 */
[----:B------:R-:W-:Y:S01]  /*0270*/  LOP3.LUT R5, R4, 0x1f, RZ, 0xc0, !PT ;  /* 0x0000001f04057812 */ /* 0x000fe200078ec0ff */
[----:B------:R-:W-:Y:S01]  /*0280*/  IMAD.MOV R17, RZ, RZ, -R7 ;  /* 0x000000ffff117224 */ /* 0x000fe200078e0a07 */
[----:B------:R-:W-:Y:S01]  /*0290*/  BSSY.RECONVERGENT B0, `(.L_x_11) ;  /* 0x0000082000007945 */ /* 0x000fe20003800200 */
[----:B---3--:R-:W-:Y:S01]  /*02a0*/  IMAD.WIDE R14, R7, 0x8, R14 ;  /* 0x00000008070e7825 */ /* 0x008fe200078e020e */
[----:B------:R-:W-:Y:S02]  /*02b0*/  CS2R R6, SRZ ;  /* 0x0000000000067805 */ /* 0x000fe4000001ff00 */
[----:B------:R-:W-:Y:S01]  /*02c0*/  CS2R R8, SRZ ;  /* 0x0000000000087805 */ /* 0x000fe2000001ff00 */
[----:B------:R-:W-:Y:S01]  /*02d0*/  IMAD R17, R3, R17, R0 ;  /* 0x0000001103117224 */ /* 0x000fe200078e0200 */
[----:B--2---:R-:W-:-:S13]  /*02e0*/  ISETP.GE.AND P0, PT, R5, R2, PT ;  /* 0x000000020500720c */ /* 0x004fda0003f06270 */
[----:B------:R-:W-:Y:S05]  /*02f0*/  @P0 BRA `(.L_x_12) ;  /* 0x0000000400ec0947 */ /* 0x000fea0003800000 */
[----:B------:R-:W5:Y:S01]  /*0300*/  LDG.E.64.CONSTANT R14, desc[UR4][R14.64] ;  /* 0x000000040e0e7981 */ /* 0x000f62000c1e9b00 */
[----:B------:R-:W-:Y:S01]  /*0310*/  LOP3.LUT R3, RZ, R5, RZ, 0x33, !PT ;  /* 0x00000005ff037212 */ /* 0x000fe200078e33ff */
[----:B------:R-:W0:Y:S01]  /*0320*/  LDC R4, c[0x0][0x3b0] ;  /* 0x0000ec00ff047b82 */ /* 0x000e220000000800 */
[----:B------:R-:W-:Y:S01]  /*0330*/  BSSY.RECONVERGENT B1, `(.L_x_13) ;  /* 0x000002e000017945 */ /* 0x000fe20003800200 */
[----:B------:R-:W-:Y:S01]  /*0340*/  IMAD.WIDE R16, R17, R2, RZ ;  /* 0x0000000211107225 */ /* 0x000fe200078e02ff */
[----:B------:R-:W-:-:S03]  /*0350*/  CS2R R6, SRZ ;  /* 0x0000000000067805 */ /* 0x000fc6000001ff00 */
[----:B------:R-:W-:-:S05]  /*0360*/  IMAD.IADD R10, R2, 0x1, R3 ;  /* 0x00000001020a7824 */ /* 0x000fca00078e0203 */
[C---:B------:R-:W-:Y:S02]  /*0370*/  LOP3.LUT R3, R10.reuse, 0x60, RZ, 0xc0, !PT ;  /* 0x000000600a037812 */ /* 0x040fe400078ec0ff */
[----:B------:R-:W-:Y:S02]  /*0380*/  ISETP.GE.U32.AND P0, PT, R10, 0x60, PT ;  /* 0x000000600a00780c */ /* 0x000fe40003f06070 */
[----:B------:R-:W-:Y:S02]  /*0390*/  ISETP.NE.AND P1, PT, R3, 0x60, PT ;  /* 0x000000600300780c */ /* 0x000fe40003f25270 */
[----:B0-----:R-:W-:-:S11]  /*03a0*/  SHF.R.S32.HI R3, RZ, 0x1f, R4 ;  /* 0x0000001fff037819 */ /* 0x001fd60000011404 */
[----:B------:R-:W-:Y:S05]  /*03b0*/  @!P1 BRA `(.L_x_14) ;  /* 0x0000000000949947 */ /* 0x000fea0003800000 */
[----:B------:R-:W0:Y:S01]  /*03c0*/  LDCU.128 UR8, c[0x0][0x390] ;  /* 0x00007200ff0877ac */ /* 0x000e220008000c00 */
[----:B-----5:R-:W-:Y:S02]  /*03d0*/  IADD3 R11, P1, P2, R5, R14, R16 ;  /* 0x0000000e050b7210 */ /* 0x020fe40007a3e010 */
[----:B------:R-:W-:Y:S02]  /*03e0*/  CS2R R8, SRZ ;  /* 0x0000000000087805 */ /* 0x000fe4000001ff00 */
[----:B------:R-:W-:Y:S02]  /*03f0*/  LEA.HI R4, R10, 0x1, RZ, 0x1b ;  /* 0x000000010a047811 */ /* 0x000fe400078fd8ff */
[----:B------:R-:W-:Y:S02]  /*0400*/  IADD3.X R6, PT, PT, RZ, R15, R17, P1, P2 ;  /* 0x0000000fff067210 */ /* 0x000fe40000fe4411 */
[----:B------:R-:W-:-:S05]  /*0410*/  LOP3.LUT R4, R4, 0x3, RZ, 0xc0, !PT ;  /* 0x0000000304047812 */ /* 0x000fca00078ec0ff */
[----:B------:R-:W-:Y:S01]  /*0420*/  IMAD.MOV R4, RZ, RZ, -R4 ;  /* 0x000000ffff047224 */ /* 0x000fe200078e0a04 */
[C---:B0-----:R-:W-:Y:S02]  /*0430*/  LEA R10, P3, R11.reuse, UR10, 0x3 ;  /* 0x0000000a0b0a7c11 */ /* 0x041fe4000f8618ff */
[C---:B------:R-:W-:Y:S02]  /*0440*/  LEA R24, P1, R11.reuse, UR8, 0x2 ;  /* 0x000000080b187c11 */ /* 0x040fe4000f8210ff */
[C-C-:B------:R-:W-:Y:S02]  /*0450*/  LEA.HI.X R25, R11.reuse, UR11, R6.reuse, 0x3, P3 ;  /* 0x0000000b0b197c11 */ /* 0x140fe400098f1c06 */
[----:B------:R-:W-:Y:S02]  /*0460*/  LEA.HI.X R11, R11, UR9, R6, 0x2, P1 ;  /* 0x000000090b0b7c11 */ /* 0x000fe400088f1406 */
[----:B------:R-:W-:-:S07]  /*0470*/  CS2R R6, SRZ ;  /* 0x0000000000067805 */ /* 0x000fce000001ff00 */
.L_x_15:
[----:B------:R-:W-:Y:S02]  /*0480*/  IMAD.MOV.U32 R22, RZ, RZ, R24 ;  /* 0x000000ffff167224 */ /* 0x000fe400078e0018 */
[----:B------:R-:W-:-:S05]  /*0490*/  IMAD.MOV.U32 R23, RZ, RZ, R11 ;  /* 0x000000ffff177224 */ /* 0x000fca00078e000b */
[----:B------:R-:W2:Y:S02]  /*04a0*/  LDG.E.CONSTANT R20, desc[UR4][R22.64] ;  /* 0x0000000416147981 */ /* 0x000ea4000c1e9900 */
[----:B--2---:R-:W-:-:S13]  /*04b0*/  ISETP.GE.AND P1, PT, R20, RZ, PT ;  /* 0x000000ff1400720c */ /* 0x004fda0003f26270 */
[----:B------:R-:W0:Y:S01]  /*04c0*/  @P1 LDC R19, c[0x0][0x3b0] ;  /* 0x0000ec00ff131b82 */ /* 0x000e220000000800 */
[----:B------:R-:W-:-:S07]  /*04d0*/  @P1 IMAD.MOV.U32 R21, RZ, RZ, R25 ;  /* 0x000000ffff151224 */ /* 0x000fce00078e0019 */
[----:B------:R-:W1:Y:S01]  /*04e0*/  @P1 LDC.64 R12, c[0x0][0x3a8] ;  /* 0x0000ea00ff0c1b82 */ /* 0x000e620000000a00 */
[----:B0-----:R-:W-:-:S04]  /*04f0*/  @P1 IMAD.WIDE.U32 R18, R20, R19, RZ ;  /* 0x0000001314121225 */ /* 0x001fc800078e00ff */
[----:B------:R-:W-:Y:S02]  /*0500*/  @P1 IMAD R19, R20, R3, R19 ;  /* 0x0000000314131224 */ /* 0x000fe400078e0213 */
[----:B------:R-:W-:Y:S01]  /*0510*/  @P1 IMAD.MOV.U32 R20, RZ, RZ, R10 ;  /* 0x000000ffff141224 */ /* 0x000fe200078e000a */
[----:B-1----:R-:W-:-:S04]  /*0520*/  @P1 LEA R12, P2, R18, R12, 0x3 ;  /* 0x0000000c120c1211 */ /* 0x002fc800078418ff */
[----:B------:R-:W-:Y:S01]  /*0530*/  @P1 LEA.HI.X R13, R18, R13, R19, 0x3, P2 ;  /* 0x0000000d120d1211 */ /* 0x000fe200010f1c13 */
[----:B------:R-:W2:Y:S04]  /*0540*/  @P1 LDG.E.64.CONSTANT R20, desc[UR4][R20.64] ;  /* 0x0000000414141981 */ /* 0x000ea8000c1e9b00 */
[----:B------:R-:W2:Y:S04]  /*0550*/  @P1 LDG.E.64.CONSTANT R18, desc[UR4][R12.64] ;  /* 0x000000040c121981 */ /* 0x000ea8000c1e9b00 */
[----:B------:R-:W3:Y:S01]  /*0560*/  @P1 LDG.E.64.CONSTANT R22, desc[UR4][R12.64+0x8] ;  /* 0x000008040c161981 */ /* 0x000ee2000c1e9b00 */
[----:B------:R-:W-:Y:S01]  /*0570*/  VIADD R4, R4, 0x1 ;  /* 0x0000000104047836 */ /* 0x000fe20000000000 */
[----:B------:R-:W-:Y:S01]  /*0580*/  IADD3 R24, P3, PT, R24, 0x80, RZ ;  /* 0x0000008018187810 */ /* 0x000fe20007f7e0ff */
[----:B------:R-:W-:Y:S01]  /*0590*/  VIADD R5, R5, 0x20 ;  /* 0x0000002005057836 */ /* 0x000fe20000000000 */
[----:B------:R-:W-:-:S02]  /*05a0*/  IADD3 R10, P2, PT, R10, 0x100, RZ ;  /* 0x000001000a0a7810 */ /* 0x000fc40007f5e0ff */
[----:B------:R-:W-:Y:S01]  /*05b0*/  ISETP.NE.AND P4, PT, R4, RZ, PT ;  /* 0x000000ff0400720c */ /* 0x000fe20003f85270 */
[----:B------:R-:W-:Y:S02]  /*05c0*/  IMAD.X R11, RZ, RZ, R11, P3 ;  /* 0x000000ffff0b7224 */ /* 0x000fe400018e060b */
[----:B------:R-:W-:Y:S01]  /*05d0*/  IMAD.X R25, RZ, RZ, R25, P2 ;  /* 0x000000ffff197224 */ /* 0x000fe200010e0619 */
[C---:B--2---:R-:W-:Y:S02]  /*05e0*/  @P1 DFMA R8, R20.reuse, R18, R8 ;  /* 0x000000121408122b */ /* 0x044fe40000000008 */
[----:B---3--:R-:W-:-:S07]  /*05f0*/  @P1 DFMA R6, R20, R22, R6 ;  /* 0x000000161406122b */ /* 0x008fce0000000006 */
[----:B------:R-:W-:Y:S05]  /*0600*/  @P4 BRA `(.L_x_15) ;  /* 0xfffffffc009c4947 */ /* 0x000fea000383ffff */
.L_x_14:
[----:B------:R-:W-:Y:S05]  /*0610*/  BSYNC.RECONVERGENT B1 ;  /* 0x0000000000017941 */ /* 0x000fea0003800200 */
.L_x_13:
[----:B------:R-:W-:Y:S05]  /*0620*/  @!P0 BRA `(.L_x_12) ;  /* 0x0000000400208947 */ /* 0x000fea0003800000 */
[----:B------:R-:W0:Y:S01]  /*0630*/  LDCU.128 UR8, c[0x0][0x390] ;  /* 0x00007200ff0877ac */ /* 0x000e220008000c00 */
[----:B-----5:R-:W-:-:S04]  /*0640*/  IADD3 R12, P2, P3, R5, R14, R16 ;  /* 0x0000000e050c7210 */ /* 0x020fc80007b5e010 */
[----:B------:R-:W-:Y:S02]  /*0650*/  IADD3.X R15, PT, PT, RZ, R15, R17, P2, P3 ;  /* 0x0000000fff0f7210 */ /* 0x000fe400017e6411 */
[C---:B0-----:R-:W-:Y:S02]  /*0660*/  LEA R10, P1, R12.reuse, UR8, 0x2 ;  /* 0x000000080c0a7c11 */ /* 0x041fe4000f8210ff */
[C---:B------:R-:W-:Y:S02]  /*0670*/  LEA R4, P0, R12.reuse, UR10, 0x3 ;  /* 0x0000000a0c047c11 */ /* 0x040fe4000f8018ff */
[----:B------:R-:W-:Y:S02]  /*0680*/  LEA.HI.X R11, R12, UR9, R15, 0x2, P1 ;  /* 0x000000090c0b7c11 */ /* 0x000fe400088f140f */
[----:B------:R-:W-:Y:S02]  /*0690*/  IADD3 R10, P2, PT, R10, 0x100, RZ ;  /* 0x000001000a0a7810 */ /* 0x000fe40007f5e0ff */
[----:B------:R-:W-:-:S02]  /*06a0*/  IADD3 R4, P3, PT, R4, 0x200, RZ ;  /* 0x0000020004047810 */ /* 0x000fc40007f7e0ff */
[----:B------:R-:W-:Y:S01]  /*06b0*/  LEA.HI.X R15, R12, UR11, R15, 0x3, P0 ;  /* 0x0000000b0c0f7c11 */ /* 0x000fe200080f1c0f */
[----:B------:R-:W-:-:S04]  /*06c0*/  IMAD.X R11, RZ, RZ, R11, P2 ;  /* 0x000000ffff0b7224 */ /* 0x000fc800010e060b */
[----:B------:R-:W-:-:S07]  /*06d0*/  IMAD.X R15, RZ, RZ, R15, P3 ;  /* 0x000000ffff0f7224 */ /* 0x000fce00018e060f */
.L_x_16:
[----:B------:R-:W2:Y:S04]  /*06e0*/  LDG.E.CONSTANT R14, desc[UR4][R10.64+-0x100] ;  /* 0xffff00040a0e7981 */ /* 0x000ea8000c1e9900 */
[----:B------:R-:W3:Y:S04]  /*06f0*/  LDG.E.CONSTANT R25, desc[UR4][R10.64+-0x80] ;  /* 0xffff80040a197981 */ /* 0x000ee8000c1e9900 */
[----:B------:R-:W4:Y:S01]  /*0700*/  LDG.E.CONSTANT R24, desc[UR4][R10.64] ;  /* 0x000000040a187981 */ /* 0x000f22000c1e9900 */
[----:B--2---:R-:W-:-:S13]  /*0710*/  ISETP.GE.AND P1, PT, R14, RZ, PT ;  /* 0x000000ff0e00720c */ /* 0x004fda0003f26270 */
[----:B------:R-:W0:Y:S08]  /*0720*/  @P1 LDC R13, c[0x0][0x3b0] ;  /* 0x0000ec00ff0d1b82 */ /* 0x000e300000000800 */
[----:B------:R-:W1:Y:S01]  /*0730*/  @P1 LDC.64 R18, c[0x0][0x3a8] ;  /* 0x0000ea00ff121b82 */ /* 0x000e620000000a00 */
[----:B0-----:R-:W-:-:S04]  /*0740*/  @P1 IMAD.WIDE.U32 R12, R14, R13, RZ ;  /* 0x0000000d0e0c1225 */ /* 0x001fc800078e00ff */
[----:B------:R-:W-:Y:S01]  /*0750*/  @P1 IMAD R13, R14, R3, R13 ;  /* 0x000000030e0d1224 */ /* 0x000fe200078e020d */
[----:B-1----:R-:W-:-:S04]  /*0760*/  @P1 LEA R18, P0, R12, R18, 0x3 ;  /* 0x000000120c121211 */ /* 0x002fc800078018ff */
[----:B------:R-:W-:Y:S01]  /*0770*/  @P1 LEA.HI.X R19, R12, R19, R13, 0x3, P0 ;  /* 0x000000130c131211 */ /* 0x000fe200000f1c0d */
[----:B------:R-:W-:Y:S02]  /*0780*/  IMAD.MOV.U32 R12, RZ, RZ, R4 ;  /* 0x000000ffff0c7224 */ /* 0x000fe400078e0004 */
[----:B------:R-:W-:Y:S01]  /*0790*/  IMAD.MOV.U32 R13, RZ, RZ, R15 ;  /* 0x000000ffff0d7224 */ /* 0x000fe200078e000f */
[C---:B---3--:R-:W-:Y:S01]  /*07a0*/  ISETP.GE.AND P0, PT, R25.reuse, RZ, PT ;  /* 0x000000ff1900720c */ /* 0x048fe20003f06270 */
[----:B------:R-:W2:Y:S04]  /*07b0*/  @P1 LDG.E.64.CONSTANT R16, desc[UR4][R18.64] ;  /* 0x0000000412101981 */ /* 0x000ea8000c1e9b00 */
[----:B------:R-:W2:Y:S04]  /*07c0*/  @P1 LDG.E.64.CONSTANT R14, desc[UR4][R12.64+-0x200] ;  /* 0xfffe00040c0e1981 */ /* 0x000ea8000c1e9b00 */
[----:B------:R-:W3:Y:S04]  /*07d0*/  LDG.E.CONSTANT R4, desc[UR4][R10.64+0x80] ;  /* 0x000080040a047981 */ /* 0x000ee8000c1e9900 */
[----:B------:R-:W5:Y:S01]  /*07e0*/  @P1 LDG.E.64.CONSTANT R18, desc[UR4][R18.64+0x8] ;  /* 0x0000080412121981 */ /* 0x000f62000c1e9b00 */
[----:B------:R-:W0:Y:S03]  /*07f0*/  @P0 LDC R22, c[0x0][0x3b0] ;  /* 0x0000ec00ff160b82 */ /* 0x000e260000000800 */
[----:B------:R-:W3:Y:S05]  /*0800*/  @P0 LDG.E.64.CONSTANT R26, desc[UR4][R12.64+-0x100] ;  /* 0xffff00040c1a0981 */ /* 0x000eea000c1e9b00 */
[----:B------:R-:W1:Y:S01]  /*0810*/  @P0 LDC.64 R20, c[0x0][0x3a8] ;  /* 0x0000ea00ff140b82 */ /* 0x000e620000000a00 */
[----:B0-----:R-:W-:-:S04]  /*0820*/  @P0 IMAD.WIDE.U32 R22, R25, R22, RZ ;  /* 0x0000001619160225 */ /* 0x001fc800078e00ff */
[----:B------:R-:W-:Y:S01]  /*0830*/  @P0 IMAD R25, R25, R3, R23 ;  /* 0x0000000319190224 */ /* 0x000fe200078e0217 */
[----:B-1----:R-:W-:-:S04]  /*0840*/  @P0 LEA R20, P2, R22, R20, 0x3 ;  /* 0x0000001416140211 */ /* 0x002fc800078418ff */
[----:B------:R-:W-:-:S05]  /*0850*/  @P0 LEA.HI.X R21, R22, R21, R25, 0x3, P2 ;  /* 0x0000001516150211 */ /* 0x000fca00010f1c19 */
[----:B------:R-:W3:Y:S04]  /*0860*/  @P0 LDG.E.64.CONSTANT R22, desc[UR4][R20.64] ;  /* 0x0000000414160981 */ /* 0x000ee8000c1e9b00 */
[----:B------:R-:W3:Y:S01]  /*0870*/  @P0 LDG.E.64.CONSTANT R28, desc[UR4][R20.64+0x8] ;  /* 0x00000804141c0981 */ /* 0x000ee2000c1e9b00 */
[----:B----4-:R-:W-:-:S13]  /*0880*/  ISETP.GE.AND P2, PT, R24, RZ, PT ;  /* 0x000000ff1800720c */ /* 0x010fda0003f46270 */
[----:B------:R-:W4:Y:S01]  /*0890*/  @P2 LDG.E.64.CONSTANT R20, desc[UR4][R12.64] ;  /* 0x000000040c142981 */ /* 0x000f22000c1e9b00 */
[C---:B--2---:R-:W-:Y:S01]  /*08a0*/  @P1 DFMA R8, R14.reuse, R16, R8 ;  /* 0x000000100e08122b */ /* 0x044fe20000000008 */
[----:B------:R-:W0:Y:S01]  /*08b0*/  @P2 LDC R17, c[0x0][0x3b0] ;  /* 0x0000ec00ff112b82 */ /* 0x000e220000000800 */
[----:B-----5:R-:W-:-:S07]  /*08c0*/  @P1 DFMA R6, R14, R18, R6 ;  /* 0x000000120e06122b */ /* 0x020fce0000000006 */
[----:B------:R-:W1:Y:S01]  /*08d0*/  @P2 LDC.64 R14, c[0x0][0x3a8] ;  /* 0x0000ea00ff0e2b82 */ /* 0x000e620000000a00 */
[----:B---3--:R-:W-:-:S13]  /*08e0*/  ISETP.GE.AND P1, PT, R4, RZ, PT ;  /* 0x000000ff0400720c */ /* 0x008fda0003f26270 */
[----:B------:R-:W2:Y:S01]  /*08f0*/  @P1 LDC R19, c[0x0][0x3b0] ;  /* 0x0000ec00ff131b82 */ /* 0x000ea20000000800 */
[----:B0-----:R-:W-:-:S04]  /*0900*/  @P2 IMAD.WIDE.U32 R16, R24, R17, RZ ;  /* 0x0000001118102225 */ /* 0x001fc800078e00ff */
[----:B------:R-:W-:Y:S01]  /*0910*/  @P2 IMAD R24, R24, R3, R17 ;  /* 0x0000000318182224 */ /* 0x000fe200078e0211 */
[----:B-1----:R-:W-:-:S04]  /*0920*/  @P2 LEA R14, P3, R16, R14, 0x3 ;  /* 0x0000000e100e2211 */ /* 0x002fc800078618ff */
[----:B------:R-:W-:Y:S02]  /*0930*/  @P2 LEA.HI.X R15, R16, R15, R24, 0x3, P3 ;  /* 0x0000000f100f2211 */ /* 0x000fe400018f1c18 */
[----:B------:R-:W0:Y:S01]  /*0940*/  @P1 LDC.64 R16, c[0x0][0x3a8] ;  /* 0x0000ea00ff101b82 */ /* 0x000e220000000a00 */
[----:B------:R-:W3:Y:S01]  /*0950*/  @P1 LDG.E.64.CONSTANT R24, desc[UR4][R12.64+0x100] ;  /* 0x000100040c181981 */ /* 0x000ee2000c1e9b00 */
[----:B--2---:R-:W-:Y:S01]  /*0960*/  @P1 IMAD.WIDE.U32 R18, R4, R19, RZ ;  /* 0x0000001304121225 */ /* 0x004fe200078e00ff */
[----:B------:R-:W-:-:S03]  /*0970*/  @P0 DFMA R8, R26, R22, R8 ;  /* 0x000000161a08022b */ /* 0x000fc60000000008 */
[----:B------:R-:W-:Y:S01]  /*0980*/  @P1 IMAD R4, R4, R3, R19 ;  /* 0x0000000304041224 */ /* 0x000fe200078e0213 */
[----:B------:R-:W4:Y:S01]  /*0990*/  @P2 LDG.E.64.CONSTANT R22, desc[UR4][R14.64] ;  /* 0x000000040e162981 */ /* 0x000f22000c1e9b00 */
[----:B------:R-:W-:-:S03]  /*09a0*/  @P0 DFMA R6, R26, R28, R6 ;  /* 0x0000001c1a06022b */ /* 0x000fc60000000006 */
[----:B------:R1:W2:Y:S01]  /*09b0*/  @P2 LDG.E.64.CONSTANT R26, desc[UR4][R14.64+0x8] ;  /* 0x000008040e1a2981 */ /* 0x0002a2000c1e9b00 */
[----:B0-----:R-:W-:-:S04]  /*09c0*/  @P1 LEA R16, P0, R18, R16, 0x3 ;  /* 0x0000001012101211 */ /* 0x001fc800078018ff */
[----:B------:R-:W-:-:S05]  /*09d0*/  @P1 LEA.HI.X R17, R18, R17, R4, 0x3, P0 ;  /* 0x0000001112111211 */ /* 0x000fca00000f1c04 */
[----:B------:R-:W3:Y:S04]  /*09e0*/  @P1 LDG.E.64.CONSTANT R18, desc[UR4][R16.64] ;  /* 0x0000000410121981 */ /* 0x000ee8000c1e9b00 */
[----:B------:R-:W5:Y:S01]  /*09f0*/  @P1 LDG.E.64.CONSTANT R28, desc[UR4][R16.64+0x8] ;  /* 0x00000804101c1981 */ /* 0x000f62000c1e9b00 */
[----:B------:R-:W-:-:S05]  /*0a00*/  VIADD R5, R5, 0x80 ;  /* 0x0000008005057836 */ /* 0x000fca0000000000 */
[----:B------:R-:W-:Y:S02]  /*0a10*/  ISETP.GE.AND P0, PT, R5, R2, PT ;  /* 0x000000020500720c */ /* 0x000fe40003f06270 */
[----:B------:R-:W-:-:S05]  /*0a20*/  IADD3 R4, P3, PT, R12, 0x400, RZ ;  /* 0x000004000c047810 */ /* 0x000fca0007f7e0ff */
[----:B-1----:R-:W-:Y:S01]  /*0a30*/  IMAD.X R15, RZ, RZ, R13, P3 ;  /* 0x000000ffff0f7224 */ /* 0x002fe200018e060d */
[C---:B----4-:R-:W-:Y:S02]  /*0a40*/  @P2 DFMA R8, R20.reuse, R22, R8 ;  /* 0x000000161408222b */ /* 0x050fe40000000008 */
[----:B--2---:R-:W-:Y:S01]  /*0a50*/  @P2 DFMA R6, R20, R26, R6 ;  /* 0x0000001a1406222b */ /* 0x004fe20000000006 */
[----:B------:R-:W-:-:S05]  /*0a60*/  IADD3 R10, P2, PT, R10, 0x200, RZ ;  /* 0x000002000a0a7810 */ /* 0x000fca0007f5e0ff */
[----:B------:R-:W-:Y:S01]  /*0a70*/  IMAD.X R11, RZ, RZ, R11, P2 ;  /* 0x000000ffff0b7224 */ /* 0x000fe200010e060b */
[C---:B---3--:R-:W-:Y:S02]  /*0a80*/  @P1 DFMA R8, R24.reuse, R18, R8 ;  /* 0x000000121808122b */ /* 0x048fe40000000008 */
[----:B-----5:R-:W-:Y:S01]  /*0a90*/  @P1 DFMA R6, R24, R28, R6 ;  /* 0x0000001c1806122b */ /* 0x020fe20000000006 */
[----:B------:R-:W-:Y:S10]  /*0aa0*/  @!P0 BRA `(.L_x_16) ;  /* 0xfffffffc000c8947 */ /* 0x000ff4000383ffff */
.L_x_12:
[----:B------:R-:W-:Y:S05]  /*0ab0*/  BSYNC.RECONVERGENT B0 ;  /* 0x0000000000007941 */ /* 0x000fea0003800200 */
.L_x_11:
[----:B------:R-:W-:Y:S04]  /*0ac0*/  SHFL.DOWN PT, R3, R9, 0x10, 0x1f ;  /* 0x0a001f0009037f89 */ /* 0x000fe800000e0000 */
[----:B------:R-:W0:Y:S04]  /*0ad0*/  SHFL.DOWN PT, R2, R8, 0x10, 0x1f ;  /* 0x0a001f0008027f89 */ /* 0x000e2800000e0000 */
[----:B------:R-:W-:Y:S04]  /*0ae0*/  SHFL.DOWN PT, R5, R7, 0x10, 0x1f ;  /* 0x0a001f0007057f89 */ /* 0x000fe800000e0000 */
[----:B------:R-:W1:Y:S01]  /*0af0*/  SHFL.DOWN PT, R4, R6, 0x10, 0x1f ;  /* 0x0a001f0006047f89 */ /* 0x000e6200000e0000 */
[----:B-----5:R-:W2:Y:S01]  /*0b00*/  S2R R14, SR_TID.X ;  /* 0x00000000000e7919 */ /* 0x020ea20000002100 */
[----:B0-----:R-:W-:-:S02]  /*0b10*/  DADD R2, R2, R8 ;  /* 0x0000000002027229 */ /* 0x001fc40000000008 */
[----:B-1----:R-:W-:-:S05]  /*0b20*/  DADD R10, R4, R6 ;  /* 0x00000000040a7229 */ /* 0x002fca0000000006 */
[----:B------:R-:W-:Y:S04]  /*0b30*/  SHFL.DOWN PT, R5, R3, 0x8, 0x1f ;  /* 0x09001f0003057f89 */ /* 0x000fe800000e0000 */
[----:B------:R-:W0:Y:S04]  /*0b40*/  SHFL.DOWN PT, R4, R2, 0x8, 0x1f ;  /* 0x09001f0002047f89 */ /* 0x000e2800000e0000 */
[----:B------:R-:W-:Y:S01]  /*0b50*/  SHFL.DOWN PT, R13, R11, 0x8, 0x1f ;  /* 0x09001f000b0d7f89 */ /* 0x000fe200000e0000 */
[----:B--2---:R-:W-:-:S03]  /*0b60*/  LOP3.LUT P0, RZ, R14, 0x1f, RZ, 0xc0, !PT ;  /* 0x0000001f0eff7812 */ /* 0x004fc6000780c0ff */
[----:B------:R-:W1:Y:S01]  /*0b70*/  SHFL.DOWN PT, R12, R10, 0x8, 0x1f ;  /* 0x09001f000a0c7f89 */ /* 0x000e6200000e0000 */
[----:B0-----:R-:W-:-:S07]  /*0b80*/  DADD R4, R2, R4 ;  /* 0x0000000002047229 */ /* 0x001fce0000000004 */
[----:B------:R-:W-:Y:S01]  /*0b90*/  SHFL.DOWN PT, R9, R5, 0x4, 0x1f ;  /* 0x08801f0005097f89 */ /* 0x000fe200000e0000 */
[----:B-1----:R-:W-:-:S03]  /*0ba0*/  DADD R12, R10, R12 ;  /* 0x000000000a0c7229 */ /* 0x002fc6000000000c */
[----:B------:R-:W0:Y:S04]  /*0bb0*/  SHFL.DOWN PT, R8, R4, 0x4, 0x1f ;  /* 0x08801f0004087f89 */ /* 0x000e2800000e0000 */
[----:B------:R-:W-:Y:S04]  /*0bc0*/  SHFL.DOWN PT, R7, R13, 0x4, 0x1f ;  /* 0x08801f000d077f89 */ /* 0x000fe800000e0000 */
        /* <DEDUP_REMOVED lines=8> */
[----:B------:R0:W2:Y:S01]  /*0c50*/  SHFL.DOWN PT, R5, R3, 0x1, 0x1f ;  /* 0x08201f0003057f89 */ /* 0x0000a200000e0000 */
[----:B-1----:R-:W-:-:S03]  /*0c60*/  DADD R10, R6, R10 ;  /* 0x00000000060a7229 */ /* 0x002fc6000000000a */
[----:B------:R0:W1:Y:S04]  /*0c70*/  SHFL.DOWN PT, R4, R2, 0x1, 0x1f ;  /* 0x08201f0002047f89 */ /* 0x00006800000e0000 */
[----:B------:R0:W3:Y:S04]  /*0c80*/  SHFL.DOWN PT, R13, R11, 0x1, 0x1f ;  /* 0x08201f000b0d7f89 */ /* 0x0000e800000e0000 */
[----:B------:R0:W4:Y:S01]  /*0c90*/  SHFL.DOWN PT, R12, R10, 0x1, 0x1f ;  /* 0x08201f000a0c7f89 */ /* 0x00012200000e0000 */
[----:B------:R-:W-:Y:S05]  /*0ca0*/  @P0 EXIT ;  /* 0x000000000000094d */ /* 0x000fea0003800000 */
[----:B------:R-:W5:Y:S01]  /*0cb0*/  LDCU.64 UR8, c[0x0][0x3c0] ;  /* 0x00007800ff0877ac */ /* 0x000f620008000a00 */
[----:B---34-:R-:W-:Y:S01]  /*0cc0*/  DADD R12, R10, R12 ;  /* 0x000000000a0c7229 */ /* 0x018fe2000000000c */
[----:B------:R-:W3:Y:S01]  /*0cd0*/  LDCU.64 UR10, c[0x0][0x3b8] ;  /* 0x00007700ff0a77ac */ /* 0x000ee20008000a00 */
[----:B-----5:R-:W-:Y:S02]  /*0ce0*/  USHF.R.S32.HI UR6, URZ, 0x1f, UR8 ;  /* 0x0000001fff067899 */ /* 0x020fe40008011408 */
[----:B------:R-:W-:Y:S01]  /*0cf0*/  IMAD.WIDE.U32 R8, R0, UR8, RZ ;  /* 0x0000000800087c25 */ /* 0x000fe2000f8e00ff */
[----:B------:R-:W-:-:S03]  /*0d00*/  UISETP.NE.AND UP0, UPT, UR9, URZ, UPT ;  /* 0x000000ff0900728c */ /* 0x000fc6000bf05270 */
[----:B------:R-:W-:Y:S01]  /*0d10*/  IMAD R7, R0, UR6, RZ ;  /* 0x0000000600077c24 */ /* 0x000fe2000f8e02ff */
[----:B---3--:R-:W-:-:S03]  /*0d20*/  LEA R6, P0, R8, UR10, 0x3 ;  /* 0x0000000a08067c11 */ /* 0x008fc6000f8018ff */
[----:B------:R-:W-:-:S05]  /*0d30*/  IMAD.IADD R7, R9, 0x1, R7 ;  /* 0x0000000109077824 */ /* 0x000fca00078e0207 */
[----:B------:R-:W-:Y:S01]  /*0d40*/  LEA.HI.X R7, R8, UR11, R7, 0x3, P0 ;  /* 0x0000000b08077c11 */ /* 0x000fe200080f1c07 */
[----:B-12---:R-:W-:Y:S01]  /*0d50*/  DADD R8, R2, R4 ;  /* 0x0000000002087229 */ /* 0x006fe20000000004 */
[----:B------:R-:W-:Y:S10]  /*0d60*/  BRA.U !UP0, `(.L_x_17) ;  /* 0x00000001081c7547 */ /* 0x000ff4000b800000 */
[----:B0-----:R-:W2:Y:S04]  /*0d70*/  LDG.E.64 R2, desc[UR4][R6.64] ;  /* 0x0000000406027981 */ /* 0x001ea8000c1e1b00 */
[----:B------:R-:W3:Y:S01]  /*0d80*/  LDG.E.64 R4, desc[UR4][R6.64+0x8] ;  /* 0x0000080406047981 */ /* 0x000ee2000c1e1b00 */
[----:B--2---:R-:W-:Y:S02]  /*0d90*/  DADD R2, R8, R2 ;  /* 0x0000000008027229 */ /* 0x004fe40000000002 */
[----:B---3--:R-:W-:-:S05]  /*0da0*/  DADD R4, R12, R4 ;  /* 0x000000000c047229 */ /* 0x008fca0000000004 */
[----:B------:R-:W-:Y:S04]  /*0db0*/  STG.E.64 desc[UR4][R6.64], R2 ;  /* 0x0000000206007986 */ /* 0x000fe8000c101b04 */
[----:B------:R-:W-:Y:S01]  /*0dc0*/  STG.E.64 desc[UR4][R6.64+0x8], R4 ;  /* 0x0000080406007986 */ /* 0x000fe2000c101b04 */
[----:B------:R-:W-:Y:S05]  /*0dd0*/  EXIT ;  /* 0x000000000000794d */ /* 0x000fea0003800000 */
.L_x_17:
[----:B------:R-:W-:Y:S04]  /*0de0*/  STG.E.64 desc[UR4][R6.64], R8 ;  /* 0x0000000806007986 */ /* 0x000fe8000c101b04 */
[----:B------:R-:W-:Y:S01]  /*0df0*/  STG.E.64 desc[UR4][R6.64+0x8], R12 ;  /* 0x0000080c06007986 */ /* 0x000fe2000c101b04 */
[----:B------:R-:W-:Y:S05]  /*0e00*/  EXIT ;  /* 0x000000000000794d */ /* 0x000fea0003800000 */
.L_x_18:
        /* <DEDUP_REMOVED lines=15> */
.L_x_125:


//--------------------- .text._ZN36_GLOBAL__N__2535064f_4_k_cu_925ee21833sell_spmm_f64_warp_per_row_kernelILi4EEEvPKlPKiS4_PKdiiS6_iPdii --------------------------
	.section	.text._ZN36_GLOBAL__N__2535064f_4_k_cu_925ee21833sell_spmm_f64_warp_per_row_kernelILi4EEEvPKlPKiS4_PKdiiS6_iPdii,"ax",@progbits
	.align	128
.text._ZN36_GLOBAL__N__2535064f_4_k_cu_925ee21833sell_spmm_f64_warp_per_row_kernelILi4EEEvPKlPKiS4_PKdiiS6_iPdii:
        .type           _ZN36_GLOBAL__N__2535064f_4_k_cu_925ee21833sell_spmm_f64_warp_per_row_kernelILi4EEEvPKlPKiS4_PKdiiS6_iPdii,@function
        .size           _ZN36_GLOBAL__N__2535064f_4_k_cu_925ee21833sell_spmm_f64_warp_per_row_kernelILi4EEEvPKlPKiS4_PKdiiS6_iPdii,(.L_x_126 - _ZN36_GLOBAL__N__2535064f_4_k_cu_925ee21833sell_spmm_f64_warp_per_row_kernelILi4EEEvPKlPKiS4_PKdiiS6_iPdii)
        .other          _ZN36_GLOBAL__N__2535064f_4_k_cu_925ee21833sell_spmm_f64_warp_per_row_kernelILi4EEEvPKlPKiS4_PKdiiS6_iPdii,@"STO_CUDA_ENTRY STV_DEFAULT"
_ZN36_GLOBAL__N__2535064f_4_k_cu_925ee21833sell_spmm_f64_warp_per_row_kernelILi4EEEvPKlPKiS4_PKdiiS6_iPdii:
        /* <DEDUP_REMOVED lines=16> */
[----:B0-----:R-:W-:-:S06]  /*0100*/  VIADD R6, R2, 0xffffffe ;  /* 0x0ffffffe02067836 */ /* 0x001fcc0000000000 */
[----:B------:R0:W2:Y:S02]  /*0110*/  F2I.FTZ.U32.TRUNC.NTZ R7, R6 ;  /* 0x0000000600077305 */ /* 0x0000a4000021f000 */
[----:B0-----:R-:W-:Y:S02]  /*0120*/  IMAD.MOV.U32 R6, RZ, RZ, RZ ;  /* 0x000000ffff067224 */ /* 0x001fe400078e00ff */
[----:B--2---:R-:W-:-:S04]  /*0130*/  IMAD.MOV R4, RZ, RZ, -R7 ;  /* 0x000000ffff047224 */ /* 0x004fc800078e0a07 */
[----:B------:R-:W-:-:S04]  /*0140*/  IMAD R11, R4, R9, RZ ;  /* 0x00000009040b7224 */ /* 0x000fc800078e02ff */
[----:B------:R-:W-:-:S06]  /*0150*/  IMAD.HI.U32 R7, R7, R11, R6 ;  /* 0x0000000b07077227 */ /* 0x000fcc00078e0006 */
[----:B------:R-:W-:Y:S02]  /*0160*/  IMAD.HI.U32 R4, R7, R8, RZ ;  /* 0x0000000807047227 */ /* 0x000fe400078e00ff */
[----:B------:R-:W0:Y:S02]  /*0170*/  LDC.64 R6, c[0x0][0x388] ;  /* 0x0000e200ff067b82 */ /* 0x000e240000000a00 */
[----:B------:R-:W-:-:S04]  /*0180*/  IMAD.MOV R2, RZ, RZ, -R4 ;  /* 0x000000ffff027224 */ /* 0x000fc800078e0a04 */
[----:B------:R-:W-:-:S05]  /*0190*/  IMAD R2, R9, R2, R8 ;  /* 0x0000000209027224 */ /* 0x000fca00078e0208 */
[----:B------:R-:W-:-:S13]  /*01a0*/  ISETP.GT.U32.AND P1, PT, R9, R2, PT ;  /* 0x000000020900720c */ /* 0x000fda0003f24070 */
[----:B------:R-:W-:Y:S02]  /*01b0*/  @!P1 IMAD.IADD R2, R2, 0x1, -R9 ;  /* 0x0000000102029824 */ /* 0x000fe400078e0a09 */
[----:B------:R-:W-:Y:S01]  /*01c0*/  @!P1 VIADD R4, R4, 0x1 ;  /* 0x0000000104049836 */ /* 0x000fe20000000000 */
[----:B------:R-:W-:Y:S02]  /*01d0*/  ISETP.NE.AND P1, PT, R5, RZ, PT ;  /* 0x000000ff0500720c */ /* 0x000fe40003f25270 */
[----:B------:R-:W-:Y:S02]  /*01e0*/  ISETP.GE.U32.AND P0, PT, R2, R9, PT ;  /* 0x000000090200720c */ /* 0x000fe40003f06070 */
[----:B------:R-:W-:Y:S01]  /*01f0*/  LOP3.LUT R2, R0, R5, RZ, 0x3c, !PT ;  /* 0x0000000500027212 */ /* 0x000fe200078e3cff */
[----:B------:R-:W2:Y:S03]  /*0200*/  LDC.64 R8, c[0x0][0x380] ;  /* 0x0000e000ff087b82 */ /* 0x000ea60000000a00 */
[----:B------:R-:W-:-:S07]  /*0210*/  ISETP.GE.AND P2, PT, R2, RZ, PT ;  /* 0x000000ff0200720c */ /* 0x000fce0003f46270 */
[----:B------:R-:W-:-:S06]  /*0220*/  @P0 VIADD R4, R4, 0x1 ;  /* 0x0000000104040836 */ /* 0x000fcc0000000000 */
[----:B------:R-:W-:Y:S01]  /*0230*/  @!P2 IMAD.MOV R4, RZ, RZ, -R4 ;  /* 0x000000ffff04a224 */ /* 0x000fe200078e0a04 */
[----:B------:R-:W-:-:S05]  /*0240*/  @!P1 LOP3.LUT R4, RZ, R5, RZ, 0x33, !PT ;  /* 0x00000005ff049212 */ /* 0x000fca00078e33ff */
[----:B0-----:R-:W-:-:S05]  /*0250*/  IMAD.WIDE R6, R4, 0x4, R6 ;  /* 0x0000000404067825 */ /* 0x001fca00078e0206 */
[----:B-1----:R-:W3:Y:S01]  /*0260*/  LDG.E.CONSTANT R2, desc[UR4][R6.64] ;  /* 0x0000000406027981 */ /* 0x002ee2000c1e9900 */
[----:B------:R-:W-:Y:S01]  /*0270*/  LOP3.LUT R3, R3, 0x1f, RZ, 0xc0, !PT ;  /* 0x0000001f03037812 */ /* 0x000fe200078ec0ff */
[----:B------:R-:W-:Y:S01]  /*0280*/  IMAD.MOV R10, RZ, RZ, -R4 ;  /* 0x000000ffff0a7224 */ /* 0x000fe200078e0a04 */
[----:B------:R-:W-:Y:S01]  /*0290*/  BSSY.RECONVERGENT B0, `(.L_x_19) ;  /* 0x000009b000007945 */ /* 0x000fe20003800200 */
[----:B--2---:R-:W-:Y:S01]  /*02a0*/  IMAD.WIDE R8, R4, 0x8, R8 ;  /* 0x0000000804087825 */ /* 0x004fe200078e0208 */
[----:B------:R-:W-:Y:S02]  /*02b0*/  CS2R R16, SRZ ;  /* 0x0000000000107805 */ /* 0x000fe4000001ff00 */
[----:B------:R-:W-:Y:S02]  /*02c0*/  CS2R R14, SRZ ;  /* 0x00000000000e7805 */ /* 0x000fe4000001ff00 */
[----:B------:R-:W-:Y:S01]  /*02d0*/  CS2R R12, SRZ ;  /* 0x00000000000c7805 */ /* 0x000fe2000001ff00 */
[----:B------:R-:W-:Y:S01]  /*02e0*/  IMAD R5, R5, R10, R0 ;  /* 0x0000000a05057224 */ /* 0x000fe200078e0200 */
[----:B------:R-:W-:-:S02]  /*02f0*/  CS2R R10, SRZ ;  /* 0x00000000000a7805 */ /* 0x000fc4000001ff00 */
[----:B---3--:R-:W-:-:S13]  /*0300*/  ISETP.GE.AND P0, PT, R3, R2, PT ;  /* 0x000000020300720c */ /* 0x008fda0003f06270 */
[----:B------:R-:W-:Y:S05]  /*0310*/  @P0 BRA `(.L_x_20) ;  /* 0x0000000800480947 */ /* 0x000fea0003800000 */
[----:B------:R-:W5:Y:S01]  /*0320*/  LDG.E.64.CONSTANT R8, desc[UR4][R8.64] ;  /* 0x0000000408087981 */ /* 0x000f62000c1e9b00 */
[----:B------:R-:W-:Y:S01]  /*0330*/  LOP3.LUT R7, RZ, R3, RZ, 0x33, !PT ;  /* 0x00000003ff077212 */ /* 0x000fe200078e33ff */
[----:B------:R-:W0:Y:S01]  /*0340*/  LDC R18, c[0x0][0x3b0] ;  /* 0x0000ec00ff127b82 */ /* 0x000e220000000800 */
[----:B------:R-:W-:Y:S01]  /*0350*/  BSSY.RECONVERGENT B1, `(.L_x_21) ;  /* 0x0000037000017945 */ /* 0x000fe20003800200 */
[----:B------:R-:W-:Y:S01]  /*0360*/  IMAD.MOV.U32 R23, RZ, RZ, R3 ;  /* 0x000000ffff177224 */ /* 0x000fe200078e0003 */
[----:B------:R-:W-:Y:S01]  /*0370*/  CS2R R16, SRZ ;  /* 0x0000000000107805 */ /* 0x000fe2000001ff00 */
[C-C-:B------:R-:W-:Y:S02]  /*0380*/  IMAD.IADD R19, R2.reuse, 0x1, R7.reuse ;  /* 0x0000000102137824 */ /* 0x140fe400078e0207 */
[----:B------:R-:W-:-:S03]  /*0390*/  IMAD.IADD R7, R2, 0x1, R7 ;  /* 0x0000000102077824 */ /* 0x000fc600078e0207 */
[----:B------:R-:W-:Y:S02]  /*03a0*/  LOP3.LUT R4, R19, 0x60, RZ, 0xc0, !PT ;  /* 0x0000006013047812 */ /* 0x000fe400078ec0ff */
[----:B------:R-:W-:Y:S01]  /*03b0*/  ISETP.GE.U32.AND P0, PT, R7, 0x60, PT ;  /* 0x000000600700780c */ /* 0x000fe20003f06070 */
[----:B------:R-:W-:Y:S01]  /*03c0*/  IMAD.WIDE R6, R5, R2, RZ ;  /* 0x0000000205067225 */ /* 0x000fe200078e02ff */
[----:B------:R-:W-:Y:S02]  /*03d0*/  ISETP.NE.AND P1, PT, R4, 0x60, PT ;  /* 0x000000600400780c */ /* 0x000fe40003f25270 */
[----:B0-----:R-:W-:-:S11]  /*03e0*/  SHF.R.S32.HI R4, RZ, 0x1f, R18 ;  /* 0x0000001fff047819 */ /* 0x001fd60000011412 */
[----:B------:R-:W-:Y:S05]  /*03f0*/  @!P1 BRA `(.L_x_22) ;  /* 0x0000000000b09947 */ /* 0x000fea0003800000 */
[----:B------:R-:W0:Y:S01]  /*0400*/  LDCU.128 UR8, c[0x0][0x390] ;  /* 0x00007200ff0877ac */ /* 0x000e220008000c00 */
[----:B-----5:R-:W-:Y:S01]  /*0410*/  IADD3 R5, P2, P3, R3, R8, R6 ;  /* 0x0000000803057210 */ /* 0x020fe20007b5e006 */
[----:B------:R-:W-:Y:S01]  /*0420*/  IMAD.MOV.U32 R23, RZ, RZ, R3 ;  /* 0x000000ffff177224 */ /* 0x000fe200078e0003 */
[----:B------:R-:W-:Y:S02]  /*0430*/  LEA.HI R10, R19, 0x1, RZ, 0x1b ;  /* 0x00000001130a7811 */ /* 0x000fe400078fd8ff */
[----:B------:R-:W-:Y:S02]  /*0440*/  CS2R R16, SRZ ;  /* 0x0000000000107805 */ /* 0x000fe4000001ff00 */
[----:B------:R-:W-:Y:S02]  /*0450*/  IADD3.X R12, PT, PT, RZ, R9, R7, P2, P3 ;  /* 0x00000009ff0c7210 */ /* 0x000fe400017e6407 */
[----:B------:R-:W-:Y:S02]  /*0460*/  CS2R R14, SRZ ;  /* 0x00000000000e7805 */ /* 0x000fe4000001ff00 */
[----:B------:R-:W-:-:S02]  /*0470*/  LOP3.LUT R26, R10, 0x3, RZ, 0xc0, !PT ;  /* 0x000000030a1a7812 */ /* 0x000fc400078ec0ff */
[----:B------:R-:W-:-:S03]  /*0480*/  CS2R R10, SRZ ;  /* 0x00000000000a7805 */ /* 0x000fc6000001ff00 */
[----:B------:R-:W-:Y:S01]  /*0490*/  IMAD.MOV R26, RZ, RZ, -R26 ;  /* 0x000000ffff1a7224 */ /* 0x000fe200078e0a1a */
[C---:B0-----:R-:W-:Y:S02]  /*04a0*/  LEA R22, P1, R5.reuse, UR10, 0x3 ;  /* 0x0000000a05167c11 */ /* 0x041fe4000f8218ff */
[C---:B------:R-:W-:Y:S02]  /*04b0*/  LEA R24, P2, R5.reuse, UR8, 0x2 ;  /* 0x0000000805187c11 */ /* 0x040fe4000f8410ff */
[C-C-:B------:R-:W-:Y:S02]  /*04c0*/  LEA.HI.X R25, R5.reuse, UR11, R12.reuse, 0x3, P1 ;  /* 0x0000000b05197c11 */ /* 0x140fe400088f1c0c */
[----:B------:R-:W-:Y:S02]  /*04d0*/  LEA.HI.X R5, R5, UR9, R12, 0x2, P2 ;  /* 0x0000000905057c11 */ /* 0x000fe400090f140c */
[----:B------:R-:W-:-:S07]  /*04e0*/  CS2R R12, SRZ ;  /* 0x00000000000c7805 */ /* 0x000fce000001ff00 */
.L_x_23:
[----:B------:R-:W-:Y:S02]  /*04f0*/  IMAD.MOV.U32 R28, RZ, RZ, R24 ;  /* 0x000000ffff1c7224 */ /* 0x000fe400078e0018 */
[----:B------:R-:W-:-:S05]  /*0500*/  IMAD.MOV.U32 R29, RZ, RZ, R5 ;  /* 0x000000ffff1d7224 */ /* 0x000fca00078e0005 */
[----:B------:R-:W2:Y:S02]  /*0510*/  LDG.E.CONSTANT R27, desc[UR4][R28.64] ;  /* 0x000000041c1b7981 */ /* 0x000ea4000c1e9900 */
[----:B--2---:R-:W-:-:S13]  /*0520*/  ISETP.GE.AND P1, PT, R27, RZ, PT ;  /* 0x000000ff1b00720c */ /* 0x004fda0003f26270 */
[----:B------:R-:W0:Y:S01]  /*0530*/  @P1 LDC R20, c[0x0][0x3b0] ;  /* 0x0000ec00ff141b82 */ /* 0x000e220000000800 */
[----:B------:R-:W-:Y:S02]  /*0540*/  @P1 IMAD.MOV.U32 R28, RZ, RZ, R22 ;  /* 0x000000ffff1c1224 */ /* 0x000fe400078e0016 */
[----:B------:R-:W-:-:S05]  /*0550*/  @P1 IMAD.MOV.U32 R29, RZ, RZ, R25 ;  /* 0x000000ffff1d1224 */ /* 0x000fca00078e0019 */
[----:B------:R-:W1:Y:S01]  /*0560*/  @P1 LDC.64 R18, c[0x0][0x3a8] ;  /* 0x0000ea00ff121b82 */ /* 0x000e620000000a00 */
[----:B------:R-:W2:Y:S01]  /*0570*/  @P1 LDG.E.64.CONSTANT R28, desc[UR4][R28.64] ;  /* 0x000000041c1c1981 */ /* 0x000ea2000c1e9b00 */
[----:B0-----:R-:W-:-:S04]  /*0580*/  @P1 IMAD.WIDE.U32 R20, R27, R20, RZ ;  /* 0x000000141b141225 */ /* 0x001fc800078e00ff */
[----:B------:R-:W-:Y:S01]  /*0590*/  @P1 IMAD R21, R27, R4, R21 ;  /* 0x000000041b151224 */ /* 0x000fe200078e0215 */
[----:B-1----:R-:W-:-:S04]  /*05a0*/  @P1 LEA R18, P2, R20, R18, 0x3 ;  /* 0x0000001214121211 */ /* 0x002fc800078418ff */
[----:B------:R-:W-:-:S05]  /*05b0*/  @P1 LEA.HI.X R19, R20, R19, R21, 0x3, P2 ;  /* 0x0000001314131211 */ /* 0x000fca00010f1c15 */
[----:B------:R-:W2:Y:S02]  /*05c0*/  @P1 LDG.E.64.CONSTANT R20, desc[UR4][R18.64] ;  /* 0x0000000412141981 */ /* 0x000ea4000c1e9b00 */
[C---:B--2---:R-:W-:Y:S02]  /*05d0*/  @P1 DFMA R10, R28.reuse, R20, R10 ;  /* 0x000000141c0a122b */ /* 0x044fe4000000000a */
[----:B------:R-:W2:Y:S02]  /*05e0*/  @P1 LDG.E.64.CONSTANT R20, desc[UR4][R18.64+0x8] ;  /* 0x0000080412141981 */ /* 0x000ea4000c1e9b00 */
[----:B--2---:R-:W-:Y:S02]  /*05f0*/  @P1 DFMA R12, R28, R20, R12 ;  /* 0x000000141c0c122b */ /* 0x004fe4000000000c */
[----:B------:R-:W2:Y:S01]  /*0600*/  @P1 LDG.E.64.CONSTANT R20, desc[UR4][R18.64+0x10] ;  /* 0x0000100412141981 */ /* 0x000ea2000c1e9b00 */
[----:B------:R-:W-:-:S05]  /*0610*/  VIADD R26, R26, 0x1 ;  /* 0x000000011a1a7836 */ /* 0x000fca0000000000 */
[----:B------:R-:W-:Y:S01]  /*0620*/  ISETP.NE.AND P3, PT, R26, RZ, PT ;  /* 0x000000ff1a00720c */ /* 0x000fe20003f65270 */
[----:B--2---:R-:W-:Y:S01]  /*0630*/  @P1 DFMA R14, R28, R20, R14 ;  /* 0x000000141c0e122b */ /* 0x004fe2000000000e */
[----:B------:R-:W2:Y:S01]  /*0640*/  @P1 LDG.E.64.CONSTANT R20, desc[UR4][R18.64+0x18] ;  /* 0x0000180412141981 */ /* 0x000ea2000c1e9b00 */
[----:B------:R-:W-:Y:S01]  /*0650*/  IADD3 R24, P2, PT, R24, 0x80, RZ ;  /* 0x0000008018187810 */ /* 0x000fe20007f5e0ff */
[----:B------:R-:W-:-:S04]  /*0660*/  VIADD R23, R23, 0x20 ;  /* 0x0000002017177836 */ /* 0x000fc80000000000 */
[----:B------:R-:W-:Y:S01]  /*0670*/  IMAD.X R5, RZ, RZ, R5, P2 ;  /* 0x000000ffff057224 */ /* 0x000fe200010e0605 */
[----:B--2---:R-:W-:Y:S01]  /*0680*/  @P1 DFMA R16, R28, R20, R16 ;  /* 0x000000141c10122b */ /* 0x004fe20000000010 */
[----:B------:R-:W-:-:S05]  /*0690*/  IADD3 R22, P1, PT, R22, 0x100, RZ ;  /* 0x0000010016167810 */ /* 0x000fca0007f3e0ff */
[----:B------:R-:W-:Y:S01]  /*06a0*/  IMAD.X R25, RZ, RZ, R25, P1 ;  /* 0x000000ffff197224 */ /* 0x000fe200008e0619 */
[----:B------:R-:W-:Y:S07]  /*06b0*/  @P3 BRA `(.L_x_23) ;  /* 0xfffffffc008c3947 */ /* 0x000fee000383ffff */
.L_x_22:
[----:B------:R-:W-:Y:S05]  /*06c0*/  BSYNC.RECONVERGENT B1 ;  /* 0x0000000000017941 */ /* 0x000fea0003800200 */
.L_x_21:
[----:B------:R-:W-:Y:S05]  /*06d0*/  @!P0 BRA `(.L_x_20) ;  /* 0x0000000400588947 */ /* 0x000fea0003800000 */
[----:B------:R-:W0:Y:S01]  /*06e0*/  LDCU.128 UR8, c[0x0][0x390] ;  /* 0x00007200ff0877ac */ /* 0x000e220008000c00 */
[----:B-----5:R-:W-:-:S04]  /*06f0*/  IADD3 R5, P2, P3, R23, R8, R6 ;  /* 0x0000000817057210 */ /* 0x020fc80007b5e006 */
[----:B------:R-:W-:Y:S02]  /*0700*/  IADD3.X R18, PT, PT, RZ, R9, R7, P2, P3 ;  /* 0x00000009ff127210 */ /* 0x000fe400017e6407 */
[C---:B0-----:R-:W-:Y:S02]  /*0710*/  LEA R8, P0, R5.reuse, UR8, 0x2 ;  /* 0x0000000805087c11 */ /* 0x041fe4000f8010ff */
[C---:B------:R-:W-:Y:S02]  /*0720*/  LEA R6, P1, R5.reuse, UR10, 0x3 ;  /* 0x0000000a05067c11 */ /* 0x040fe4000f8218ff */
[----:B------:R-:W-:Y:S02]  /*0730*/  IADD3 R8, P2, PT, R8, 0x100, RZ ;  /* 0x0000010008087810 */ /* 0x000fe40007f5e0ff */
[----:B------:R-:W-:Y:S02]  /*0740*/  IADD3 R6, P3, PT, R6, 0x200, RZ ;  /* 0x0000020006067810 */ /* 0x000fe40007f7e0ff */
[----:B------:R-:W-:-:S02]  /*0750*/  LEA.HI.X R9, R5, UR9, R18, 0x2, P0 ;  /* 0x0000000905097c11 */ /* 0x000fc400080f1412 */
[----:B------:R-:W-:-:S03]  /*0760*/  LEA.HI.X R7, R5, UR11, R18, 0x3, P1 ;  /* 0x0000000b05077c11 */ /* 0x000fc600088f1c12 */
[----:B------:R-:W-:Y:S02]  /*0770*/  IMAD.X R9, RZ, RZ, R9, P2 ;  /* 0x000000ffff097224 */ /* 0x000fe400010e0609 */
[----:B------:R-:W-:-:S07]  /*0780*/  IMAD.X R7, RZ, RZ, R7, P3 ;  /* 0x000000ffff077224 */ /* 0x000fce00018e0607 */
.L_x_24:
[----:B------:R-:W2:Y:S02]  /*0790*/  LDG.E.CONSTANT R5, desc[UR4][R8.64+-0x100] ;  /* 0xffff000408057981 */ /* 0x000ea4000c1e9900 */
[----:B--2---:R-:W-:-:S13]  /*07a0*/  ISETP.GE.AND P1, PT, R5, RZ, PT ;  /* 0x000000ff0500720c */ /* 0x004fda0003f26270 */
[----:B------:R-:W0:Y:S01]  /*07b0*/  @P1 LDC R18, c[0x0][0x3b0] ;  /* 0x0000ec00ff121b82 */ /* 0x000e220000000800 */
[----:B------:R-:W2:Y:S07]  /*07c0*/  @P1 LDG.E.64.CONSTANT R26, desc[UR4][R6.64+-0x200] ;  /* 0xfffe0004061a1981 */ /* 0x000eae000c1e9b00 */
[----:B------:R-:W1:Y:S01]  /*07d0*/  @P1 LDC.64 R28, c[0x0][0x3a8] ;  /* 0x0000ea00ff1c1b82 */ /* 0x000e620000000a00 */
[----:B0-----:R-:W-:-:S04]  /*07e0*/  @P1 IMAD.WIDE.U32 R18, R5, R18, RZ ;  /* 0x0000001205121225 */ /* 0x001fc800078e00ff */
[----:B------:R-:W-:Y:S01]  /*07f0*/  @P1 IMAD R5, R5, R4, R19 ;  /* 0x0000000405051224 */ /* 0x000fe200078e0213 */
[----:B-1----:R-:W-:-:S04]  /*0800*/  @P1 LEA R28, P0, R18, R28, 0x3 ;  /* 0x0000001c121c1211 */ /* 0x002fc800078018ff */
[----:B------:R-:W-:Y:S02]  /*0810*/  @P1 LEA.HI.X R29, R18, R29, R5, 0x3, P0 ;  /* 0x0000001d121d1211 */ /* 0x000fe400000f1c05 */
[----:B------:R-:W3:Y:S04]  /*0820*/  LDG.E.CONSTANT R5, desc[UR4][R8.64+-0x80] ;  /* 0xffff800408057981 */ /* 0x000ee8000c1e9900 */
[----:B------:R-:W2:Y:S04]  /*0830*/  @P1 LDG.E.64.CONSTANT R18, desc[UR4][R28.64] ;  /* 0x000000041c121981 */ /* 0x000ea8000c1e9b00 */
[----:B------:R-:W4:Y:S04]  /*0840*/  @P1 LDG.E.64.CONSTANT R20, desc[UR4][R28.64+0x8] ;  /* 0x000008041c141981 */ /* 0x000f28000c1e9b00 */
[----:B------:R-:W5:Y:S01]  /*0850*/  @P1 LDG.E.64.CONSTANT R24, desc[UR4][R28.64+0x18] ;  /* 0x000018041c181981 */ /* 0x000f62000c1e9b00 */
[----:B--2---:R-:W-:-:S03]  /*0860*/  @P1 DFMA R10, R26, R18, R10 ;  /* 0x000000121a0a122b */ /* 0x004fc6000000000a */
[----:B------:R-:W2:Y:S01]  /*0870*/  @P1 LDG.E.64.CONSTANT R18, desc[UR4][R28.64+0x10] ;  /* 0x000010041c121981 */ /* 0x000ea2000c1e9b00 */
[----:B---3--:R-:W-:Y:S01]  /*0880*/  ISETP.GE.AND P0, PT, R5, RZ, PT ;  /* 0x000000ff0500720c */ /* 0x008fe20003f06270 */
[----:B----4-:R-:W-:-:S12]  /*0890*/  @P1 DFMA R12, R26, R20, R12 ;  /* 0x000000141a0c122b */ /* 0x010fd8000000000c */
[----:B------:R-:W0:Y:S08]  /*08a0*/  @P0 LDC R22, c[0x0][0x3b0] ;  /* 0x0000ec00ff160b82 */ /* 0x000e300000000800 */
[----:B------:R-:W1:Y:S01]  /*08b0*/  @P0 LDC.64 R20, c[0x0][0x3a8] ;  /* 0x0000ea00ff140b82 */ /* 0x000e620000000a00 */
[C---:B-----5:R-:W-:Y:S01]  /*08c0*/  @P1 DFMA R16, R26.reuse, R24, R16 ;  /* 0x000000181a10122b */ /* 0x060fe20000000010 */
[----:B------:R-:W3:Y:S01]  /*08d0*/  @P0 LDG.E.64.CONSTANT R24, desc[UR4][R6.64+-0x100] ;  /* 0xffff000406180981 */ /* 0x000ee2000c1e9b00 */
[----:B--2---:R-:W-:Y:S01]  /*08e0*/  @P1 DFMA R14, R26, R18, R14 ;  /* 0x000000121a0e122b */ /* 0x004fe2000000000e */
[----:B0-----:R-:W-:-:S04]  /*08f0*/  @P0 IMAD.WIDE.U32 R18, R5, R22, RZ ;  /* 0x0000001605120225 */ /* 0x001fc800078e00ff */
[----:B------:R-:W-:Y:S01]  /*0900*/  @P0 IMAD R5, R5, R4, R19 ;  /* 0x0000000405050224 */ /* 0x000fe200078e0213 */
[----:B-1----:R-:W-:-:S04]  /*0910*/  @P0 LEA R20, P2, R18, R20, 0x3 ;  /* 0x0000001412140211 */ /* 0x002fc800078418ff */
[----:B------:R-:W-:Y:S02]  /*0920*/  @P0 LEA.HI.X R21, R18, R21, R5, 0x3, P2 ;  /* 0x0000001512150211 */ /* 0x000fe400010f1c05 */
[----:B------:R-:W2:Y:S04]  /*0930*/  LDG.E.CONSTANT R5, desc[UR4][R8.64] ;  /* 0x0000000408057981 */ /* 0x000ea8000c1e9900 */
[----:B------:R-:W3:Y:S04]  /*0940*/  @P0 LDG.E.64.CONSTANT R18, desc[UR4][R20.64] ;  /* 0x0000000414120981 */ /* 0x000ee8000c1e9b00 */
[----:B------:R-:W4:Y:S01]  /*0950*/  @P0 LDG.E.64.CONSTANT R26, desc[UR4][R20.64+0x8] ;  /* 0x00000804141a0981 */ /* 0x000f22000c1e9b00 */
[----:B---3--:R-:W-:-:S03]  /*0960*/  @P0 DFMA R10, R24, R18, R10 ;  /* 0x00000012180a022b */ /* 0x008fc6000000000a */
[----:B------:R-:W3:Y:S01]  /*0970*/  @P0 LDG.E.64.CONSTANT R18, desc[UR4][R20.64+0x10] ;  /* 0x0000100414120981 */ /* 0x000ee2000c1e9b00 */
[----:B--2---:R-:W-:-:S03]  /*0980*/  ISETP.GE.AND P1, PT, R5, RZ, PT ;  /* 0x000000ff0500720c */ /* 0x004fc60003f26270 */
[----:B------:R-:W2:Y:S10]  /*0990*/  @P0 LDG.E.64.CONSTANT R20, desc[UR4][R20.64+0x18] ;  /* 0x0000180414140981 */ /* 0x000eb4000c1e9b00 */
[----:B------:R-:W0:Y:S08]  /*09a0*/  @P1 LDC R22, c[0x0][0x3b0] ;  /* 0x0000ec00ff161b82 */ /* 0x000e300000000800 */
[----:B------:R-:W1:Y:S01]  /*09b0*/  @P1 LDC.64 R28, c[0x0][0x3a8] ;  /* 0x0000ea00ff1c1b82 */ /* 0x000e620000000a00 */
[C---:B----4-:R-:W-:Y:S01]  /*09c0*/  @P0 DFMA R12, R24.reuse, R26, R12 ;  /* 0x0000001a180c022b */ /* 0x050fe2000000000c */
[----:B------:R-:W4:Y:S01]  /*09d0*/  @P1 LDG.E.64.CONSTANT R26, desc[UR4][R6.64] ;  /* 0x00000004061a1981 */ /* 0x000f22000c1e9b00 */
[----:B---3--:R-:W-:Y:S01]  /*09e0*/  @P0 DFMA R14, R24, R18, R14 ;  /* 0x00000012180e022b */ /* 0x008fe2000000000e */
[----:B0-----:R-:W-:-:S04]  /*09f0*/  @P1 IMAD.WIDE.U32 R18, R5, R22, RZ ;  /* 0x0000001605121225 */ /* 0x001fc800078e00ff */
[----:B------:R-:W-:Y:S01]  /*0a00*/  @P1 IMAD R5, R5, R4, R19 ;  /* 0x0000000405051224 */ /* 0x000fe200078e0213 */
[----:B-1----:R-:W-:-:S04]  /*0a10*/  @P1 LEA R28, P2, R18, R28, 0x3 ;  /* 0x0000001c121c1211 */ /* 0x002fc800078418ff */
[----:B------:R-:W-:Y:S02]  /*0a20*/  @P1 LEA.HI.X R29, R18, R29, R5, 0x3, P2 ;  /* 0x0000001d121d1211 */ /* 0x000fe400010f1c05 */
[----:B------:R-:W3:Y:S04]  /*0a30*/  LDG.E.CONSTANT R5, desc[UR4][R8.64+0x80] ;  /* 0x0000800408057981 */ /* 0x000ee8000c1e9900 */
[----:B------:R-:W4:Y:S01]  /*0a40*/  @P1 LDG.E.64.CONSTANT R18, desc[UR4][R28.64] ;  /* 0x000000041c121981 */ /* 0x000f22000c1e9b00 */
[----:B--2---:R-:W-:-:S03]  /*0a50*/  @P0 DFMA R16, R24, R20, R16 ;  /* 0x000000141810022b */ /* 0x004fc60000000010 */
[----:B------:R-:W2:Y:S04]  /*0a60*/  @P1 LDG.E.64.CONSTANT R24, desc[UR4][R28.64+0x8] ;  /* 0x000008041c181981 */ /* 0x000ea8000c1e9b00 */
[----:B------:R-:W5:Y:S01]  /*0a70*/  @P1 LDG.E.64.CONSTANT R20, desc[UR4][R28.64+0x18] ;  /* 0x000018041c141981 */ /* 0x000f62000c1e9b00 */
[----:B----4-:R-:W-:-:S03]  /*0a80*/  @P1 DFMA R10, R26, R18, R10 ;  /* 0x000000121a0a122b */ /* 0x010fc6000000000a */
[----:B------:R-:W4:Y:S01]  /*0a90*/  @P1 LDG.E.64.CONSTANT R18, desc[UR4][R28.64+0x10] ;  /* 0x000010041c121981 */ /* 0x000f22000c1e9b00 */
[----:B---3--:R-:W-:Y:S01]  /*0aa0*/  ISETP.GE.AND P0, PT, R5, RZ, PT ;  /* 0x000000ff0500720c */ /* 0x008fe20003f06270 */
[----:B--2---:R-:W-:-:S12]  /*0ab0*/  @P1 DFMA R12, R26, R24, R12 ;  /* 0x000000181a0c122b */ /* 0x004fd8000000000c */
[----:B------:R-:W0:Y:S01]  /*0ac0*/  @P0 LDC R22, c[0x0][0x3b0] ;  /* 0x0000ec00ff160b82 */ /* 0x000e220000000800 */
[C---:B-----5:R-:W-:Y:S01]  /*0ad0*/  @P1 DFMA R16, R26.reuse, R20, R16 ;  /* 0x000000141a10122b */ /* 0x060fe20000000010 */
[----:B------:R1:W2:Y:S06]  /*0ae0*/  @P0 LDG.E.64.CONSTANT R28, desc[UR4][R6.64+0x100] ;  /* 0x00010004061c0981 */ /* 0x0002ac000c1e9b00 */
[----:B------:R-:W3:Y:S01]  /*0af0*/  @P0 LDC.64 R24, c[0x0][0x3a8] ;  /* 0x0000ea00ff180b82 */ /* 0x000ee20000000a00 */
[----:B----4-:R-:W-:Y:S01]  /*0b00*/  @P1 DFMA R14, R26, R18, R14 ;  /* 0x000000121a0e122b */ /* 0x010fe2000000000e */
[----:B0-----:R-:W-:-:S04]  /*0b10*/  @P0 IMAD.WIDE.U32 R18, R5, R22, RZ ;  /* 0x0000001605120225 */ /* 0x001fc800078e00ff */
[----:B------:R-:W-:Y:S01]  /*0b20*/  @P0 IMAD R5, R5, R4, R19 ;  /* 0x0000000405050224 */ /* 0x000fe200078e0213 */
[----:B---3--:R-:W-:-:S04]  /*0b30*/  @P0 LEA R24, P2, R18, R24, 0x3 ;  /* 0x0000001812180211 */ /* 0x008fc800078418ff */
[----:B------:R-:W-:-:S05]  /*0b40*/  @P0 LEA.HI.X R25, R18, R25, R5, 0x3, P2 ;  /* 0x0000001912190211 */ /* 0x000fca00010f1c05 */
[----:B------:R-:W2:Y:S04]  /*0b50*/  @P0 LDG.E.64.CONSTANT R26, desc[UR4][R24.64] ;  /* 0x00000004181a0981 */ /* 0x000ea8000c1e9b00 */
[----:B------:R-:W3:Y:S04]  /*0b60*/  @P0 LDG.E.64.CONSTANT R18, desc[UR4][R24.64+0x8] ;  /* 0x0000080418120981 */ /* 0x000ee8000c1e9b00 */
[----:B------:R-:W4:Y:S04]  /*0b70*/  @P0 LDG.E.64.CONSTANT R20, desc[UR4][R24.64+0x10] ;  /* 0x0000100418140981 */ /* 0x000f28000c1e9b00 */
[----:B------:R-:W5:Y:S01]  /*0b80*/  @P0 LDG.E.64.CONSTANT R24, desc[UR4][R24.64+0x18] ;  /* 0x0000180418180981 */ /* 0x000f62000c1e9b00 */
[----:B------:R-:W-:-:S05]  /*0b90*/  VIADD R23, R23, 0x80 ;  /* 0x0000008017177836 */ /* 0x000fca0000000000 */
[----:B------:R-:W-:Y:S02]  /*0ba0*/  ISETP.GE.AND P1, PT, R23, R2, PT ;  /* 0x000000021700720c */ /* 0x000fe40003f26270 */
[----:B------:R-:W-:Y:S02]  /*0bb0*/  IADD3 R8, P2, PT, R8, 0x200, RZ ;  /* 0x0000020008087810 */ /* 0x000fe40007f5e0ff */
[----:B-1----:R-:W-:-:S03]  /*0bc0*/  IADD3 R6, P3, PT, R6, 0x400, RZ ;  /* 0x0000040006067810 */ /* 0x002fc60007f7e0ff */
[----:B------:R-:W-:Y:S02]  /*0bd0*/  IMAD.X R9, RZ, RZ, R9, P2 ;  /* 0x000000ffff097224 */ /* 0x000fe400010e0609 */
[----:B------:R-:W-:Y:S01]  /*0be0*/  IMAD.X R7, RZ, RZ, R7, P3 ;  /* 0x000000ffff077224 */ /* 0x000fe200018e0607 */
[C---:B--2---:R-:W-:Y:S02]  /*0bf0*/  @P0 DFMA R10, R28.reuse, R26, R10 ;  /* 0x0000001a1c0a022b */ /* 0x044fe4000000000a */
[C---:B---3--:R-:W-:Y:S02]  /*0c00*/  @P0 DFMA R12, R28.reuse, R18, R12 ;  /* 0x000000121c0c022b */ /* 0x048fe4000000000c */
[C---:B----4-:R-:W-:Y:S02]  /*0c10*/  @P0 DFMA R14, R28.reuse, R20, R14 ;  /* 0x000000141c0e022b */ /* 0x050fe4000000000e */
[----:B-----5:R-:W-:Y:S01]  /*0c20*/  @P0 DFMA R16, R28, R24, R16 ;  /* 0x000000181c10022b */ /* 0x020fe20000000010 */
[----:B------:R-:W-:Y:S10]  /*0c30*/  @!P1 BRA `(.L_x_24) ;  /* 0xfffffff800d49947 */ /* 0x000ff4000383ffff */
.L_x_20:
[----:B------:R-:W-:Y:S05]  /*0c40*/  BSYNC.RECONVERGENT B0 ;  /* 0x0000000000007941 */ /* 0x000fea0003800200 */
.L_x_19:
[----:B------:R-:W-:Y:S01]  /*0c50*/  SHFL.DOWN PT, R5, R11, 0x10, 0x1f ;  /* 0x0a001f000b057f89 */ /* 0x000fe200000e0000 */
[----:B------:R-:W-:-:S03]  /*0c60*/  ISETP.NE.AND P0, PT, R3, RZ, PT ;  /* 0x000000ff0300720c */ /* 0x000fc60003f05270 */
[----:B------:R-:W0:Y:S04]  /*0c70*/  SHFL.DOWN PT, R4, R10, 0x10, 0x1f ;  /* 0x0a001f000a047f89 */ /* 0x000e2800000e0000 */
[----:B------:R-:W-:Y:S04]  /*0c80*/  SHFL.DOWN PT, R7, R13, 0x10, 0x1f ;  /* 0x0a001f000d077f89 */ /* 0x000fe800000e0000 */
[----:B------:R-:W1:Y:S04]  /*0c90*/  SHFL.DOWN PT, R6, R12, 0x10, 0x1f ;  /* 0x0a001f000c067f89 */ /* 0x000e6800000e0000 */
[----:B-----5:R-:W-:Y:S04]  /*0ca0*/  SHFL.DOWN PT, R9, R15, 0x10, 0x1f ;  /* 0x0a001f000f097f89 */ /* 0x020fe800000e0000 */
[----:B------:R-:W2:Y:S04]  /*0cb0*/  SHFL.DOWN PT, R8, R14, 0x10, 0x1f ;  /* 0x0a001f000e087f89 */ /* 0x000ea800000e0000 */
[----:B------:R-:W-:Y:S04]  /*0cc0*/  SHFL.DOWN PT, R21, R17, 0x10, 0x1f ;  /* 0x0a001f0011157f89 */ /* 0x000fe800000e0000 */
[----:B------:R-:W3:Y:S01]  /*0cd0*/  SHFL.DOWN PT, R20, R16, 0x10, 0x1f ;  /* 0x0a001f0010147f89 */ /* 0x000ee200000e0000 */
[----:B0-----:R-:W-:-:S02]  /*0ce0*/  DADD R4, R4, R10 ;  /* 0x0000000004047229 */ /* 0x001fc4000000000a */
[----:B-1----:R-:W-:-:S07]  /*0cf0*/  DADD R6, R6, R12 ;  /* 0x0000000006067229 */ /* 0x002fce000000000c */
[----:B------:R-:W-:Y:S01]  /*0d00*/  SHFL.DOWN PT, R11, R7, 0x8, 0x1f ;  /* 0x09001f00070b7f89 */ /* 0x000fe200000e0000 */
[----:B--2---:R-:W-:-:S03]  /*0d10*/  DADD R18, R8, R14 ;  /* 0x0000000008127229 */ /* 0x004fc6000000000e */
[----:B------:R-:W-:Y:S04]  /*0d20*/  SHFL.DOWN PT, R9, R5, 0x8, 0x1f ;  /* 0x09001f0005097f89 */ /* 0x000fe800000e0000 */
[----:B------:R-:W0:Y:S01]  /*0d30*/  SHFL.DOWN PT, R8, R4, 0x8, 0x1f ;  /* 0x09001f0004087f89 */ /* 0x000e2200000e0000 */
[----:B---3--:R-:W-:-:S03]  /*0d40*/  DADD R20, R20, R16 ;  /* 0x0000000014147229 */ /* 0x008fc60000000010 */
[----:B------:R-:W1:Y:S04]  /*0d50*/  SHFL.DOWN PT, R10, R6, 0x8, 0x1f ;  /* 0x09001f00060a7f89 */ /* 0x000e6800000e0000 */
[----:B------:R-:W-:Y:S04]  /*0d60*/  SHFL.DOWN PT, R13, R19, 0x8, 0x1f ;  /* 0x09001f00130d7f89 */ /* 0x000fe800000e0000 */
[----:B------:R-:W2:Y:S04]  /*0d70*/  SHFL.DOWN PT, R12, R18, 0x8, 0x1f ;  /* 0x09001f00120c7f89 */ /* 0x000ea800000e0000 */
[----:B------:R-:W-:Y:S04]  /*0d80*/  SHFL.DOWN PT, R17, R21, 0x8, 0x1f ;  /* 0x09001f0015117f89 */ /* 0x000fe800000e0000 */
[----:B------:R-:W3:Y:S01]  /*0d90*/  SHFL.DOWN PT, R16, R20, 0x8, 0x1f ;  /* 0x09001f0014107f89 */ /* 0x000ee200000e0000 */
[----:B0-----:R-:W-:-:S02]  /*0da0*/  DADD R8, R4, R8 ;  /* 0x0000000004087229 */ /* 0x001fc40000000008 */
[----:B-1----:R-:W-:-:S05]  /*0db0*/  DADD R10, R6, R10 ;  /* 0x00000000060a7229 */ /* 0x002fca000000000a */
[----:B------:R-:W-:Y:S04]  /*0dc0*/  SHFL.DOWN PT, R5, R9, 0x4, 0x1f ;  /* 0x08801f0009057f89 */ /* 0x000fe800000e0000 */
[----:B------:R-:W0:Y:S01]  /*0dd0*/  SHFL.DOWN PT, R4, R8, 0x4, 0x1f ;  /* 0x08801f0008047f89 */ /* 0x000e2200000e0000 */
[----:B--2---:R-:W-:-:S03]  /*0de0*/  DADD R14, R18, R12 ;  /* 0x00000000120e7229 */ /* 0x004fc6000000000c */
[----:B------:R-:W-:Y:S04]  /*0df0*/  SHFL.DOWN PT, R13, R11, 0x4, 0x1f ;  /* 0x08801f000b0d7f89 */ /* 0x000fe800000e0000 */
[----:B------:R-:W1:Y:S01]  /*0e00*/  SHFL.DOWN PT, R12, R10, 0x4, 0x1f ;  /* 0x08801f000a0c7f89 */ /* 0x000e6200000e0000 */
[----:B---3--:R-:W-:-:S03]  /*0e10*/  DADD R22, R20, R16 ;  /* 0x0000000014167229 */ /* 0x008fc60000000010 */
        /* <DEDUP_REMOVED lines=18> */
[----:B------:R0:W1:Y:S04]  /*0f40*/  SHFL.DOWN PT, R19, R3, 0x1, 0x1f ;  /* 0x08201f0003137f89 */ /* 0x00006800000e0000 */
[----:B------:R0:W4:Y:S01]  /*0f50*/  SHFL.DOWN PT, R18, R2, 0x1, 0x1f ;  /* 0x08201f0002127f89 */ /* 0x00012200000e0000 */
[----:B--2---:R-:W-:-:S03]  /*0f60*/  DADD R8, R16, R10 ;  /* 0x0000000010087229 */ /* 0x004fc6000000000a */
[----:B------:R0:W2:Y:S04]  /*0f70*/  SHFL.DOWN PT, R21, R5, 0x1, 0x1f ;  /* 0x08201f0005157f89 */ /* 0x0000a800000e0000 */
[----:B------:R0:W0:Y:S01]  /*0f80*/  SHFL.DOWN PT, R20, R4, 0x1, 0x1f ;  /* 0x08201f0004147f89 */ /* 0x00002200000e0000 */
[----:B---3--:R-:W-:-:S03]  /*0f90*/  DADD R14, R24, R14 ;  /* 0x00000000180e7229 */ /* 0x008fc6000000000e */
[----:B------:R3:W0:Y:S04]  /*0fa0*/  SHFL.DOWN PT, R13, R9, 0x1, 0x1f ;  /* 0x08201f00090d7f89 */ /* 0x00062800000e0000 */
[----:B------:R3:W0:Y:S04]  /*0fb0*/  SHFL.DOWN PT, R12, R8, 0x1, 0x1f ;  /* 0x08201f00080c7f89 */ /* 0x00062800000e0000 */
[----:B------:R3:W0:Y:S04]  /*0fc0*/  SHFL.DOWN PT, R11, R15, 0x1, 0x1f ;  /* 0x08201f000f0b7f89 */ /* 0x00062800000e0000 */
[----:B------:R3:W0:Y:S01]  /*0fd0*/  SHFL.DOWN PT, R10, R14, 0x1, 0x1f ;  /* 0x08201f000e0a7f89 */ /* 0x00062200000e0000 */
[----:B-1--4-:R-:W-:Y:S05]  /*0fe0*/  @P0 EXIT ;  /* 0x000000000000094d */ /* 0x012fea0003800000 */
[----:B------:R-:W1:Y:S01]  /*0ff0*/  LDCU.64 UR8, c[0x0][0x3c0] ;  /* 0x00007800ff0877ac */ /* 0x000e620008000a00 */
[----:B0-----:R-:W-:Y:S02]  /*1000*/  DADD R2, R2, R18 ;  /* 0x0000000002027229 */ /* 0x001fe40000000012 */
[----:B--2---:R-:W-:Y:S01]  /*1010*/  DADD R4, R4, R20 ;  /* 0x0000000004047229 */ /* 0x004fe20000000014 */
[----:B------:R-:W0:Y:S01]  /*1020*/  LDCU.64 UR10, c[0x0][0x3b8] ;  /* 0x00007700ff0a77ac */ /* 0x000e220008000a00 */
[----:B------:R-:W-:Y:S01]  /*1030*/  DADD R18, R14, R10 ;  /* 0x000000000e127229 */ /* 0x000fe2000000000a */
[----:B-1----:R-:W-:Y:S02]  /*1040*/  USHF.R.S32.HI UR6, URZ, 0x1f, UR8 ;  /* 0x0000001fff067899 */ /* 0x002fe40008011408 */
[----:B------:R-:W-:Y:S01]  /*1050*/  IMAD.WIDE.U32 R16, R0, UR8, RZ ;  /* 0x0000000800107c25 */ /* 0x000fe2000f8e00ff */
[----:B------:R-:W-:-:S03]  /*1060*/  UISETP.NE.AND UP0, UPT, UR9, URZ, UPT ;  /* 0x000000ff0900728c */ /* 0x000fc6000bf05270 */
[----:B------:R-:W-:Y:S01]  /*1070*/  IMAD R7, R0, UR6, RZ ;  /* 0x0000000600077c24 */ /* 0x000fe2000f8e02ff */
[----:B0-----:R-:W-:-:S03]  /*1080*/  LEA R6, P0, R16, UR10, 0x3 ;  /* 0x0000000a10067c11 */ /* 0x001fc6000f8018ff */
[----:B------:R-:W-:-:S05]  /*1090*/  IMAD.IADD R7, R17, 0x1, R7 ;  /* 0x0000000111077824 */ /* 0x000fca00078e0207 */
[----:B------:R-:W-:Y:S01]  /*10a0*/  LEA.HI.X R7, R16, UR11, R7, 0x3, P0 ;  /* 0x0000000b10077c11 */ /* 0x000fe200080f1c07 */
[----:B------:R-:W-:Y:S01]  /*10b0*/  DADD R16, R8, R12 ;  /* 0x0000000008107229 */ /* 0x000fe2000000000c */
[----:B------:R-:W-:Y:S10]  /*10c0*/  BRA.U !UP0, `(.L_x_25) ;  /* 0x0000000108347547 */ /* 0x000ff4000b800000 */
[----:B---3--:R-:W2:Y:S04]  /*10d0*/  LDG.E.64 R8, desc[UR4][R6.64] ;  /* 0x0000000406087981 */ /* 0x008ea8000c1e1b00 */
[----:B------:R-:W3:Y:S04]  /*10e0*/  LDG.E.64 R10, desc[UR4][R6.64+0x8] ;  /* 0x00000804060a7981 */ /* 0x000ee8000c1e1b00 */
[----:B------:R-:W4:Y:S04]  /*10f0*/  LDG.E.64 R12, desc[UR4][R6.64+0x10] ;  /* 0x00001004060c7981 */ /* 0x000f28000c1e1b00 */
[----:B------:R-:W5:Y:S01]  /*1100*/  LDG.E.64 R14, desc[UR4][R6.64+0x18] ;  /* 0x00001804060e7981 */ /* 0x000f62000c1e1b00 */
[----:B--2---:R-:W-:-:S02]  /*1110*/  DADD R8, R2, R8 ;  /* 0x0000000002087229 */ /* 0x004fc40000000008 */
[----:B---3--:R-:W-:-:S05]  /*1120*/  DADD R10, R4, R10 ;  /* 0x00000000040a7229 */ /* 0x008fca000000000a */
[----:B------:R-:W-:Y:S01]  /*1130*/  STG.E.64 desc[UR4][R6.64], R8 ;  /* 0x0000000806007986 */ /* 0x000fe2000c101b04 */
[----:B----4-:R-:W-:-:S03]  /*1140*/  DADD R12, R16, R12 ;  /* 0x00000000100c7229 */ /* 0x010fc6000000000c */
[----:B------:R-:W-:Y:S01]  /*1150*/  STG.E.64 desc[UR4][R6.64+0x8], R10 ;  /* 0x0000080a06007986 */ /* 0x000fe2000c101b04 */
[----:B-----5:R-:W-:-:S03]  /*1160*/  DADD R14, R18, R14 ;  /* 0x00000000120e7229 */ /* 0x020fc6000000000e */
[----:B------:R-:W-:Y:S04]  /*1170*/  STG.E.64 desc[UR4][R6.64+0x10], R12 ;  /* 0x0000100c06007986 */ /* 0x000fe8000c101b04 */
[----:B------:R-:W-:Y:S01]  /*1180*/  STG.E.64 desc[UR4][R6.64+0x18], R14 ;  /* 0x0000180e06007986 */ /* 0x000fe2000c101b04 */
[----:B------:R-:W-:Y:S05]  /*1190*/  EXIT ;  /* 0x000000000000794d */ /* 0x000fea0003800000 */
.L_x_25:
[----:B------:R-:W-:Y:S04]  /*11a0*/  STG.E.64 desc[UR4][R6.64], R2 ;  /* 0x0000000206007986 */ /* 0x000fe8000c101b04 */
[----:B------:R-:W-:Y:S04]  /*11b0*/  STG.E.64 desc[UR4][R6.64+0x8], R4 ;  /* 0x0000080406007986 */ /* 0x000fe8000c101b04 */
[----:B------:R-:W-:Y:S04]  /*11c0*/  STG.E.64 desc[UR4][R6.64+0x10], R16 ;  /* 0x0000101006007986 */ /* 0x000fe8000c101b04 */
[----:B------:R-:W-:Y:S01]  /*11d0*/  STG.E.64 desc[UR4][R6.64+0x18], R18 ;  /* 0x0000181206007986 */ /* 0x000fe2000c101b04 */
[----:B------:R-:W-:Y:S05]  /*11e0*/  EXIT ;  /* 0x000000000000794d */ /* 0x000fea0003800000 */
.L_x_26:
        /* <DEDUP_REMOVED lines=9> */
.L_x_126:


//--------------------- .text._ZN36_GLOBAL__N__2535064f_4_k_cu_925ee21833sell_spmm_f64_warp_per_row_kernelILi8EEEvPKlPKiS4_PKdiiS6_iPdii --------------------------
	.section	.text._ZN36_GLOBAL__N__2535064f_4_k_cu_925ee21833sell_spmm_f64_warp_per_row_kernelILi8EEEvPKlPKiS4_PKdiiS6_iPdii,"ax",@progbits
	.align	128
.text._ZN36_GLOBAL__N__2535064f_4_k_cu_925ee21833sell_spmm_f64_warp_per_row_kernelILi8EEEvPKlPKiS4_PKdiiS6_iPdii:
        .type           _ZN36_GLOBAL__N__2535064f_4_k_cu_925ee21833sell_spmm_f64_warp_per_row_kernelILi8EEEvPKlPKiS4_PKdiiS6_iPdii,@function
        .size           _ZN36_GLOBAL__N__2535064f_4_k_cu_925ee21833sell_spmm_f64_warp_per_row_kernelILi8EEEvPKlPKiS4_PKdiiS6_iPdii,(.L_x_127 - _ZN36_GLOBAL__N__2535064f_4_k_cu_925ee21833sell_spmm_f64_warp_per_row_kernelILi8EEEvPKlPKiS4_PKdiiS6_iPdii)
        .other          _ZN36_GLOBAL__N__2535064f_4_k_cu_925ee21833sell_spmm_f64_warp_per_row_kernelILi8EEEvPKlPKiS4_PKdiiS6_iPdii,@"STO_CUDA_ENTRY STV_DEFAULT"
_ZN36_GLOBAL__N__2535064f_4_k_cu_925ee21833sell_spmm_f64_warp_per_row_kernelILi8EEEvPKlPKiS4_PKdiiS6_iPdii:
        /* <DEDUP_REMOVED lines=11> */
[----:B------:R-:W1:Y:S01]  /*00b0*/  LDCU.64 UR4, c[0x0][0x358] ;  /* 0x00006b00ff0477ac */ /* 0x000e620008000a00 */
[----:B------:R-:W2:Y:S06]  /*00c0*/  LDCU UR12, c[0x0][0x3b0] ;  /* 0x00007600ff0c77ac */ /* 0x000eac0008000800 */
[----:B------:R-:W3:Y:S01]  /*00d0*/  LDC.64 R10, c[0x0][0x380] ;  /* 0x0000e000ff0a7b82 */ /* 0x000ee20000000a00 */
[----:B------:R-:W4:Y:S01]  /*00e0*/  LDCU.64 UR14, c[0x0][0x3a8] ;  /* 0x00007500ff0e77ac */ /* 0x000f220008000a00 */
[----:B0-----:R-:W-:-:S04]  /*00f0*/  IABS R5, R7 ;  /* 0x0000000700057213 */ /* 0x001fc80000000000 */
[----:B------:R-:W0:Y:S08]  /*0100*/  I2F.RP R4, R5 ;  /* 0x0000000500047306 */ /* 0x000e300000209400 */
[----:B0-----:R-:W0:Y:S02]  /*0110*/  MUFU.RCP R4, R4 ;  /* 0x0000000400047308 */ /* 0x001e240000001000 */
[----:B0-----:R-:W-:-:S06]  /*0120*/  VIADD R2, R4, 0xffffffe ;  /* 0x0ffffffe04027836 */ /* 0x001fcc0000000000 */
[----:B------:R0:W5:Y:S02]  /*0130*/  F2I.FTZ.U32.TRUNC.NTZ R3, R2 ;  /* 0x0000000200037305 */ /* 0x000164000021f000 */
[----:B0-----:R-:W-:Y:S02]  /*0140*/  IMAD.MOV.U32 R2, RZ, RZ, RZ ;  /* 0x000000ffff027224 */ /* 0x001fe400078e00ff */
[----:B-----5:R-:W-:-:S04]  /*0150*/  IMAD.MOV R6, RZ, RZ, -R3 ;  /* 0x000000ffff067224 */ /* 0x020fc800078e0a03 */
[----:B------:R-:W-:Y:S01]  /*0160*/  IMAD R9, R6, R5, RZ ;  /* 0x0000000506097224 */ /* 0x000fe200078e02ff */
[----:B------:R-:W-:-:S03]  /*0170*/  IABS R6, R0 ;  /* 0x0000000000067213 */ /* 0x000fc60000000000 */
[----:B------:R-:W-:Y:S01]  /*0180*/  IMAD.HI.U32 R3, R3, R9, R2 ;  /* 0x0000000903037227 */ /* 0x000fe200078e0002 */
[----:B------:R-:W-:Y:S01]  /*0190*/  LOP3.LUT R2, R0, R7, RZ, 0x3c, !PT ;  /* 0x0000000700027212 */ /* 0x000fe200078e3cff */
[----:B------:R-:W0:Y:S03]  /*01a0*/  LDC.64 R8, c[0x0][0x388] ;  /* 0x0000e200ff087b82 */ /* 0x000e260000000a00 */
[----:B------:R-:W-:Y:S01]  /*01b0*/  ISETP.GE.AND P2, PT, R2, RZ, PT ;  /* 0x000000ff0200720c */ /* 0x000fe20003f46270 */
[----:B------:R-:W-:-:S04]  /*01c0*/  IMAD.HI.U32 R3, R3, R6, RZ ;  /* 0x0000000603037227 */ /* 0x000fc800078e00ff */
[----:B------:R-:W-:-:S04]  /*01d0*/  IMAD.MOV R4, RZ, RZ, -R3 ;  /* 0x000000ffff047224 */ /* 0x000fc800078e0a03 */
[----:B------:R-:W-:-:S05]  /*01e0*/  IMAD R4, R5, R4, R6 ;  /* 0x0000000405047224 */ /* 0x000fca00078e0206 */
[----:B------:R-:W-:-:S13]  /*01f0*/  ISETP.GT.U32.AND P1, PT, R5, R4, PT ;  /* 0x000000040500720c */ /* 0x000fda0003f24070 */
[----:B------:R-:W-:Y:S02]  /*0200*/  @!P1 IMAD.IADD R4, R4, 0x1, -R5 ;  /* 0x0000000104049824 */ /* 0x000fe400078e0a05 */
[----:B------:R-:W-:Y:S01]  /*0210*/  @!P1 VIADD R3, R3, 0x1 ;  /* 0x0000000103039836 */ /* 0x000fe20000000000 */
[----:B------:R-:W-:Y:S02]  /*0220*/  ISETP.NE.AND P1, PT, R7, RZ, PT ;  /* 0x000000ff0700720c */ /* 0x000fe40003f25270 */
[----:B------:R-:W-:-:S13]  /*0230*/  ISETP.GE.U32.AND P0, PT, R4, R5, PT ;  /* 0x000000050400720c */ /* 0x000fda0003f06070 */
[----:B------:R-:W-:-:S04]  /*0240*/  @P0 VIADD R3, R3, 0x1 ;  /* 0x0000000103030836 */ /* 0x000fc80000000000 */
[----:B------:R-:W-:-:S04]  /*0250*/  IMAD.MOV.U32 R5, RZ, RZ, R3 ;  /* 0x000000ffff057224 */ /* 0x000fc800078e0003 */
[----:B------:R-:W-:Y:S01]  /*0260*/  @!P2 IMAD.MOV R5, RZ, RZ, -R5 ;  /* 0x000000ffff05a224 */ /* 0x000fe200078e0a05 */
[----:B------:R-:W-:-:S05]  /*0270*/  @!P1 LOP3.LUT R5, RZ, R7, RZ, 0x33, !PT ;  /* 0x00000007ff059212 */ /* 0x000fca00078e33ff */
[----:B0-----:R-:W-:-:S04]  /*0280*/  IMAD.WIDE R8, R5, 0x4, R8 ;  /* 0x0000000405087825 */ /* 0x001fc800078e0208 */
[----:B---3--:R-:W-:Y:S01]  /*0290*/  IMAD.WIDE R10, R5, 0x8, R10 ;  /* 0x00000008050a7825 */ /* 0x008fe200078e020a */
[----:B-1----:R0:W3:Y:S04]  /*02a0*/  LDG.E.CONSTANT R34, desc[UR4][R8.64] ;  /* 0x0000000408227981 */ /* 0x0020e8000c1e9900 */
[----:B------:R1:W5:Y:S01]  /*02b0*/  LDG.E.64.CONSTANT R2, desc[UR4][R10.64] ;  /* 0x000000040a027981 */ /* 0x000362000c1e9b00 */
[----:B------:R-:W-:Y:S01]  /*02c0*/  LOP3.LUT R35, R35, 0x1f, RZ, 0xc0, !PT ;  /* 0x0000001f23237812 */ /* 0x000fe200078ec0ff */
[----:B------:R-:W-:Y:S01]  /*02d0*/  IMAD.MOV R5, RZ, RZ, -R5 ;  /* 0x000000ffff057224 */ /* 0x000fe200078e0a05 */
[----:B------:R-:W-:Y:S01]  /*02e0*/  BSSY.RECONVERGENT B0, `(.L_x_27) ;  /* 0x000008c000007945 */ /* 0x000fe20003800200 */
[----:B------:R-:W-:Y:S02]  /*02f0*/  CS2R R12, SRZ ;  /* 0x00000000000c7805 */ /* 0x000fe4000001ff00 */
[----:B------:R-:W-:Y:S01]  /*0300*/  CS2R R14, SRZ ;  /* 0x00000000000e7805 */ /* 0x000fe2000001ff00 */
[----:B------:R-:W-:Y:S01]  /*0310*/  IMAD R5, R7, R5, R0 ;  /* 0x0000000507057224 */ /* 0x000fe200078e0200 */
[----:B------:R-:W-:-:S02]  /*0320*/  CS2R R6, SRZ ;  /* 0x0000000000067805 */ /* 0x000fc4000001ff00 */
[----:B0-----:R-:W-:Y:S02]  /*0330*/  CS2R R8, SRZ ;  /* 0x0000000000087805 */ /* 0x001fe4000001ff00 */
[----:B------:R-:W-:Y:S02]  /*0340*/  CS2R R16, SRZ ;  /* 0x0000000000107805 */ /* 0x000fe4000001ff00 */
[----:B-1----:R-:W-:Y:S02]  /*0350*/  CS2R R10, SRZ ;  /* 0x00000000000a7805 */ /* 0x002fe4000001ff00 */
[----:B------:R-:W-:Y:S02]  /*0360*/  CS2R R18, SRZ ;  /* 0x0000000000127805 */ /* 0x000fe4000001ff00 */
[-C--:B---3--:R-:W-:Y:S01]  /*0370*/  ISETP.GE.AND P0, PT, R35, R34.reuse, PT ;  /* 0x000000222300720c */ /* 0x088fe20003f06270 */
[----:B-----5:R-:W-:Y:S01]  /*0380*/  IMAD.WIDE R2, R5, R34, R2 ;  /* 0x0000002205027225 */ /* 0x020fe200078e0202 */
[----:B------:R-:W-:-:S11]  /*0390*/  CS2R R4, SRZ ;  /* 0x0000000000047805 */ /* 0x000fd6000001ff00 */
[----:B--2-4-:R-:W-:Y:S05]  /*03a0*/  @P0 BRA `(.L_x_28) ;  /* 0x0000000400fc0947 */ /* 0x014fea0003800000 */
[----:B------:R-:W-:Y:S01]  /*03b0*/  LOP3.LUT R5, RZ, R35, RZ, 0x33, !PT ;  /* 0x00000023ff057212 */ /* 0x000fe200078e33ff */
[----:B------:R-:W-:Y:S04]  /*03c0*/  BSSY.RECONVERGENT B1, `(.L_x_29) ;  /* 0x0000033000017945 */ /* 0x000fe80003800200 */
[----:B------:R-:W-:Y:S01]  /*03d0*/  IMAD.IADD R20, R34, 0x1, R5 ;  /* 0x0000000122147824 */ /* 0x000fe200078e0205 */
[----:B------:R-:W-:-:S04]  /*03e0*/  CS2R R4, SRZ ;  /* 0x0000000000047805 */ /* 0x000fc8000001ff00 */
[----:B------:R-:W-:-:S13]  /*03f0*/  LOP3.LUT P0, RZ, R20, 0x20, RZ, 0xc0, !PT ;  /* 0x0000002014ff7812 */ /* 0x000fda000780c0ff */
[----:B------:R-:W-:Y:S05]  /*0400*/  @P0 BRA `(.L_x_30) ;  /* 0x0000000000b80947 */ /* 0x000fea0003800000 */
[----:B------:R-:W0:Y:S01]  /*0410*/  LDCU.64 UR6, c[0x0][0x390] ;  /* 0x00007200ff0677ac */ /* 0x000e220008000a00 */
[----:B------:R-:W-:-:S05]  /*0420*/  IADD3 R21, P0, PT, R35, R2, RZ ;  /* 0x0000000223157210 */ /* 0x000fca0007f1e0ff */
[----:B------:R-:W-:Y:S01]  /*0430*/  IMAD.X R28, RZ, RZ, R3, P0 ;  /* 0x000000ffff1c7224 */ /* 0x000fe200000e0603 */
[----:B0-----:R-:W-:-:S04]  /*0440*/  LEA R22, P0, R21, UR6, 0x2 ;  /* 0x0000000615167c11 */ /* 0x001fc8000f8010ff */
[----:B------:R-:W-:-:S06]  /*0450*/  LEA.HI.X R23, R21, UR7, R28, 0x2, P0 ;  /* 0x0000000715177c11 */ /* 0x000fcc00080f141c */
[----:B------:R-:W2:Y:S01]  /*0460*/  LDG.E.CONSTANT R23, desc[UR4][R22.64] ;  /* 0x0000000416177981 */ /* 0x000ea2000c1e9900 */
[----:B------:R-:W-:Y:S01]  /*0470*/  BSSY.RECONVERGENT B2, `(.L_x_31) ;  /* 0x0000026000027945 */ /* 0x000fe20003800200 */
[----:B------:R-:W-:Y:S02]  /*0480*/  CS2R R4, SRZ ;  /* 0x0000000000047805 */ /* 0x000fe4000001ff00 */
[----:B------:R-:W-:Y:S02]  /*0490*/  CS2R R6, SRZ ;  /* 0x0000000000067805 */ /* 0x000fe4000001ff00 */
[----:B------:R-:W-:Y:S02]  /*04a0*/  CS2R R8, SRZ ;  /* 0x0000000000087805 */ /* 0x000fe4000001ff00 */
[----:B------:R-:W-:Y:S02]  /*04b0*/  CS2R R10, SRZ ;  /* 0x00000000000a7805 */ /* 0x000fe4000001ff00 */
[----:B------:R-:W-:-:S02]  /*04c0*/  CS2R R12, SRZ ;  /* 0x00000000000c7805 */ /* 0x000fc4000001ff00 */
[----:B------:R-:W-:Y:S02]  /*04d0*/  CS2R R14, SRZ ;  /* 0x00000000000e7805 */ /* 0x000fe4000001ff00 */
[----:B------:R-:W-:Y:S02]  /*04e0*/  CS2R R16, SRZ ;  /* 0x0000000000107805 */ /* 0x000fe4000001ff00 */
[----:B------:R-:W-:Y:S02]  /*04f0*/  CS2R R18, SRZ ;  /* 0x0000000000127805 */ /* 0x000fe4000001ff00 */
[----:B--2---:R-:W-:-:S13]  /*0500*/  ISETP.GE.AND P0, PT, R23, RZ, PT ;  /* 0x000000ff1700720c */ /* 0x004fda0003f06270 */
[----:B------:R-:W-:Y:S05]  /*0510*/  @!P0 BRA `(.L_x_32) ;  /* 0x00000000006c8947 */ /* 0x000fea0003800000 */
[----:B------:R-:W0:Y:S01]  /*0520*/  LDCU UR7, c[0x0][0x3b0] ;  /* 0x00007600ff0777ac */ /* 0x000e220008000800 */
[----:B------:R-:W1:Y:S01]  /*0530*/  LDCU.64 UR8, c[0x0][0x398] ;  /* 0x00007300ff0877ac */ /* 0x000e620008000a00 */
[----:B------:R-:W2:Y:S01]  /*0540*/  LDCU.64 UR10, c[0x0][0x3a8] ;  /* 0x00007500ff0a77ac */ /* 0x000ea20008000a00 */
[----:B0-----:R-:W-:Y:S02]  /*0550*/  USHF.R.S32.HI UR6, URZ, 0x1f, UR7 ;  /* 0x0000001fff067899 */ /* 0x001fe40008011407 */
[----:B------:R-:W-:Y:S01]  /*0560*/  IMAD.WIDE.U32 R4, R23, UR7, RZ ;  /* 0x0000000717047c25 */ /* 0x000fe2000f8e00ff */
[----:B-1----:R-:W-:-:S03]  /*0570*/  LEA R26, P0, R21, UR8, 0x3 ;  /* 0x00000008151a7c11 */ /* 0x002fc6000f8018ff */
[----:B------:R-:W-:Y:S01]  /*0580*/  IMAD R5, R23, UR6, R5 ;  /* 0x0000000617057c24 */ /* 0x000fe2000f8e0205 */
[C---:B--2---:R-:W-:Y:S02]  /*0590*/  LEA R24, P1, R4.reuse, UR10, 0x3 ;  /* 0x0000000a04187c11 */ /* 0x044fe4000f8218ff */
[----:B------:R-:W-:Y:S02]  /*05a0*/  LEA.HI.X R27, R21, UR9, R28, 0x3, P0 ;  /* 0x00000009151b7c11 */ /* 0x000fe400080f1c1c */
[----:B------:R-:W-:-:S03]  /*05b0*/  LEA.HI.X R25, R4, UR11, R5, 0x3, P1 ;  /* 0x0000000b04197c11 */ /* 0x000fc600088f1c05 */
[----:B------:R-:W2:Y:S04]  /*05c0*/  LDG.E.64.CONSTANT R4, desc[UR4][R26.64] ;  /* 0x000000041a047981 */ /* 0x000ea8000c1e9b00 */
[----:B------:R-:W2:Y:S04]  /*05d0*/  LDG.E.64.CONSTANT R18, desc[UR4][R24.64] ;  /* 0x0000000418127981 */ /* 0x000ea8000c1e9b00 */
[----:B------:R-:W3:Y:S04]  /*05e0*/  LDG.E.64.CONSTANT R16, desc[UR4][R24.64+0x8] ;  /* 0x0000080418107981 */ /* 0x000ee8000c1e9b00 */
[----:B------:R-:W4:Y:S04]  /*05f0*/  LDG.E.64.CONSTANT R14, desc[UR4][R24.64+0x10] ;  /* 0x00001004180e7981 */ /* 0x000f28000c1e9b00 */
[----:B------:R-:W5:Y:S04]  /*0600*/  LDG.E.64.CONSTANT R12, desc[UR4][R24.64+0x18] ;  /* 0x00001804180c7981 */ /* 0x000f68000c1e9b00 */
[----:B------:R-:W5:Y:S04]  /*0610*/  LDG.E.64.CONSTANT R10, desc[UR4][R24.64+0x20] ;  /* 0x00002004180a7981 */ /* 0x000f68000c1e9b00 */
[----:B------:R-:W5:Y:S04]  /*0620*/  LDG.E.64.CONSTANT R8, desc[UR4][R24.64+0x28] ;  /* 0x0000280418087981 */ /* 0x000f68000c1e9b00 */
[----:B------:R-:W5:Y:S04]  /*0630*/  LDG.E.64.CONSTANT R6, desc[UR4][R24.64+0x30] ;  /* 0x0000300418067981 */ /* 0x000f68000c1e9b00 */
[----:B------:R-:W5:Y:S01]  /*0640*/  LDG.E.64.CONSTANT R22, desc[UR4][R24.64+0x38] ;  /* 0x0000380418167981 */ /* 0x000f62000c1e9b00 */
[----:B--2---:R-:W-:-:S02]  /*0650*/  DFMA R18, R4, R18, RZ ;  /* 0x000000120412722b */ /* 0x004fc400000000ff */
[C---:B---3--:R-:W-:Y:S02]  /*0660*/  DFMA R16, R4.reuse, R16, RZ ;  /* 0x000000100410722b */ /* 0x048fe400000000ff */
[C---:B----4-:R-:W-:Y:S02]  /*0670*/  DFMA R14, R4.reuse, R14, RZ ;  /* 0x0000000e040e722b */ /* 0x050fe400000000ff */
[C---:B-----5:R-:W-:Y:S02]  /*0680*/  DFMA R12, R4.reuse, R12, RZ ;  /* 0x0000000c040c722b */ /* 0x060fe400000000ff */
[C---:B------:R-:W-:Y:S02]  /*0690*/  DFMA R10, R4.reuse, R10, RZ ;  /* 0x0000000a040a722b */ /* 0x040fe400000000ff */
[C---:B------:R-:W-:Y:S02]  /*06a0*/  DFMA R8, R4.reuse, R8, RZ ;  /* 0x000000080408722b */ /* 0x040fe400000000ff */
[----:B------:R-:W-:-:S02]  /*06b0*/  DFMA R6, R4, R6, RZ ;  /* 0x000000060406722b */ /* 0x000fc400000000ff */
[----:B------:R-:W-:-:S11]  /*06c0*/  DFMA R4, R4, R22, RZ ;  /* 0x000000160404722b */ /* 0x000fd600000000ff */
.L_x_32:
[----:B------:R-:W-:Y:S05]  /*06d0*/  BSYNC.RECONVERGENT B2 ;  /* 0x0000000000027941 */ /* 0x000fea0003800200 */
.L_x_31:
[----:B------:R-:W-:-:S07]  /*06e0*/  LOP3.LUT R35, R35, 0x20, RZ, 0xfc, !PT ;  /* 0x0000002023237812 */ /* 0x000fce00078efcff */
.L_x_30:
[----:B------:R-:W-:Y:S05]  /*06f0*/  BSYNC.RECONVERGENT B1 ;  /* 0x0000000000017941 */ /* 0x000fea0003800200 */
.L_x_29:
[----:B------:R-:W-:-:S13]  /*0700*/  ISETP.GE.U32.AND P0, PT, R20, 0x20, PT ;  /* 0x000000201400780c */ /* 0x000fda0003f06070 */
[----:B------:R-:W-:Y:S05]  /*0710*/  @!P0 BRA `(.L_x_28) ;  /* 0x0000000400208947 */ /* 0x000fea0003800000 */
[----:B------:R-:W0:Y:S01]  /*0720*/  LDCU.128 UR8, c[0x0][0x390] ;  /* 0x00007200ff0877ac */ /* 0x000e220008000c00 */
[----:B------:R-:W-:-:S05]  /*0730*/  IADD3 R23, P2, PT, R2, R35, RZ ;  /* 0x0000002302177210 */ /* 0x000fca0007f5e0ff */
[----:B------:R-:W-:Y:S01]  /*0740*/  IMAD.X R2, RZ, RZ, R3, P2 ;  /* 0x000000ffff027224 */ /* 0x000fe200010e0603 */
[C---:B0-----:R-:W-:Y:S02]  /*0750*/  LEA R20, P1, R23.reuse, UR8, 0x2 ;  /* 0x0000000817147c11 */ /* 0x041fe4000f8210ff */
[C---:B------:R-:W-:Y:S02]  /*0760*/  LEA R22, P0, R23.reuse, UR10, 0x3 ;  /* 0x0000000a17167c11 */ /* 0x040fe4000f8018ff */
[C-C-:B------:R-:W-:Y:S02]  /*0770*/  LEA.HI.X R21, R23.reuse, UR9, R2.reuse, 0x2, P1 ;  /* 0x0000000917157c11 */ /* 0x140fe400088f1402 */
[----:B------:R-:W-:Y:S02]  /*0780*/  IADD3 R20, P2, PT, R20, 0x80, RZ ;  /* 0x0000008014147810 */ /* 0x000fe40007f5e0ff */
[----:B------:R-:W-:Y:S02]  /*0790*/  IADD3 R22, P3, PT, R22, 0x100, RZ ;  /* 0x0000010016167810 */ /* 0x000fe40007f7e0ff */
[----:B------:R-:W-:Y:S01]  /*07a0*/  LEA.HI.X R23, R23, UR11, R2, 0x3, P0 ;  /* 0x0000000b17177c11 */ /* 0x000fe200080f1c02 */
[----:B------:R-:W-:-:S04]  /*07b0*/  IMAD.X R21, RZ, RZ, R21, P2 ;  /* 0x000000ffff157224 */ /* 0x000fc800010e0615 */
[----:B------:R-:W-:-:S07]  /*07c0*/  IMAD.X R23, RZ, RZ, R23, P3 ;  /* 0x000000ffff177224 */ /* 0x000fce00018e0617 */
.L_x_37:
[----:B------:R-:W2:Y:S01]  /*07d0*/  LDG.E.CONSTANT R3, desc[UR4][R20.64+-0x80] ;  /* 0xffff800414037981 */ /* 0x000ea2000c1e9900 */
[----:B------:R-:W-:Y:S01]  /*07e0*/  BSSY.RECONVERGENT B1, `(.L_x_33) ;  /* 0x0000019000017945 */ /* 0x000fe20003800200 */
[----:B--2---:R-:W-:-:S13]  /*07f0*/  ISETP.GE.AND P0, PT, R3, RZ, PT ;  /* 0x000000ff0300720c */ /* 0x004fda0003f06270 */
[----:B------:R-:W-:Y:S05]  /*0800*/  @!P0 BRA `(.L_x_34) ;  /* 0x0000000000588947 */ /* 0x000fea0003800000 */
[----:B------:R-:W-:Y:S02]  /*0810*/  USHF.R.S32.HI UR6, URZ, 0x1f, UR12 ;  /* 0x0000001fff067899 */ /* 0x000fe4000801140c */
[C---:B------:R-:W-:Y:S01]  /*0820*/  IMAD.WIDE.U32 R24, R3.reuse, UR12, RZ ;  /* 0x0000000c03187c25 */ /* 0x040fe2000f8e00ff */
[----:B------:R-:W2:Y:S03]  /*0830*/  LDG.E.64.CONSTANT R32, desc[UR4][R22.64+-0x100] ;  /* 0xffff000416207981 */ /* 0x000ea6000c1e9b00 */
[----:B------:R-:W-:Y:S01]  /*0840*/  IMAD R3, R3, UR6, R25 ;  /* 0x0000000603037c24 */ /* 0x000fe2000f8e0219 */
[----:B------:R-:W-:-:S04]  /*0850*/  LEA R2, P0, R24, UR14, 0x3 ;  /* 0x0000000e18027c11 */ /* 0x000fc8000f8018ff */
[----:B------:R-:W-:-:S05]  /*0860*/  LEA.HI.X R3, R24, UR15, R3, 0x3, P0 ;  /* 0x0000000f18037c11 */ /* 0x000fca00080f1c03 */
[----:B------:R-:W2:Y:S04]  /*0870*/  LDG.E.64.CONSTANT R24, desc[UR4][R2.64] ;  /* 0x0000000402187981 */ /* 0x000ea8000c1e9b00 */
[----:B------:R-:W3:Y:S04]  /*0880*/  LDG.E.64.CONSTANT R26, desc[UR4][R2.64+0x8] ;  /* 0x00000804021a7981 */ /* 0x000ee8000c1e9b00 */
[----:B------:R-:W4:Y:S04]  /*0890*/  LDG.E.64.CONSTANT R28, desc[UR4][R2.64+0x10] ;  /* 0x00001004021c7981 */ /* 0x000f28000c1e9b00 */
[----:B------:R-:W5:Y:S01]  /*08a0*/  LDG.E.64.CONSTANT R30, desc[UR4][R2.64+0x18] ;  /* 0x00001804021e7981 */ /* 0x000f62000c1e9b00 */
[----:B--2---:R-:W-:-:S03]  /*08b0*/  DFMA R18, R32, R24, R18 ;  /* 0x000000182012722b */ /* 0x004fc60000000012 */
[----:B------:R-:W2:Y:S01]  /*08c0*/  LDG.E.64.CONSTANT R24, desc[UR4][R2.64+0x30] ;  /* 0x0000300402187981 */ /* 0x000ea2000c1e9b00 */
[----:B---3--:R-:W-:-:S03]  /*08d0*/  DFMA R16, R32, R26, R16 ;  /* 0x0000001a2010722b */ /* 0x008fc60000000010 */
[----:B------:R-:W3:Y:S01]  /*08e0*/  LDG.E.64.CONSTANT R26, desc[UR4][R2.64+0x28] ;  /* 0x00002804021a7981 */ /* 0x000ee2000c1e9b00 */
[----:B----4-:R-:W-:-:S03]  /*08f0*/  DFMA R14, R32, R28, R14 ;  /* 0x0000001c200e722b */ /* 0x010fc6000000000e */
[----:B------:R-:W4:Y:S01]  /*0900*/  LDG.E.64.CONSTANT R28, desc[UR4][R2.64+0x20] ;  /* 0x00002004021c7981 */ /* 0x000f22000c1e9b00 */
[----:B-----5:R-:W-:-:S03]  /*0910*/  DFMA R12, R32, R30, R12 ;  /* 0x0000001e200c722b */ /* 0x020fc6000000000c */
[----:B------:R-:W5:Y:S01]  /*0920*/  LDG.E.64.CONSTANT R30, desc[UR4][R2.64+0x38] ;  /* 0x00003804021e7981 */ /* 0x000f62000c1e9b00 */
[C---:B--2---:R-:W-:Y:S02]  /*0930*/  DFMA R6, R32.reuse, R24, R6 ;  /* 0x000000182006722b */ /* 0x044fe40000000006 */
[C---:B---3--:R-:W-:Y:S02]  /*0940*/  DFMA R8, R32.reuse, R26, R8 ;  /* 0x0000001a2008722b */ /* 0x048fe40000000008 */
[C---:B----4-:R-:W-:Y:S02]  /*0950*/  DFMA R10, R32.reuse, R28, R10 ;  /* 0x0000001c200a722b */ /* 0x050fe4000000000a */
[----:B-----5:R-:W-:-:S11]  /*0960*/  DFMA R4, R32, R30, R4 ;  /* 0x0000001e2004722b */ /* 0x020fd60000000004 */
.L_x_34:
[----:B------:R-:W-:Y:S05]  /*0970*/  BSYNC.RECONVERGENT B1 ;  /* 0x0000000000017941 */ /* 0x000fea0003800200 */
.L_x_33:
[----:B------:R-:W2:Y:S01]  /*0980*/  LDG.E.CONSTANT R3, desc[UR4][R20.64] ;  /* 0x0000000414037981 */ /* 0x000ea2000c1e9900 */
[----:B------:R-:W-:Y:S01]  /*0990*/  VIADD R35, R35, 0x40 ;  /* 0x0000004023237836 */ /* 0x000fe20000000000 */
[----:B------:R-:W-:Y:S04]  /*09a0*/  BSSY.RECONVERGENT B1, `(.L_x_35) ;  /* 0x000001a000017945 */ /* 0x000fe80003800200 */
[----:B------:R-:W-:Y:S02]  /*09b0*/  ISETP.GE.AND P0, PT, R35, R34, PT ;  /* 0x000000222300720c */ /* 0x000fe40003f06270 */
[----:B--2---:R-:W-:-:S13]  /*09c0*/  ISETP.GE.AND P1, PT, R3, RZ, PT ;  /* 0x000000ff0300720c */ /* 0x004fda0003f26270 */
[----:B------:R-:W-:Y:S05]  /*09d0*/  @!P1 BRA `(.L_x_36) ;  /* 0x0000000000589947 */ /* 0x000fea0003800000 */
[----:B------:R-:W-:Y:S02]  /*09e0*/  USHF.R.S32.HI UR6, URZ, 0x1f, UR12 ;  /* 0x0000001fff067899 */ /* 0x000fe4000801140c */
[----:B------:R-:W-:-:S04]  /*09f0*/  IMAD.WIDE.U32 R24, R3, UR12, RZ ;  /* 0x0000000c03187c25 */ /* 0x000fc8000f8e00ff */
[----:B------:R-:W-:Y:S01]  /*0a00*/  IMAD R3, R3, UR6, R25 ;  /* 0x0000000603037c24 */ /* 0x000fe2000f8e0219 */
[----:B------:R-:W-:-:S04]  /*0a10*/  LEA R2, P1, R24, UR14, 0x3 ;  /* 0x0000000e18027c11 */ /* 0x000fc8000f8218ff */
[----:B------:R-:W-:Y:S02]  /*0a20*/  LEA.HI.X R3, R24, UR15, R3, 0x3, P1 ;  /* 0x0000000f18037c11 */ /* 0x000fe400088f1c03 */
[----:B------:R-:W2:Y:S04]  /*0a30*/  LDG.E.64.CONSTANT R24, desc[UR4][R22.64] ;  /* 0x0000000416187981 */ /* 0x000ea8000c1e9b00 */
        /* <DEDUP_REMOVED lines=16> */
.L_x_36:
[----:B------:R-:W-:Y:S05]  /*0b40*/  BSYNC.RECONVERGENT B1 ;  /* 0x0000000000017941 */ /* 0x000fea0003800200 */
.L_x_35:
[----:B------:R-:W-:Y:S02]  /*0b50*/  IADD3 R20, P1, PT, R20, 0x100, RZ ;  /* 0x0000010014147810 */ /* 0x000fe40007f3e0ff */
[----:B------:R-:W-:-:S03]  /*0b60*/  IADD3 R22, P2, PT, R22, 0x200, RZ ;  /* 0x0000020016167810 */ /* 0x000fc60007f5e0ff */
[----:B------:R-:W-:Y:S02]  /*0b70*/  IMAD.X R21, RZ, RZ, R21, P1 ;  /* 0x000000ffff157224 */ /* 0x000fe400008e0615 */
[----:B------:R-:W-:Y:S01]  /*0b80*/  IMAD.X R23, RZ, RZ, R23, P2 ;  /* 0x000000ffff177224 */ /* 0x000fe200010e0617 */
[----:B------:R-:W-:Y:S07]  /*0b90*/  @!P0 BRA `(.L_x_37) ;  /* 0xfffffffc000c8947 */ /* 0x000fee000383ffff */
.L_x_28:
[----:B------:R-:W-:Y:S05]  /*0ba0*/  BSYNC.RECONVERGENT B0 ;  /* 0x0000000000007941 */ /* 0x000fea0003800200 */
.L_x_27:
[----:B------:R-:W-:Y:S04]  /*0bb0*/  SHFL.DOWN PT, R3, R19, 0x10, 0x1f ;  /* 0x0a001f0013037f89 */ /* 0x000fe800000e0000 */
[----:B------:R-:W0:Y:S04]  /*0bc0*/  SHFL.DOWN PT, R2, R18, 0x10, 0x1f ;  /* 0x0a001f0012027f89 */ /* 0x000e2800000e0000 */
[----:B------:R-:W-:Y:S04]  /*0bd0*/  SHFL.DOWN PT, R31, R15, 0x10, 0x1f ;  /* 0x0a001f000f1f7f89 */ /* 0x000fe800000e0000 */
[----:B------:R-:W1:Y:S04]  /*0be0*/  SHFL.DOWN PT, R30, R14, 0x10, 0x1f ;  /* 0x0a001f000e1e7f89 */ /* 0x000e6800000e0000 */
[----:B------:R-:W-:Y:S04]  /*0bf0*/  SHFL.DOWN PT, R33, R17, 0x10, 0x1f ;  /* 0x0a001f0011217f89 */ /* 0x000fe800000e0000 */
[----:B------:R-:W2:Y:S04]  /*0c00*/  SHFL.DOWN PT, R32, R16, 0x10, 0x1f ;  /* 0x0a001f0010207f89 */ /* 0x000ea800000e0000 */
[----:B------:R-:W-:Y:S04]  /*0c10*/  SHFL.DOWN PT, R29, R13, 0x10, 0x1f ;  /* 0x0a001f000d1d7f89 */ /* 0x000fe800000e0000 */
[----:B------:R-:W3:Y:S01]  /*0c20*/  SHFL.DOWN PT, R28, R12, 0x10, 0x1f ;  /* 0x0a001f000c1c7f89 */ /* 0x000ee200000e0000 */
[----:B0-----:R-:W-:-:S03]  /*0c30*/  DADD R18, R2, R18 ;  /* 0x0000000002127229 */ /* 0x001fc60000000012 */
[----:B------:R-:W-:Y:S04]  /*0c40*/  SHFL.DOWN PT, R27, R9, 0x10, 0x1f ;  /* 0x0a001f00091b7f89 */ /* 0x000fe800000e0000 */
[----:B------:R-:W0:Y:S01]  /*0c50*/  SHFL.DOWN PT, R26, R8, 0x10, 0x1f ;  /* 0x0a001f00081a7f89 */ /* 0x000e2200000e0000 */
[----:B-1----:R-:W-:-:S03]  /*0c60*/  DADD R14, R30, R14 ;  /* 0x000000001e0e7229 */ /* 0x002fc6000000000e */
[----:B------:R-:W-:Y:S04]  /*0c70*/  SHFL.DOWN PT, R25, R7, 0x10, 0x1f ;  /* 0x0a001f0007197f89 */ /* 0x000fe800000e0000 */
[----:B------:R-:W1:Y:S01]  /*0c80*/  SHFL.DOWN PT, R24, R6, 0x10, 0x1f ;  /* 0x0a001f0006187f89 */ /* 0x000e6200000e0000 */
[----:B--2---:R-:W-:-:S03]  /*0c90*/  DADD R2, R32, R16 ;  /* 0x0000000020027229 */ /* 0x004fc60000000010 */
[----:B------:R-:W-:Y:S04]  /*0ca0*/  SHFL.DOWN PT, R23, R11, 0x10, 0x1f ;  /* 0x0a001f000b177f89 */ /* 0x000fe800000e0000 */
[----:B------:R-:W2:Y:S01]  /*0cb0*/  SHFL.DOWN PT, R22, R10, 0x10, 0x1f ;  /* 0x0a001f000a167f89 */ /* 0x000ea200000e0000 */
[----:B---3--:R-:W-:-:S03]  /*0cc0*/  DADD R12, R28, R12 ;  /* 0x000000001c0c7229 */ /* 0x008fc6000000000c */
[----:B------:R-:W-:Y:S04]  /*0cd0*/  SHFL.DOWN PT, R21, R5, 0x10, 0x1f ;  /* 0x0a001f0005157f89 */ /* 0x000fe800000e0000 */
[----:B------:R-:W3:Y:S01]  /*0ce0*/  SHFL.DOWN PT, R20, R4, 0x10, 0x1f ;  /* 0x0a001f0004147f89 */ /* 0x000ee200000e0000 */
[----:B0-----:R-:W-:-:S03]  /*0cf0*/  DADD R16, R26, R8 ;  /* 0x000000001a107229 */ /* 0x001fc60000000008 */
[----:B------:R-:W-:Y:S01]  /*0d00*/  SHFL.DOWN PT, R33, R19, 0x8, 0x1f ;  /* 0x09001f0013217f89 */ /* 0x000fe200000e0000 */
[----:B-1----:R-:W-:-:S03]  /*0d10*/  DADD R8, R24, R6 ;  /* 0x0000000018087229 */ /* 0x002fc60000000006 */
[----:B------:R-:W0:Y:S04]  /*0d20*/  SHFL.DOWN PT, R32, R18, 0x8, 0x1f ;  /* 0x09001f0012207f89 */ /* 0x000e2800000e0000 */
[----:B------:R-:W-:Y:S01]  /*0d30*/  SHFL.DOWN PT, R31, R15, 0x8, 0x1f ;  /* 0x09001f000f1f7f89 */ /* 0x000fe200000e0000 */
[----:B--2---:R-:W-:-:S03]  /*0d40*/  DADD R22, R22, R10 ;  /* 0x0000000016167229 */ /* 0x004fc6000000000a */
[----:B------:R-:W1:Y:S04]  /*0d50*/  SHFL.DOWN PT, R30, R14, 0x8, 0x1f ;  /* 0x09001f000e1e7f89 */ /* 0x000e6800000e0000 */
[----:B------:R-:W-:Y:S01]  /*0d60*/  SHFL.DOWN PT, R27, R13, 0x8, 0x1f ;  /* 0x09001f000d1b7f89 */ /* 0x000fe200000e0000 */
[----:B---3--:R-:W-:-:S03]  /*0d70*/  DADD R10, R20, R4 ;  /* 0x00000000140a7229 */ /* 0x008fc60000000004 */
        /* <DEDUP_REMOVED lines=16> */
[----:B------:R-:W-:Y:S04]  /*0e80*/  SHFL.DOWN PT, R21, R19, 0x4, 0x1f ;  /* 0x08801f0013157f89 */ /* 0x000fe800000e0000 */
[----:B------:R-:W0:Y:S01]  /*0e90*/  SHFL.DOWN PT, R20, R18, 0x4, 0x1f ;  /* 0x08801f0012147f89 */ /* 0x000e2200000e0000 */
[----:B-1----:R-:W-:-:S03]  /*0ea0*/  DADD R22, R22, R28 ;  /* 0x0000000016167229 */ /* 0x002fc6000000001c */
[----:B------:R-:W-:Y:S01]  /*0eb0*/  SHFL.DOWN PT, R33, R5, 0x4, 0x1f ;  /* 0x08801f0005217f89 */ /* 0x000fe200000e0000 */
[----:B--2---:R-:W-:-:S03]  /*0ec0*/  DADD R14, R16, R24 ;  /* 0x00000000100e7229 */ /* 0x004fc60000000018 */
[----:B------:R-:W1:Y:S04]  /*0ed0*/  SHFL.DOWN PT, R32, R4, 0x4, 0x1f ;  /* 0x08801f0004207f89 */ /* 0x000e6800000e0000 */
[----:B------:R-:W-:Y:S01]  /*0ee0*/  SHFL.DOWN PT, R31, R3, 0x4, 0x1f ;  /* 0x08801f00031f7f89 */ /* 0x000fe200000e0000 */
[----:B---3--:R-:W-:-:S03]  /*0ef0*/  DADD R10, R10, R6 ;  /* 0x000000000a0a7229 */ /* 0x008fc60000000006 */
[----:B------:R-:W2:Y:S04]  /*0f00*/  SHFL.DOWN PT, R30, R2, 0x4, 0x1f ;  /* 0x08801f00021e7f89 */ /* 0x000ea800000e0000 */
[----:B------:R-:W-:Y:S01]  /*0f10*/  SHFL.DOWN PT, R29, R27, 0x4, 0x1f ;  /* 0x08801f001b1d7f89 */ /* 0x000fe200000e0000 */
[----:B0-----:R-:W-:-:S03]  /*0f20*/  DADD R18, R18, R20 ;  /* 0x0000000012127229 */ /* 0x001fc60000000014 */
[----:B------:R-:W0:Y:S04]  /*0f30*/  SHFL.DOWN PT, R28, R26, 0x4, 0x1f ;  /* 0x08801f001a1c7f89 */ /* 0x000e2800000e0000 */
[----:B------:R-:W-:Y:S04]  /*0f40*/  SHFL.DOWN PT, R25, R23, 0x4, 0x1f ;  /* 0x08801f0017197f89 */ /* 0x000fe800000e0000 */
[----:B------:R-:W3:Y:S01]  /*0f50*/  SHFL.DOWN PT, R24, R22, 0x4, 0x1f ;  /* 0x08801f0016187f89 */ /* 0x000ee200000e0000 */
[----:B-1----:R-:W-:-:S03]  /*0f60*/  DADD R4, R4, R32 ;  /* 0x0000000004047229 */ /* 0x002fc60000000020 */
[----:B------:R-:W-:Y:S04]  /*0f70*/  SHFL.DOWN PT, R17, R15, 0x4, 0x1f ;  /* 0x08801f000f117f89 */ /* 0x000fe800000e0000 */
[----:B------:R-:W1:Y:S01]  /*0f80*/  SHFL.DOWN PT, R16, R14, 0x4, 0x1f ;  /* 0x08801f000e107f89 */ /* 0x000e6200000e0000 */
[----:B--2---:R-:W-:-:S03]  /*0f90*/  DADD R2, R2, R30 ;  /* 0x0000000002027229 */ /* 0x004fc6000000001e */
[----:B------:R-:W-:Y:S04]  /*0fa0*/  SHFL.DOWN PT, R7, R13, 0x4, 0x1f ;  /* 0x08801f000d077f89 */ /* 0x000fe800000e0000 */
[----:B------:R-:W2:Y:S01]  /*0fb0*/  SHFL.DOWN PT, R6, R12, 0x4, 0x1f ;  /* 0x08801f000c067f89 */ /* 0x000ea200000e0000 */
[----:B0-----:R-:W-:-:S03]  /*0fc0*/  DADD R28, R26, R28 ;  /* 0x000000001a1c7229 */ /* 0x001fc6000000001c */
[----:B------:R-:W-:Y:S04]  /*0fd0*/  SHFL.DOWN PT, R9, R11, 0x4, 0x1f ;  /* 0x08801f000b097f89 */ /* 0x000fe800000e0000 */
[----:B------:R-:W0:Y:S01]  /*0fe0*/  SHFL.DOWN PT, R8, R10, 0x4, 0x1f ;  /* 0x08801f000a087f89 */ /* 0x000e2200000e0000 */
[----:B---3--:R-:W-:Y:S01]  /*0ff0*/  DADD R24, R22, R24 ;  /* 0x0000000016187229 */ /* 0x008fe20000000018 */
[----:B------:R-:W3:Y:S01]  /*1000*/  S2R R20, SR_TID.X ;  /* 0x0000000000147919 */ /* 0x000ee20000002100 */
[----:B-1----:R-:W-:Y:S01]  /*1010*/  DADD R16, R14, R16 ;  /* 0x000000000e107229 */ /* 0x002fe20000000010 */
[----:B------:R-:W-:Y:S04]  /*1020*/  SHFL.DOWN PT, R23, R5, 0x2, 0x1f ;  /* 0x08401f0005177f89 */ /* 0x000fe800000e0000 */
[----:B------:R-:W1:Y:S01]  /*1030*/  SHFL.DOWN PT, R22, R4, 0x2, 0x1f ;  /* 0x08401f0004167f89 */ /* 0x000e6200000e0000 */
[----:B--2---:R-:W-:-:S03]  /*1040*/  DADD R6, R12, R6 ;  /* 0x000000000c067229 */ /* 0x004fc60000000006 */
[----:B------:R-:W-:Y:S04]  /*1050*/  SHFL.DOWN PT, R15, R29, 0x2, 0x1f ;  /* 0x08401f001d0f7f89 */ /* 0x000fe800000e0000 */
[----:B------:R-:W-:Y:S01]  /*1060*/  SHFL.DOWN PT, R13, R19, 0x2, 0x1f ;  /* 0x08401f00130d7f89 */ /* 0x000fe200000e0000 */
[----:B0-----:R-:W-:-:S03]  /*1070*/  DADD R8, R10, R8 ;  /* 0x000000000a087229 */ /* 0x001fc60000000008 */
[----:B------:R-:W0:Y:S04]  /*1080*/  SHFL.DOWN PT, R12, R18, 0x2, 0x1f ;  /* 0x08401f00120c7f89 */ /* 0x000e2800000e0000 */
[----:B------:R-:W-:Y:S04]  /*1090*/  SHFL.DOWN PT, R11, R3, 0x2, 0x1f ;  /* 0x08401f00030b7f89 */ /* 0x000fe800000e0000 */
[----:B------:R-:W2:Y:S01]  /*10a0*/  SHFL.DOWN PT, R10, R2, 0x2, 0x1f ;  /* 0x08401f00020a7f89 */ /* 0x000ea200000e0000 */
[----:B---3--:R-:W-:-:S03]  /*10b0*/  LOP3.LUT R20, R20, 0x1f, RZ, 0xc0, !PT ;  /* 0x0000001f14147812 */ /* 0x008fc600078ec0ff */
[----:B------:R-:W3:Y:S01]  /*10c0*/  SHFL.DOWN PT, R14, R28, 0x2, 0x1f ;  /* 0x08401f001c0e7f89 */ /* 0x000ee200000e0000 */
[----:B-1----:R-:W-:Y:S01]  /*10d0*/  DADD R22, R4, R22 ;  /* 0x0000000004167229 */ /* 0x002fe20000000016 */
[----:B------:R-:W-:Y:S02]  /*10e0*/  ISETP.NE.AND P0, PT, R20, RZ, PT ;  /* 0x000000ff1400720c */ /* 0x000fe40003f05270 */
[----:B------:R-:W-:Y:S04]  /*10f0*/  SHFL.DOWN PT, R27, R25, 0x2, 0x1f ;  /* 0x08401f00191b7f89 */ /* 0x000fe800000e0000 */
[----:B------:R-:W1:Y:S04]  /*1100*/  SHFL.DOWN PT, R26, R24, 0x2, 0x1f ;  /* 0x08401f00181a7f89 */ /* 0x000e6800000e0000 */
[----:B------:R-:W-:Y:S01]  /*1110*/  SHFL.DOWN PT, R31, R17, 0x2, 0x1f ;  /* 0x08401f00111f7f89 */ /* 0x000fe200000e0000 */
[----:B0-----:R-:W-:-:S03]  /*1120*/  DADD R12, R18, R12 ;  /* 0x00000000120c7229 */ /* 0x001fc6000000000c */
[----:B------:R-:W0:Y:S04]  /*1130*/  SHFL.DOWN PT, R30, R16, 0x2, 0x1f ;  /* 0x08401f00101e7f89 */ /* 0x000e2800000e0000 */
[----:B------:R-:W-:Y:S01]  /*1140*/  SHFL.DOWN PT, R33, R7, 0x2, 0x1f ;  /* 0x08401f0007217f89 */ /* 0x000fe200000e0000 */
[----:B--2---:R-:W-:-:S03]  /*1150*/  DADD R10, R2, R10 ;  /* 0x00000000020a7229 */ /* 0x004fc6000000000a */
[----:B------:R-:W2:Y:S01]  /*1160*/  SHFL.DOWN PT, R32, R6, 0x2, 0x1f ;  /* 0x08401f0006207f89 */ /* 0x000ea200000e0000 */
[----:B---3--:R-:W-:-:S03]  /*1170*/  DADD R14, R28, R14 ;  /* 0x000000001c0e7229 */ /* 0x008fc6000000000e */
[----:B------:R-:W-:Y:S04]  /*1180*/  SHFL.DOWN PT, R35, R9, 0x2, 0x1f ;  /* 0x08401f0009237f89 */ /* 0x000fe800000e0000 */
[----:B------:R-:W3:Y:S01]  /*1190*/  SHFL.DOWN PT, R34, R8, 0x2, 0x1f ;  /* 0x08401f0008227f89 */ /* 0x000ee200000e0000 */
[----:B-1----:R-:W-:-:S03]  /*11a0*/  DADD R26, R24, R26 ;  /* 0x00000000181a7229 */ /* 0x002fc6000000001a */
[----:B------:R1:W4:Y:S01]  /*11b0*/  SHFL.DOWN PT, R21, R23, 0x1, 0x1f ;  /* 0x08201f0017157f89 */ /* 0x00032200000e0000 */
[----:B0-----:R-:W-:-:S03]  /*11c0*/  DADD R30, R16, R30 ;  /* 0x00000000101e7229 */ /* 0x001fc6000000001e */
[----:B------:R1:W0:Y:S04]  /*11d0*/  SHFL.DOWN PT, R20, R22, 0x1, 0x1f ;  /* 0x08201f0016147f89 */ /* 0x00022800000e0000 */
[----:B------:R1:W0:Y:S01]  /*11e0*/  SHFL.DOWN PT, R25, R11, 0x1, 0x1f ;  /* 0x08201f000b197f89 */ /* 0x00022200000e0000 */
[----:B--2---:R-:W-:-:S03]  /*11f0*/  DADD R32, R6, R32 ;  /* 0x0000000006207229 */ /* 0x004fc60000000020 */
[----:B------:R1:W2:Y:S04]  /*1200*/  SHFL.DOWN PT, R24, R10, 0x1, 0x1f ;  /* 0x08201f000a187f89 */ /* 0x0002a800000e0000 */
[----:B------:R1:W0:Y:S01]  /*1210*/  SHFL.DOWN PT, R17, R13, 0x1, 0x1f ;  /* 0x08201f000d117f89 */ /* 0x00022200000e0000 */
[----:B---3--:R-:W-:-:S03]  /*1220*/  DADD R34, R8, R34 ;  /* 0x0000000008227229 */ /* 0x008fc60000000022 */
[----:B------:R1:W3:Y:S04]  /*1230*/  SHFL.DOWN PT, R16, R12, 0x1, 0x1f ;  /* 0x08201f000c107f89 */ /* 0x0002e800000e0000 */
[----:B------:R1:W0:Y:S04]  /*1240*/  SHFL.DOWN PT, R19, R15, 0x1, 0x1f ;  /* 0x08201f000f137f89 */ /* 0x00022800000e0000 */
        /* <DEDUP_REMOVED lines=8> */
[----:B------:R1:W0:Y:S01]  /*12d0*/  SHFL.DOWN PT, R6, R34, 0x1, 0x1f ;  /* 0x08201f0022067f89 */ /* 0x00022200000e0000 */
[----:B--234-:R-:W-:Y:S05]  /*12e0*/  @P0 EXIT ;  /* 0x000000000000094d */ /* 0x01cfea0003800000 */
[----:B------:R-:W2:Y:S01]  /*12f0*/  LDCU.64 UR8, c[0x0][0x3c0] ;  /* 0x00007800ff0877ac */ /* 0x000ea20008000a00 */
[----:B01----:R-:W-:Y:S02]  /*1300*/  DADD R22, R22, R20 ;  /* 0x0000000016167229 */ /* 0x003fe40000000014 */
[----:B------:R-:W-:Y:S01]  /*1310*/  DADD R12, R12, R16 ;  /* 0x000000000c0c7229 */ /* 0x000fe20000000010 */
[----:B------:R-:W0:Y:S01]  /*1320*/  LDCU.64 UR10, c[0x0][0x3b8] ;  /* 0x00007700ff0a77ac */ /* 0x000e220008000a00 */
[----:B------:R-:W-:Y:S02]  /*1330*/  DADD R18, R14, R18 ;  /* 0x000000000e127229 */ /* 0x000fe40000000012 */
[----:B------:R-:W-:Y:S02]  /*1340*/  DADD R10, R10, R24 ;  /* 0x000000000a0a7229 */ /* 0x000fe40000000018 */
[----:B------:R-:W-:Y:S02]  /*1350*/  DADD R4, R26, R4 ;  /* 0x000000001a047229 */ /* 0x000fe40000000004 */
[----:B------:R-:W-:-:S02]  /*1360*/  DADD R2, R30, R2 ;  /* 0x000000001e027229 */ /* 0x000fc40000000002 */
[----:B------:R-:W-:Y:S02]  /*1370*/  DADD R8, R32, R8 ;  /* 0x0000000020087229 */ /* 0x000fe40000000008 */
[----:B------:R-:W-:Y:S01]  /*1380*/  DADD R6, R34, R6 ;  /* 0x0000000022067229 */ /* 0x000fe20000000006 */
[----:B--2---:R-:W-:Y:S02]  /*1390*/  USHF.R.S32.HI UR6, URZ, 0x1f, UR8 ;  /* 0x0000001fff067899 */ /* 0x004fe40008011408 */
[----:B------:R-:W-:Y:S01]  /*13a0*/  IMAD.WIDE.U32 R16, R0, UR8, RZ ;  /* 0x0000000800107c25 */ /* 0x000fe2000f8e00ff */
[----:B------:R-:W-:-:S03]  /*13b0*/  UISETP.NE.AND UP0, UPT, UR9, URZ, UPT ;  /* 0x000000ff0900728c */ /* 0x000fc6000bf05270 */
[----:B------:R-:W-:Y:S01]  /*13c0*/  IMAD R21, R0, UR6, RZ ;  /* 0x0000000600157c24 */ /* 0x000fe2000f8e02ff */
[----:B0-----:R-:W-:-:S03]  /*13d0*/  LEA R14, P0, R16, UR10, 0x3 ;  /* 0x0000000a100e7c11 */ /* 0x001fc6000f8018ff */
[----:B------:R-:W-:-:S05]  /*13e0*/  IMAD.IADD R15, R17, 0x1, R21 ;  /* 0x00000001110f7824 */ /* 0x000fca00078e0215 */
[----:B------:R-:W-:Y:S01]  /*13f0*/  LEA.HI.X R15, R16, UR11, R15, 0x3, P0 ;  /* 0x0000000b100f7c11 */ /* 0x000fe200080f1c0f */
[----:B------:R-:W-:Y:S06]  /*1400*/  BRA.U !UP0, `(.L_x_38) ;  /* 0x0000000108647547 */ /* 0x000fec000b800000 */
[----:B------:R-:W2:Y:S04]  /*1410*/  LDG.E.64 R32, desc[UR4][R14.64] ;  /* 0x000000040e207981 */ /* 0x000ea8000c1e1b00 */
[----:B------:R-:W3:Y:S04]  /*1420*/  LDG.E.64 R34, desc[UR4][R14.64+0x8] ;  /* 0x000008040e227981 */ /* 0x000ee8000c1e1b00 */
[----:B------:R-:W4:Y:S04]  /*1430*/  LDG.E.64 R30, desc[UR4][R14.64+0x10] ;  /* 0x000010040e1e7981 */ /* 0x000f28000c1e1b00 */
[----:B------:R-:W5:Y:S04]  /*1440*/  LDG.E.64 R16, desc[UR4][R14.64+0x18] ;  /* 0x000018040e107981 */ /* 0x000f68000c1e1b00 */
[----:B------:R-:W5:Y:S04]  /*1450*/  LDG.E.64 R20, desc[UR4][R14.64+0x20] ;  /* 0x000020040e147981 */ /* 0x000f68000c1e1b00 */
[----:B------:R-:W5:Y:S04]  /*1460*/  LDG.E.64 R24, desc[UR4][R14.64+0x28] ;  /* 0x000028040e187981 */ /* 0x000f68000c1e1b00 */
[----:B------:R-:W5:Y:S04]  /*1470*/  LDG.E.64 R26, desc[UR4][R14.64+0x30] ;  /* 0x000030040e1a7981 */ /* 0x000f68000c1e1b00 */
[----:B------:R-:W5:Y:S01]  /*1480*/  LDG.E.64 R28, desc[UR4][R14.64+0x38] ;  /* 0x000038040e1c7981 */ /* 0x000f62000c1e1b00 */
[----:B--2---:R-:W-:-:S02]  /*1490*/  DADD R22, R22, R32 ;  /* 0x0000000016167229 */ /* 0x004fc40000000020 */
[----:B---3--:R-:W-:-:S05]  /*14a0*/  DADD R10, R10, R34 ;  /* 0x000000000a0a7229 */ /* 0x008fca0000000022 */
[----:B------:R-:W-:Y:S01]  /*14b0*/  STG.E.64 desc[UR4][R14.64], R22 ;  /* 0x000000160e007986 */ /* 0x000fe2000c101b04 */
[----:B----4-:R-:W-:-:S03]  /*14c0*/  DADD R30, R12, R30 ;  /* 0x000000000c1e7229 */ /* 0x010fc6000000001e */
[----:B------:R-:W-:Y:S01]  /*14d0*/  STG.E.64 desc[UR4][R14.64+0x8], R10 ;  /* 0x0000080a0e007986 */ /* 0x000fe2000c101b04 */
[----:B-----5:R-:W-:-:S03]  /*14e0*/  DADD R16, R18, R16 ;  /* 0x0000000012107229 */ /* 0x020fc60000000010 */
[----:B------:R-:W-:Y:S01]  /*14f0*/  STG.E.64 desc[UR4][R14.64+0x10], R30 ;  /* 0x0000101e0e007986 */ /* 0x000fe2000c101b04 */
[----:B------:R-:W-:-:S03]  /*1500*/  DADD R20, R4, R20 ;  /* 0x0000000004147229 */ /* 0x000fc60000000014 */
[----:B------:R-:W-:Y:S01]  /*1510*/  STG.E.64 desc[UR4][R14.64+0x18], R16 ;  /* 0x000018100e007986 */ /* 0x000fe2000c101b04 */
[----:B------:R-:W-:-:S03]  /*1520*/  DADD R24, R2, R24 ;  /* 0x0000000002187229 */ /* 0x000fc60000000018 */
[----:B------:R-:W-:Y:S01]  /*1530*/  STG.E.64 desc[UR4][R14.64+0x20], R20 ;  /* 0x000020140e007986 */ /* 0x000fe2000c101b04 */
[----:B------:R-:W-:-:S03]  /*1540*/  DADD R26, R8, R26 ;  /* 0x00000000081a7229 */ /* 0x000fc6000000001a */
[----:B------:R-:W-:Y:S01]  /*1550*/  STG.E.64 desc[UR4][R14.64+0x28], R24 ;  /* 0x000028180e007986 */ /* 0x000fe2000c101b04 */
[----:B------:R-:W-:-:S03]  /*1560*/  DADD R28, R6, R28 ;  /* 0x00000000061c7229 */ /* 0x000fc6000000001c */
[----:B------:R-:W-:Y:S04]  /*1570*/  STG.E.64 desc[UR4][R14.64+0x30], R26 ;  /* 0x0000301a0e007986 */ /* 0x000fe8000c101b04 */
[----:B------:R-:W-:Y:S01]  /*1580*/  STG.E.64 desc[UR4][R14.64+0x38], R28 ;  /* 0x0000381c0e007986 */ /* 0x000fe2000c101b04 */
[----:B------:R-:W-:Y:S05]  /*1590*/  EXIT ;  /* 0x000000000000794d */ /* 0x000fea0003800000 */
.L_x_38:
[----:B------:R-:W-:Y:S04]  /*15a0*/  STG.E.64 desc[UR4][R14.64], R22 ;  /* 0x000000160e007986 */ /* 0x000fe8000c101b04 */
[----:B------:R-:W-:Y:S04]  /*15b0*/  STG.E.64 desc[UR4][R14.64+0x8], R10 ;  /* 0x0000080a0e007986 */ /* 0x000fe8000c101b04 */
[----:B------:R-:W-:Y:S04]  /*15c0*/  STG.E.64 desc[UR4][R14.64+0x10], R12 ;  /* 0x0000100c0e007986 */ /* 0x000fe8000c101b04 */
[----:B------:R-:W-:Y:S04]  /*15d0*/  STG.E.64 desc[UR4][R14.64+0x18], R18 ;  /* 0x000018120e007986 */ /* 0x000fe8000c101b04 */
[----:B------:R-:W-:Y:S04]  /*15e0*/  STG.E.64 desc[UR4][R14.64+0x20], R4 ;  /* 0x000020040e007986 */ /* 0x000fe8000c101b04 */
[----:B------:R-:W-:Y:S04]  /*15f0*/  STG.E.64 desc[UR4][R14.64+0x28], R2 ;  /* 0x000028020e007986 */ /* 0x000fe8000c101b04 */
[----:B------:R-:W-:Y:S04]  /*1600*/  STG.E.64 desc[UR4][R14.64+0x30], R8 ;  /* 0x000030080e007986 */ /* 0x000fe8000c101b04 */
[----:B------:R-:W-:Y:S01]  /*1610*/  STG.E.64 desc[UR4][R14.64+0x38], R6 ;  /* 0x000038060e007986 */ /* 0x000fe2000c101b04 */
[----:B------:R-:W-:Y:S05]  /*1620*/  EXIT ;  /* 0x000000000000794d */ /* 0x000fea0003800000 */
.L_x_39:
        /* <DEDUP_REMOVED lines=13> */
.L_x_127:


//--------------------- .text._ZN36_GLOBAL__N__2535064f_4_k_cu_925ee21833sell_spmm_f64_warp_per_row_kernelILi16EEEvPKlPKiS4_PKdiiS6_iPdii --------------------------
	.section	.text._ZN36_GLOBAL__N__2535064f_4_k_cu_925ee21833sell_spmm_f64_warp_per_row_kernelILi16EEEvPKlPKiS4_PKdiiS6_iPdii,"ax",@progbits
	.align	128
.text._ZN36_GLOBAL__N__2535064f_4_k_cu_925ee21833sell_spmm_f64_warp_per_row_kernelILi16EEEvPKlPKiS4_PKdiiS6_iPdii:
        .type           _ZN36_GLOBAL__N__2535064f_4_k_cu_925ee21833sell_spmm_f64_warp_per_row_kernelILi16EEEvPKlPKiS4_PKdiiS6_iPdii,@function
        .size           _ZN36_GLOBAL__N__2535064f_4_k_cu_925ee21833sell_spmm_f64_warp_per_row_kernelILi16EEEvPKlPKiS4_PKdiiS6_iPdii,(.L_x_128 - _ZN36_GLOBAL__N__2535064f_4_k_cu_925ee21833sell_spmm_f64_warp_per_row_kernelILi16EEEvPKlPKiS4_PKdiiS6_iPdii)
        .other          _ZN36_GLOBAL__N__2535064f_4_k_cu_925ee21833sell_spmm_f64_warp_per_row_kernelILi16EEEvPKlPKiS4_PKdiiS6_iPdii,@"STO_CUDA_ENTRY STV_DEFAULT"
_ZN36_GLOBAL__N__2535064f_4_k_cu_925ee21833sell_spmm_f64_warp_per_row_kernelILi16EEEvPKlPKiS4_PKdiiS6_iPdii:
        /* <DEDUP_REMOVED lines=13> */
[----:B------:R-:W-:Y:S01]  /*00d0*/  LOP3.LUT R41, R41, 0x1f, RZ, 0xc0, !PT ;  /* 0x0000001f29297812 */ /* 0x000fe200078ec0ff */
[----:B------:R-:W2:Y:S04]  /*00e0*/  LDCU UR7, c[0x0][0x3b0] ;  /* 0x00007600ff0777ac */ /* 0x000ea80008000800 */
[----:B------:R-:W3:Y:S01]  /*00f0*/  LDC.64 R38, c[0x0][0x380] ;  /* 0x0000e000ff267b82 */ /* 0x000ee20000000a00 */
[----:B------:R-:W4:Y:S01]  /*0100*/  LDCU.64 UR12, c[0x0][0x3a8] ;  /* 0x00007500ff0c77ac */ /* 0x000f220008000a00 */
[----:B0-----:R-:W-:-:S04]  /*0110*/  IABS R6, R7 ;  /* 0x0000000700067213 */ /* 0x001fc80000000000 */
[----:B------:R-:W0:Y:S08]  /*0120*/  I2F.RP R4, R6 ;  /* 0x0000000600047306 */ /* 0x000e300000209400 */
[----:B0-----:R-:W0:Y:S02]  /*0130*/  MUFU.RCP R4, R4 ;  /* 0x0000000400047308 */ /* 0x001e240000001000 */
[----:B0-----:R-:W-:Y:S01]  /*0140*/  VIADD R2, R4, 0xffffffe ;  /* 0x0ffffffe04027836 */ /* 0x001fe20000000000 */
[----:B------:R-:W-:-:S05]  /*0150*/  LOP3.LUT R4, R0, R7, RZ, 0x3c, !PT ;  /* 0x0000000700047212 */ /* 0x000fca00078e3cff */
[----:B------:R0:W5:Y:S01]  /*0160*/  F2I.FTZ.U32.TRUNC.NTZ R3, R2 ;  /* 0x0000000200037305 */ /* 0x000162000021f000 */
[----:B------:R-:W-:Y:S01]  /*0170*/  ISETP.GE.AND P1, PT, R4, RZ, PT ;  /* 0x000000ff0400720c */ /* 0x000fe20003f26270 */
[----:B0-----:R-:W-:Y:S02]  /*0180*/  IMAD.MOV.U32 R2, RZ, RZ, RZ ;  /* 0x000000ffff027224 */ /* 0x001fe400078e00ff */
[----:B-----5:R-:W-:-:S04]  /*0190*/  IMAD.MOV R5, RZ, RZ, -R3 ;  /* 0x000000ffff057224 */ /* 0x020fc800078e0a03 */
[----:B------:R-:W-:-:S04]  /*01a0*/  IMAD R5, R5, R6, RZ ;  /* 0x0000000605057224 */ /* 0x000fc800078e02ff */
        /* <DEDUP_REMOVED lines=9> */
[----:B------:R-:W0:Y:S11]  /*0240*/  LDC.64 R2, c[0x0][0x388] ;  /* 0x0000e200ff027b82 */ /* 0x000e360000000a00 */
[----:B------:R-:W-:-:S04]  /*0250*/  @P0 VIADD R5, R5, 0x1 ;  /* 0x0000000105050836 */ /* 0x000fc80000000000 */
[----:B------:R-:W-:Y:S01]  /*0260*/  @!P1 IMAD.MOV R5, RZ, RZ, -R5 ;  /* 0x000000ffff059224 */ /* 0x000fe200078e0a05 */
[----:B------:R-:W-:-:S05]  /*0270*/  @!P2 LOP3.LUT R5, RZ, R7, RZ, 0x33, !PT ;  /* 0x00000007ff05a212 */ /* 0x000fca00078e33ff */
[----:B0-----:R-:W-:-:S06]  /*0280*/  IMAD.WIDE R2, R5, 0x4, R2 ;  /* 0x0000000405027825 */ /* 0x001fcc00078e0202 */
[----:B-1----:R-:W5:Y:S01]  /*0290*/  LDG.E.CONSTANT R2, desc[UR4][R2.64] ;  /* 0x0000000402027981 */ /* 0x002f62000c1e9900 */
[----:B------:R-:W-:Y:S01]  /*02a0*/  IMAD.MOV R4, RZ, RZ, -R5 ;  /* 0x000000ffff047224 */ /* 0x000fe200078e0a05 */
[----:B------:R-:W-:Y:S01]  /*02b0*/  BSSY.RECONVERGENT B0, `(.L_x_40) ;  /* 0x000005a000007945 */ /* 0x000fe20003800200 */
[----:B---3--:R-:W-:Y:S01]  /*02c0*/  IMAD.WIDE R38, R5, 0x8, R38 ;  /* 0x0000000805267825 */ /* 0x008fe200078e0226 */
[----:B------:R-:W-:Y:S02]  /*02d0*/  CS2R R36, SRZ ;  /* 0x0000000000247805 */ /* 0x000fe4000001ff00 */
[----:B------:R-:W-:Y:S02]  /*02e0*/  CS2R R34, SRZ ;  /* 0x0000000000227805 */ /* 0x000fe4000001ff00 */
[----:B------:R-:W-:Y:S01]  /*02f0*/  CS2R R32, SRZ ;  /* 0x0000000000207805 */ /* 0x000fe2000001ff00 */
[----:B------:R-:W-:Y:S01]  /*0300*/  IMAD R43, R7, R4, R0 ;  /* 0x00000004072b7224 */ /* 0x000fe200078e0200 */
[----:B------:R-:W-:-:S02]  /*0310*/  CS2R R30, SRZ ;  /* 0x00000000001e7805 */ /* 0x000fc4000001ff00 */
[----:B------:R-:W-:Y:S02]  /*0320*/  CS2R R28, SRZ ;  /* 0x00000000001c7805 */ /* 0x000fe4000001ff00 */
        /* <DEDUP_REMOVED lines=8> */
[----:B------:R-:W-:Y:S02]  /*03b0*/  CS2R R10, SRZ ;  /* 0x00000000000a7805 */ /* 0x000fe4000001ff00 */
[----:B------:R-:W-:Y:S02]  /*03c0*/  CS2R R8, SRZ ;  /* 0x0000000000087805 */ /* 0x000fe4000001ff00 */
[----:B------:R-:W-:-:S02]  /*03d0*/  CS2R R6, SRZ ;  /* 0x0000000000067805 */ /* 0x000fc4000001ff00 */
[----:B-----5:R-:W-:-:S13]  /*03e0*/  ISETP.GE.AND P0, PT, R41, R2, PT ;  /* 0x000000022900720c */ /* 0x020fda0003f06270 */
[----:B--2-4-:R-:W-:Y:S05]  /*03f0*/  @P0 BRA `(.L_x_41) ;  /* 0x0000000400140947 */ /* 0x014fea0003800000 */
[----:B------:R-:W2:Y:S01]  /*0400*/  LDG.E.64.CONSTANT R4, desc[UR4][R38.64] ;  /* 0x0000000426047981 */ /* 0x000ea2000c1e9b00 */
[----:B------:R-:W0:Y:S01]  /*0410*/  LDCU.128 UR8, c[0x0][0x390] ;  /* 0x00007200ff0877ac */ /* 0x000e220008000c00 */
[----:B------:R-:W-:Y:S02]  /*0420*/  SHF.R.S32.HI R37, RZ, 0x1f, R43 ;  /* 0x0000001fff257819 */ /* 0x000fe4000001142b */
[----:B------:R-:W-:-:S03]  /*0430*/  SHF.R.S32.HI R3, RZ, 0x1f, R2 ;  /* 0x0000001fff037819 */ /* 0x000fc60000011402 */
[----:B------:R-:W-:-:S04]  /*0440*/  IMAD R36, R37, R2, RZ ;  /* 0x0000000225247224 */ /* 0x000fc800078e02ff */
[C---:B------:R-:W-:Y:S02]  /*0450*/  IMAD R37, R43.reuse, R3, R36 ;  /* 0x000000032b257224 */ /* 0x040fe400078e0224 */
[----:B--2---:R-:W-:-:S03]  /*0460*/  IMAD.WIDE.U32 R4, R43, R2, R4 ;  /* 0x000000022b047225 */ /* 0x004fc600078e0004 */
[----:B------:R-:W-:-:S04]  /*0470*/  IADD3 R3, P0, PT, R41, R4, RZ ;  /* 0x0000000429037210 */ /* 0x000fc80007f1e0ff */
[----:B0-----:R-:W-:Y:S01]  /*0480*/  LEA R50, P1, R3, UR8, 0x2 ;  /* 0x0000000803327c11 */ /* 0x001fe2000f8210ff */
[----:B------:R-:W-:Y:S01]  /*0490*/  IMAD.X R36, R5, 0x1, R37, P0 ;  /* 0x0000000105247824 */ /* 0x000fe200000e0625 */
[----:B------:R-:W-:Y:S01]  /*04a0*/  LEA R4, P0, R3, UR10, 0x3 ;  /* 0x0000000a03047c11 */ /* 0x000fe2000f8018ff */
[----:B------:R-:W-:-:S03]  /*04b0*/  IMAD.MOV.U32 R5, RZ, RZ, R41 ;  /* 0x000000ffff057224 */ /* 0x000fc600078e0029 */
[C-C-:B------:R-:W-:Y:S02]  /*04c0*/  LEA.HI.X R51, R3.reuse, UR11, R36.reuse, 0x3, P0 ;  /* 0x0000000b03337c11 */ /* 0x140fe400080f1c24 */
[----:B------:R-:W-:Y:S02]  /*04d0*/  LEA.HI.X R3, R3, UR9, R36, 0x2, P1 ;  /* 0x0000000903037c11 */ /* 0x000fe400088f1424 */
[----:B------:R-:W-:-:S07]  /*04e0*/  CS2R R36, SRZ ;  /* 0x0000000000247805 */ /* 0x000fce000001ff00 */
.L_x_44:
[----:B------:R-:W-:Y:S02]  /*04f0*/  IMAD.MOV.U32 R39, RZ, RZ, R3 ;  /* 0x000000ffff277224 */ /* 0x000fe400078e0003 */
[----:B------:R-:W-:-:S05]  /*0500*/  IMAD.MOV.U32 R38, RZ, RZ, R50 ;  /* 0x000000ffff267224 */ /* 0x000fca00078e0032 */
[----:B------:R-:W2:Y:S01]  /*0510*/  LDG.E.CONSTANT R39, desc[UR4][R38.64] ;  /* 0x0000000426277981 */ /* 0x000ea2000c1e9900 */
[----:B------:R-:W-:Y:S01]  /*0520*/  VIADD R5, R5, 0x20 ;  /* 0x0000002005057836 */ /* 0x000fe20000000000 */
[----:B------:R-:W-:Y:S01]  /*0530*/  BSSY.RECONVERGENT B1, `(.L_x_42) ;  /* 0x000002d000017945 */ /* 0x000fe20003800200 */
[----:B------:R-:W-:-:S03]  /*0540*/  IADD3 R50, P1, PT, R50, 0x80, RZ ;  /* 0x0000008032327810 */ /* 0x000fc60007f3e0ff */
[----:B------:R-:W-:Y:S02]  /*0550*/  ISETP.GE.AND P0, PT, R5, R2, PT ;  /* 0x000000020500720c */ /* 0x000fe40003f06270 */
[----:B--2---:R-:W-:-:S13]  /*0560*/  ISETP.GE.AND P2, PT, R39, RZ, PT ;  /* 0x000000ff2700720c */ /* 0x004fda0003f46270 */
[----:B------:R-:W-:Y:S05]  /*0570*/  @!P2 BRA `(.L_x_43) ;  /* 0x0000000000a0a947 */ /* 0x000fea0003800000 */
[----:B------:R-:W-:Y:S02]  /*0580*/  USHF.R.S32.HI UR6, URZ, 0x1f, UR7 ;  /* 0x0000001fff067899 */ /* 0x000fe40008011407 */
[----:B------:R-:W-:-:S04]  /*0590*/  IMAD.WIDE.U32 R40, R39, UR7, RZ ;  /* 0x0000000727287c25 */ /* 0x000fc8000f8e00ff */
[----:B------:R-:W-:Y:S01]  /*05a0*/  IMAD R39, R39, UR6, R41 ;  /* 0x0000000627277c24 */ /* 0x000fe2000f8e0229 */
[----:B------:R-:W-:Y:S01]  /*05b0*/  LEA R38, P2, R40, UR12, 0x3 ;  /* 0x0000000c28267c11 */ /* 0x000fe2000f8418ff */
[----:B------:R-:W-:-:S03]  /*05c0*/  IMAD.MOV.U32 R41, RZ, RZ, R51 ;  /* 0x000000ffff297224 */ /* 0x000fc600078e0033 */
[----:B------:R-:W-:Y:S01]  /*05d0*/  LEA.HI.X R39, R40, UR13, R39, 0x3, P2 ;  /* 0x0000000d28277c11 */ /* 0x000fe200090f1c27 */
[----:B------:R-:W-:-:S04]  /*05e0*/  IMAD.MOV.U32 R40, RZ, RZ, R4 ;  /* 0x000000ffff287224 */ /* 0x000fc800078e0004 */
        /* <DEDUP_REMOVED lines=33> */
.L_x_43:
[----:B------:R-:W-:Y:S05]  /*0800*/  BSYNC.RECONVERGENT B1 ;  /* 0x0000000000017941 */ /* 0x000fea0003800200 */
.L_x_42:
[----:B------:R-:W-:Y:S01]  /*0810*/  IADD3 R4, P2, PT, R4, 0x100, RZ ;  /* 0x0000010004047810 */ /* 0x000fe20007f5e0ff */
[----:B------:R-:W-:-:S04]  /*0820*/  IMAD.X R3, RZ, RZ, R3, P1 ;  /* 0x000000ffff037224 */ /* 0x000fc800008e0603 */
[----:B------:R-:W-:Y:S01]  /*0830*/  IMAD.X R51, RZ, RZ, R51, P2 ;  /* 0x000000ffff337224 */ /* 0x000fe200010e0633 */
[----:B------:R-:W-:Y:S07]  /*0840*/  @!P0 BRA `(.L_x_44) ;  /* 0xfffffffc00288947 */ /* 0x000fee000383ffff */
.L_x_41:
[----:B------:R-:W-:Y:S05]  /*0850*/  BSYNC.RECONVERGENT B0 ;  /* 0x0000000000007941 */ /* 0x000fea0003800200 */
.L_x_40:
        /* <DEDUP_REMOVED lines=15> */
[----:B------:R-:W-:Y:S01]  /*0950*/  SHFL.DOWN PT, R39, R13, 0x10, 0x1f ;  /* 0x0a001f000d277f89 */ /* 0x000fe200000e0000 */
[----:B---3--:R-:W-:-:S03]  /*0960*/  DADD R42, R44, R10 ;  /* 0x000000002c2a7229 */ /* 0x008fc6000000000a */
[----:B------:R-:W2:Y:S04]  /*0970*/  SHFL.DOWN PT, R38, R12, 0x10, 0x1f ;  /* 0x0a001f000c267f89 */ /* 0x000ea800000e0000 */
[----:B------:R-:W-:Y:S01]  /*0980*/  SHFL.DOWN PT, R3, R17, 0x10, 0x1f ;  /* 0x0a001f0011037f89 */ /* 0x000fe200000e0000 */
[----:B0-----:R-:W-:-:S03]  /*0990*/  DADD R6, R6, R18 ;  /* 0x0000000006067229 */ /* 0x001fc60000000012 */
[----:B------:R-:W0:Y:S04]  /*09a0*/  SHFL.DOWN PT, R2, R16, 0x10, 0x1f ;  /* 0x0a001f0010027f89 */ /* 0x000e2800000e0000 */
[----:B------:R-:W-:Y:S01]  /*09b0*/  SHFL.DOWN PT, R11, R21, 0x10, 0x1f ;  /* 0x0a001f00150b7f89 */ /* 0x000fe200000e0000 */
[----:B-1----:R-:W-:-:S03]  /*09c0*/  DADD R26, R4, R26 ;  /* 0x00000000041a7229 */ /* 0x002fc6000000001a */
[----:B------:R-:W1:Y:S04]  /*09d0*/  SHFL.DOWN PT, R10, R20, 0x10, 0x1f ;  /* 0x0a001f00140a7f89 */ /* 0x000e6800000e0000 */
[----:B------:R-:W-:Y:S04]  /*09e0*/  SHFL.DOWN PT, R47, R23, 0x10, 0x1f ;  /* 0x0a001f00172f7f89 */ /* 0x000fe800000e0000 */
[----:B------:R-:W3:Y:S01]  /*09f0*/  SHFL.DOWN PT, R46, R22, 0x10, 0x1f ;  /* 0x0a001f00162e7f89 */ /* 0x000ee200000e0000 */
[----:B--2---:R-:W-:-:S03]  /*0a00*/  DADD R38, R38, R12 ;  /* 0x0000000026267229 */ /* 0x004fc6000000000c */
[----:B------:R-:W-:Y:S04]  /*0a10*/  SHFL.DOWN PT, R45, R25, 0x10, 0x1f ;  /* 0x0a001f00192d7f89 */ /* 0x000fe800000e0000 */
[----:B------:R-:W2:Y:S01]  /*0a20*/  SHFL.DOWN PT, R44, R24, 0x10, 0x1f ;  /* 0x0a001f00182c7f89 */ /* 0x000ea200000e0000 */
[----:B0-----:R-:W-:-:S03]  /*0a30*/  DADD R16, R2, R16 ;  /* 0x0000000002107229 */ /* 0x001fc60000000010 */
[----:B------:R-:W-:Y:S04]  /*0a40*/  SHFL.DOWN PT, R19, R33, 0x10, 0x1f ;  /* 0x0a001f0021137f89 */ /* 0x000fe800000e0000 */
[----:B------:R-:W0:Y:S01]  /*0a50*/  SHFL.DOWN PT, R18, R32, 0x10, 0x1f ;  /* 0x0a001f0020127f89 */ /* 0x000e2200000e0000 */
[----:B-1----:R-:W-:-:S03]  /*0a60*/  DADD R10, R10, R20 ;  /* 0x000000000a0a7229 */ /* 0x002fc60000000014 */
[----:B------:R-:W-:Y:S04]  /*0a70*/  SHFL.DOWN PT, R5, R41, 0x8, 0x1f ;  /* 0x09001f0029057f89 */ /* 0x000fe800000e0000 */
[----:B------:R-:W1:Y:S01]  /*0a80*/  SHFL.DOWN PT, R4, R40, 0x8, 0x1f ;  /* 0x09001f0028047f89 */ /* 0x000e6200000e0000 */
[----:B---3--:R-:W-:-:S03]  /*0a90*/  DADD R46, R46, R22 ;  /* 0x000000002e2e7229 */ /* 0x008fc60000000016 */
        /* <DEDUP_REMOVED lines=114> */
[----:B------:R-:W-:Y:S01]  /*11c0*/  SHFL.DOWN PT, R15, R5, 0x2, 0x1f ;  /* 0x08401f00050f7f89 */ /* 0x000fe200000e0000 */
[----:B-1----:R-:W-:-:S03]  /*11d0*/  DADD R36, R12, R36 ;  /* 0x000000000c247229 */ /* 0x002fc60000000024 */
[----:B------:R-:W0:Y:S04]  /*11e0*/  SHFL.DOWN PT, R14, R4, 0x2, 0x1f ;  /* 0x08401f00040e7f89 */ /* 0x000e2800000e0000 */
[----:B------:R-:W-:Y:S01]  /*11f0*/  SHFL.DOWN PT, R9, R19, 0x2, 0x1f ;  /* 0x08401f0013097f89 */ /* 0x000fe200000e0000 */
[----:B---3--:R-:W-:-:S03]  /*1200*/  DADD R6, R2, R6 ;  /* 0x0000000002067229 */ /* 0x008fc60000000006 */
[----:B------:R-:W1:Y:S04]  /*1210*/  SHFL.DOWN PT, R8, R18, 0x2, 0x1f ;  /* 0x08401f0012087f89 */ /* 0x000e6800000e0000 */
[----:B------:R-:W-:Y:S01]  /*1220*/  SHFL.DOWN PT, R13, R45, 0x2, 0x1f ;  /* 0x08401f002d0d7f89 */ /* 0x000fe200000e0000 */
[----:B--2---:R-:W-:-:S03]  /*1230*/  DADD R40, R46, R40 ;  /* 0x000000002e287229 */ /* 0x004fc60000000028 */
        /* <DEDUP_REMOVED lines=13> */
[----:B------:R-:W-:Y:S01]  /*1310*/  SHFL.DOWN PT, R5, R17, 0x2, 0x1f ;  /* 0x08401f0011057f89 */ /* 0x000fe200000e0000 */
[----:B0-----:R-:W-:-:S03]  /*1320*/  DADD R10, R34, R10 ;  /* 0x00000000220a7229 */ /* 0x001fc6000000000a */
[----:B------:R-:W0:Y:S04]  /*1330*/  SHFL.DOWN PT, R4, R16, 0x2, 0x1f ;  /* 0x08401f0010047f89 */ /* 0x000e2800000e0000 */
[----:B------:R-:W-:Y:S01]  /*1340*/  SHFL.DOWN PT, R19, R23, 0x2, 0x1f ;  /* 0x08401f0017137f89 */ /* 0x000fe200000e0000 */
[----:B-1----:R-:W-:-:S03]  /*1350*/  DADD R2, R24, R2 ;  /* 0x0000000018027229 */ /* 0x002fc60000000002 */
        /* <DEDUP_REMOVED lines=15> */
[----:B---3--:R-:W-:Y:S01]  /*1450*/  DADD R14, R30, R14 ;  /* 0x000000001e0e7229 */ /* 0x008fe2000000000e */
[----:B------:R-:W3:Y:S02]  /*1460*/  S2R R20, SR_TID.X ;  /* 0x0000000000147919 */ /* 0x000ee40000002100 */
[----:B------:R-:W-:Y:S01]  /*1470*/  SHFL.DOWN PT, R17, R7, 0x1, 0x1f ;  /* 0x08201f0007117f89 */ /* 0x000fe200000e0000 */
[----:B0-----:R-:W-:-:S03]  /*1480*/  DADD R44, R32, R44 ;  /* 0x00000000202c7229 */ /* 0x001fc6000000002c */
[----:B------:R-:W0:Y:S01]  /*1490*/  SHFL.DOWN PT, R16, R6, 0x1, 0x1f ;  /* 0x08201f0006107f89 */ /* 0x000e2200000e0000 */
[----:B-1----:R-:W-:-:S03]  /*14a0*/  DADD R24, R36, R24 ;  /* 0x0000000024187229 */ /* 0x002fc60000000018 */
[----:B------:R-:W-:Y:S04]  /*14b0*/  SHFL.DOWN PT, R33, R41, 0x1, 0x1f ;  /* 0x08201f0029217f89 */ /* 0x000fe800000e0000 */
[----:B------:R-:W-:Y:S01]  /*14c0*/  SHFL.DOWN PT, R37, R9, 0x1, 0x1f ;  /* 0x08201f0009257f89 */ /* 0x000fe200000e0000 */
[----:B--2---:R-:W-:-:S03]  /*14d0*/  DADD R48, R26, R48 ;  /* 0x000000001a307229 */ /* 0x004fc60000000030 */
[----:B------:R-:W1:Y:S04]  /*14e0*/  SHFL.DOWN PT, R36, R8, 0x1, 0x1f ;  /* 0x08201f0008247f89 */ /* 0x000e6800000e0000 */
[----:B------:R-:W2:Y:S04]  /*14f0*/  SHFL.DOWN PT, R32, R40, 0x1, 0x1f ;  /* 0x08201f0028207f89 */ /* 0x000ea800000e0000 */
[----:B------:R-:W-:Y:S01]  /*1500*/  SHFL.DOWN PT, R31, R13, 0x1, 0x1f ;  /* 0x08201f000d1f7f89 */ /* 0x000fe200000e0000 */
[----:B---3--:R-:W-:-:S03]  /*1510*/  LOP3.LUT R20, R20, 0x1f, RZ, 0xc0, !PT ;  /* 0x0000001f14147812 */ /* 0x008fc600078ec0ff */
[----:B------:R-:W3:Y:S01]  /*1520*/  SHFL.DOWN PT, R30, R12, 0x1, 0x1f ;  /* 0x08201f000c1e7f89 */ /* 0x000ee200000e0000 */
[----:B0-----:R-:W-:Y:S01]  /*1530*/  DADD R6, R6, R16 ;  /* 0x0000000006067229 */ /* 0x001fe20000000010 */
[----:B------:R-:W-:Y:S02]  /*1540*/  ISETP.NE.AND P0, PT, R20, RZ, PT ;  /* 0x000000ff1400720c */ /* 0x000fe40003f05270 */
[----:B------:R-:W-:Y:S04]  /*1550*/  SHFL.DOWN PT, R29, R39, 0x1, 0x1f ;  /* 0x08201f00271d7f89 */ /* 0x000fe800000e0000 */
[----:B------:R-:W0:Y:S04]  /*1560*/  SHFL.DOWN PT, R28, R38, 0x1, 0x1f ;  /* 0x08201f00261c7f89 */ /* 0x000e2800000e0000 */
[----:B------:R-:W-:Y:S01]  /*1570*/  SHFL.DOWN PT, R27, R11, 0x1, 0x1f ;  /* 0x08201f000b1b7f89 */ /* 0x000fe200000e0000 */
[----:B-1----:R-:W-:-:S03]  /*1580*/  DADD R8, R8, R36 ;  /* 0x0000000008087229 */ /* 0x002fc60000000024 */
[----:B------:R-:W1:Y:S01]  /*1590*/  SHFL.DOWN PT, R26, R10, 0x1, 0x1f ;  /* 0x08201f000a1a7f89 */ /* 0x000e6200000e0000 */
[----:B--2---:R-:W-:-:S03]  /*15a0*/  DADD R40, R40, R32 ;  /* 0x0000000028287229 */ /* 0x004fc60000000020 */
[----:B------:R-:W-:Y:S04]  /*15b0*/  SHFL.DOWN PT, R23, R47, 0x1, 0x1f ;  /* 0x08201f002f177f89 */ /* 0x000fe800000e0000 */
[----:B------:R-:W2:Y:S01]  /*15c0*/  SHFL.DOWN PT, R22, R46, 0x1, 0x1f ;  /* 0x08201f002e167f89 */ /* 0x000ea200000e0000 */
[----:B---3--:R-:W-:-:S03]  /*15d0*/  DADD R12, R12, R30 ;  /* 0x000000000c0c7229 */ /* 0x008fc6000000001e */
[----:B------:R3:W4:Y:S01]  /*15e0*/  SHFL.DOWN PT, R37, R3, 0x1, 0x1f ;  /* 0x08201f0003257f89 */ /* 0x00072200000e0000 */
[----:B0-----:R-:W-:-:S03]  /*15f0*/  DADD R38, R38, R28 ;  /* 0x0000000026267229 */ /* 0x001fc6000000001c */
[----:B------:R3:W0:Y:S04]  /*1600*/  SHFL.DOWN PT, R36, R2, 0x1, 0x1f ;  /* 0x08201f0002247f89 */ /* 0x00062800000e0000 */
[----:B------:R3:W0:Y:S01]  /*1610*/  SHFL.DOWN PT, R33, R35, 0x1, 0x1f ;  /* 0x08201f0023217f89 */ /* 0x00062200000e0000 */
[----:B-1----:R-:W-:-:S03]  /*1620*/  DADD R16, R10, R26 ;  /* 0x000000000a107229 */ /* 0x002fc6000000001a */
[----:B------:R3:W1:Y:S04]  /*1630*/  SHFL.DOWN PT, R32, R34, 0x1, 0x1f ;  /* 0x08201f0022207f89 */ /* 0x00066800000e0000 */
[----:B------:R3:W0:Y:S01]  /*1640*/  SHFL.DOWN PT, R27, R43, 0x1, 0x1f ;  /* 0x08201f002b1b7f89 */ /* 0x00062200000e0000 */
[----:B--2---:R-:W-:-:S03]  /*1650*/  DADD R22, R46, R22 ;  /* 0x000000002e167229 */ /* 0x004fc60000000016 */
[----:B------:R3:W2:Y:S04]  /*1660*/  SHFL.DOWN PT, R26, R42, 0x1, 0x1f ;  /* 0x08201f002a1a7f89 */ /* 0x0006a800000e0000 */
        /* <DEDUP_REMOVED lines=10> */
[----:B-12-4-:R-:W-:Y:S05]  /*1710*/  @P0 EXIT ;  /* 0x000000000000094d */ /* 0x016fea0003800000 */
[----:B------:R-:W1:Y:S01]  /*1720*/  LDCU.64 UR8, c[0x0][0x3c0] ;  /* 0x00007800ff0877ac */ /* 0x000e620008000a00 */
[----:B0--3--:R-:W-:Y:S02]  /*1730*/  DADD R2, R2, R36 ;  /* 0x0000000002027229 */ /* 0x009fe40000000024 */
        /* <DEDUP_REMOVED lines=24> */
[----:B--2---:R-:W-:-:S03]  /*18c0*/  DADD R48, R48, R32 ;  /* 0x0000000030307229 */ /* 0x004fc60000000020 */
[----:B------:R-:W2:Y:S01]  /*18d0*/  LDG.E.64 R32, desc[UR4][R26.64+0x38] ;  /* 0x000038041a207981 */ /* 0x000ea2000c1e1b00 */
[----:B---3--:R-:W-:-:S03]  /*18e0*/  DADD R6, R6, R36 ;  /* 0x0000000006067229 */ /* 0x008fc60000000024 */
[----:B------:R-:W3:Y:S01]  /*18f0*/  LDG.E.64 R36, desc[UR4][R26.64+0x40] ;  /* 0x000040041a247981 */ /* 0x000ee2000c1e1b00 */
[----:B----4-:R-:W-:-:S03]  /*1900*/  DADD R8, R8, R44 ;  /* 0x0000000008087229 */ /* 0x010fc6000000002c */
[----:B------:R0:W-:Y:S01]  /*1910*/  STG.E.64 desc[UR4][R26.64], R48 ;  /* 0x000000301a007986 */ /* 0x0001e2000c101b04 */
[----:B-----5:R-:W-:-:S03]  /*1920*/  DADD R40, R40, R46 ;  /* 0x0000000028287229 */ /* 0x020fc6000000002e */
[----:B------:R-:W4:Y:S01]  /*1930*/  LDG.E.64 R44, desc[UR4][R26.64+0x48] ;  /* 0x000048041a2c7981 */ /* 0x000f22000c1e1b00 */
[----:B------:R-:W-:-:S03]  /*1940*/  DADD R30, R12, R30 ;  /* 0x000000000c1e7229 */ /* 0x000fc6000000001e */
[----:B------:R-:W5:Y:S01]  /*1950*/  LDG.E.64 R46, desc[UR4][R26.64+0x50] ;  /* 0x000050041a2e7981 */ /* 0x000f62000c1e1b00 */
[----:B------:R-:W-:-:S03]  /*1960*/  DADD R24, R38, R24 ;  /* 0x0000000026187229 */ /* 0x000fc60000000018 */
[----:B------:R-:W5:Y:S01]  /*1970*/  LDG.E.64 R12, desc[UR4][R26.64+0x58] ;  /* 0x000058041a0c7981 */ /* 0x000f62000c1e1b00 */
[----:B------:R-:W-:-:S03]  /*1980*/  DADD R4, R16, R4 ;  /* 0x0000000010047229 */ /* 0x000fc60000000004 */
[----:B------:R-:W5:Y:S04]  /*1990*/  LDG.E.64 R38, desc[UR4][R26.64+0x60] ;  /* 0x000060041a267981 */ /* 0x000f68000c1e1b00 */
[----:B0-----:R-:W5:Y:S04]  /*19a0*/  LDG.E.64 R48, desc[UR4][R26.64+0x70] ;  /* 0x000070041a307981 */ /* 0x001f68000c1e1b00 */
[----:B------:R-:W5:Y:S01]  /*19b0*/  LDG.E.64 R16, desc[UR4][R26.64+0x78] ;  /* 0x000078041a107981 */ /* 0x000f62000c1e1b00 */
[----:B------:R-:W-:-:S03]  /*19c0*/  DADD R50, R28, R50 ;  /* 0x000000001c327229 */ /* 0x000fc60000000032 */
[----:B------:R-:W-:Y:S04]  /*19d0*/  STG.E.64 desc[UR4][R26.64+0x8], R6 ;  /* 0x000008061a007986 */ /* 0x000fe8000c101b04 */
[----:B------:R-:W-:Y:S04]  /*19e0*/  STG.E.64 desc[UR4][R26.64+0x10], R8 ;  /* 0x000010081a007986 */ /* 0x000fe8000c101b04 */
[----:B------:R-:W-:Y:S04]  /*19f0*/  STG.E.64 desc[UR4][R26.64+0x18], R40 ;  /* 0x000018281a007986 */ /* 0x000fe8000c101b04 */
[----:B------:R-:W-:Y:S04]  /*1a00*/  STG.E.64 desc[UR4][R26.64+0x20], R30 ;  /* 0x0000201e1a007986 */ /* 0x000fe8000c101b04 */
[----:B------:R-:W-:Y:S04]  /*1a10*/  STG.E.64 desc[UR4][R26.64+0x28], R24 ;  /* 0x000028181a007986 */ /* 0x000fe8000c101b04 */
[----:B------:R-:W-:Y:S04]  /*1a20*/  STG.E.64 desc[UR4][R26.64+0x30], R4 ;  /* 0x000030041a007986 */ /* 0x000fe8000c101b04 */
[----:B------:R-:W-:Y:S01]  /*1a30*/  STG.E.64 desc[UR4][R26.64+0x68], R50 ;  /* 0x000068321a007986 */ /* 0x000fe2000c101b04 */
[----:B--2---:R-:W-:-:S02]  /*1a40*/  DADD R32, R22, R32 ;  /* 0x0000000016207229 */ /* 0x004fc40000000020 */
[----:B---3--:R-:W-:Y:S02]  /*1a50*/  DADD R36, R2, R36 ;  /* 0x0000000002247229 */ /* 0x008fe40000000024 */
[----:B----4-:R-:W-:Y:S02]  /*1a60*/  DADD R44, R18, R44 ;  /* 0x00000000122c7229 */ /* 0x010fe4000000002c */
[----:B-----5:R-:W-:Y:S02]  /*1a70*/  DADD R46, R34, R46 ;  /* 0x00000000222e7229 */ /* 0x020fe4000000002e */
[----:B------:R-:W-:Y:S02]  /*1a80*/  DADD R12, R42, R12 ;  /* 0x000000002a0c7229 */ /* 0x000fe4000000000c */
[----:B------:R-:W-:Y:S02]  /*1a90*/  DADD R38, R14, R38 ;  /* 0x000000000e267229 */ /* 0x000fe40000000026 */
[----:B------:R-:W-:-:S02]  /*1aa0*/  DADD R48, R20, R48 ;  /* 0x0000000014307229 */ /* 0x000fc40000000030 */
[----:B------:R-:W-:Y:S01]  /*1ab0*/  DADD R16, R10, R16 ;  /* 0x000000000a107229 */ /* 0x000fe20000000010 */
        /* <DEDUP_REMOVED lines=9> */
.L_x_45:
[----:B------:R-:W-:Y:S04]  /*1b50*/  STG.E.64 desc[UR4][R26.64], R48 ;  /* 0x000000301a007986 */ /* 0x000fe8000c101b04 */
        /* <DEDUP_REMOVED lines=16> */
.L_x_46:
        /* <DEDUP_REMOVED lines=10> */
.L_x_128:


//--------------------- .text._ZN36_GLOBAL__N__2535064f_4_k_cu_925ee21832ell_spmm_f64_warp_per_row_kernelILi1EEEvPKiPKdiiS4_iPdii --------------------------
	.section	.text._ZN36_GLOBAL__N__2535064f_4_k_cu_925ee21832ell_spmm_f64_warp_per_row_kernelILi1EEEvPKiPKdiiS4_iPdii,"ax",@progbits
	.align	128
.text._ZN36_GLOBAL__N__2535064f_4_k_cu_925ee21832ell_spmm_f64_warp_per_row_kernelILi1EEEvPKiPKdiiS4_iPdii:
        .type           _ZN36_GLOBAL__N__2535064f_4_k_cu_925ee21832ell_spmm_f64_warp_per_row_kernelILi1EEEvPKiPKdiiS4_iPdii,@function
        .size           _ZN36_GLOBAL__N__2535064f_4_k_cu_925ee21832ell_spmm_f64_warp_per_row_kernelILi1EEEvPKiPKdiiS4_iPdii,(.L_x_129 - _ZN36_GLOBAL__N__2535064f_4_k_cu_925ee21832ell_spmm_f64_warp_per_row_kernelILi1EEEvPKiPKdiiS4_iPdii)
        .other          _ZN36_GLOBAL__N__2535064f_4_k_cu_925ee21832ell_spmm_f64_warp_per_row_kernelILi1EEEvPKiPKdiiS4_iPdii,@"STO_CUDA_ENTRY STV_DEFAULT"
_ZN36_GLOBAL__N__2535064f_4_k_cu_925ee21832ell_spmm_f64_warp_per_row_kernelILi1EEEvPKiPKdiiS4_iPdii:
        /* <DEDUP_REMOVED lines=10> */
[----:B------:R-:W0:Y:S01]  /*00a0*/  LDCU UR6, c[0x0][0x394] ;  /* 0x00007280ff0677ac */ /* 0x000e220008000800 */
[----:B------:R-:W-:Y:S01]  /*00b0*/  LOP3.LUT R3, R3, 0x1f, RZ, 0xc0, !PT ;  /* 0x0000001f03037812 */ /* 0x000fe200078ec0ff */
[----:B------:R-:W-:Y:S01]  /*00c0*/  BSSY.RECONVERGENT B0, `(.L_x_47) ;  /* 0x00000e6000007945 */ /* 0x000fe20003800200 */
[----:B------:R-:W-:Y:S01]  /*00d0*/  CS2R R10, SRZ ;  /* 0x00000000000a7805 */ /* 0x000fe2000001ff00 */
[----:B------:R-:W1:Y:S01]  /*00e0*/  LDCU.64 UR4, c[0x0][0x358] ;  /* 0x00006b00ff0477ac */ /* 0x000e620008000a00 */
[----:B0-----:R-:W-:-:S13]  /*00f0*/  ISETP.GE.AND P0, PT, R3, UR6, PT ;  /* 0x0000000603007c0c */ /* 0x001fda000bf06270 */
[----:B-1----:R-:W-:Y:S05]  /*0100*/  @P0 BRA `(.L_x_48) ;  /* 0x0000000c00840947 */ /* 0x002fea0003800000 */
[----:B------:R-:W-:Y:S01]  /*0110*/  LOP3.LUT R2, RZ, R3, RZ, 0x33, !PT ;  /* 0x00000003ff027212 */ /* 0x000fe200078e33ff */
[----:B------:R-:W0:Y:S01]  /*0120*/  LDC R5, c[0x0][0x3a0] ;  /* 0x0000e800ff057b82 */ /* 0x000e220000000800 */
[----:B------:R-:W-:Y:S01]  /*0130*/  BSSY.RECONVERGENT B1, `(.L_x_49) ;  /* 0x000006e000017945 */ /* 0x000fe20003800200 */
[----:B------:R-:W-:Y:S01]  /*0140*/  IMAD.MOV.U32 R7, RZ, RZ, R3 ;  /* 0x000000ffff077224 */ /* 0x000fe200078e0003 */
[----:B------:R-:W-:Y:S01]  /*0150*/  CS2R R10, SRZ ;  /* 0x00000000000a7805 */ /* 0x000fe2000001ff00 */
[----:B------:R-:W-:-:S05]  /*0160*/  VIADD R2, R2, UR6 ;  /* 0x0000000602027c36 */ /* 0x000fca0008000000 */
[C---:B------:R-:W-:Y:S02]  /*0170*/  ISETP.GE.U32.AND P0, PT, R2.reuse, 0xe0, PT ;  /* 0x000000e00200780c */ /* 0x040fe40003f06070 */
[----:B------:R-:W-:Y:S02]  /*0180*/  LEA.HI R6, R2, 0x1, RZ, 0x1b ;  /* 0x0000000102067811 */ /* 0x000fe400078fd8ff */
[----:B0-----:R-:W-:-:S09]  /*0190*/  SHF.R.S32.HI R5, RZ, 0x1f, R5 ;  /* 0x0000001fff057819 */ /* 0x001fd20000011405 */
[----:B------:R-:W-:Y:S05]  /*01a0*/  @!P0 BRA `(.L_x_50) ;  /* 0x0000000400988947 */ /* 0x000fea0003800000 */
[----:B------:R-:W-:Y:S01]  /*01b0*/  LOP3.LUT R9, R6, 0xffffff8, RZ, 0xc0, !PT ;  /* 0x0ffffff806097812 */ /* 0x000fe200078ec0ff */
[--C-:B------:R-:W-:Y:S01]  /*01c0*/  IMAD R4, R0, UR6, R3.reuse ;  /* 0x0000000600047c24 */ /* 0x100fe2000f8e0203 */
[----:B------:R-:W-:Y:S01]  /*01d0*/  CS2R R10, SRZ ;  /* 0x00000000000a7805 */ /* 0x000fe2000001ff00 */
[----:B------:R-:W-:Y:S02]  /*01e0*/  IMAD.MOV.U32 R7, RZ, RZ, R3 ;  /* 0x000000ffff077224 */ /* 0x000fe400078e0003 */
[----:B------:R-:W-:-:S07]  /*01f0*/  IMAD.MOV R9, RZ, RZ, -R9 ;  /* 0x000000ffff097224 */ /* 0x000fce00078e0a09 */
.L_x_51:
[----:B------:R-:W0:Y:S08]  /*0200*/  LDC.64 R18, c[0x0][0x380] ;  /* 0x0000e000ff127b82 */ /* 0x000e300000000a00 */
[----:B------:R-:W1:Y:S01]  /*0210*/  LDC.64 R16, c[0x0][0x388] ;  /* 0x0000e200ff107b82 */ /* 0x000e620000000a00 */
[----:B0-----:R-:W-:-:S05]  /*0220*/  IMAD.WIDE R18, R4, 0x4, R18 ;  /* 0x0000000404127825 */ /* 0x001fca00078e0212 */
[----:B------:R-:W2:Y:S04]  /*0230*/  LDG.E.CONSTANT R20, desc[UR4][R18.64] ;  /* 0x0000000412147981 */ /* 0x000ea8000c1e9900 */
[----:B------:R-:W3:Y:S04]  /*0240*/  LDG.E.CONSTANT R8, desc[UR4][R18.64+0x80] ;  /* 0x0000800412087981 */ /* 0x000ee8000c1e9900 */
[----:B------:R-:W4:Y:S01]  /*0250*/  LDG.E.CONSTANT R25, desc[UR4][R18.64+0x100] ;  /* 0x0001000412197981 */ /* 0x000f22000c1e9900 */
[----:B-1----:R-:W-:-:S03]  /*0260*/  IMAD.WIDE R16, R4, 0x8, R16 ;  /* 0x0000000804107825 */ /* 0x002fc600078e0210 */
[----:B------:R-:W5:Y:S01]  /*0270*/  LDG.E.CONSTANT R24, desc[UR4][R18.64+0x180] ;  /* 0x0001800412187981 */ /* 0x000f62000c1e9900 */
[----:B--2---:R-:W-:-:S13]  /*0280*/  ISETP.GE.AND P0, PT, R20, RZ, PT ;  /* 0x000000ff1400720c */ /* 0x004fda0003f06270 */
[----:B------:R-:W0:Y:S08]  /*0290*/  @P0 LDC R13, c[0x0][0x3a0] ;  /* 0x0000e800ff0d0b82 */ /* 0x000e300000000800 */
[----:B------:R-:W1:Y:S01]  /*02a0*/  @P0 LDC.64 R14, c[0x0][0x398] ;  /* 0x0000e600ff0e0b82 */ /* 0x000e620000000a00 */
[----:B0-----:R-:W-:-:S04]  /*02b0*/  @P0 IMAD.WIDE.U32 R12, R20, R13, RZ ;  /* 0x0000000d140c0225 */ /* 0x001fc800078e00ff */
[----:B------:R-:W-:Y:S02]  /*02c0*/  @P0 IMAD R13, R20, R5, R13 ;  /* 0x00000005140d0224 */ /* 0x000fe400078e020d */
[----:B------:R-:W2:Y:S01]  /*02d0*/  @P0 LDG.E.64.CONSTANT R20, desc[UR4][R16.64] ;  /* 0x0000000410140981 */ /* 0x000ea2000c1e9b00 */
[----:B-1----:R-:W-:-:S04]  /*02e0*/  @P0 LEA R14, P1, R12, R14, 0x3 ;  /* 0x0000000e0c0e0211 */ /* 0x002fc800078218ff */
[----:B------:R-:W-:-:S06]  /*02f0*/  @P0 LEA.HI.X R15, R12, R15, R13, 0x3, P1 ;  /* 0x0000000f0c0f0211 */ /* 0x000fcc00008f1c0d */
[----:B------:R-:W2:Y:S01]  /*0300*/  @P0 LDG.E.64.CONSTANT R14, desc[UR4][R14.64] ;  /* 0x000000040e0e0981 */ /* 0x000ea2000c1e9b00 */
[----:B---3--:R-:W-:-:S13]  /*0310*/  ISETP.GE.AND P1, PT, R8, RZ, PT ;  /* 0x000000ff0800720c */ /* 0x008fda0003f26270 */
[----:B------:R-:W0:Y:S08]  /*0320*/  @P1 LDC R23, c[0x0][0x3a0] ;  /* 0x0000e800ff171b82 */ /* 0x000e300000000800 */
[----:B------:R-:W1:Y:S01]  /*0330*/  @P1 LDC.64 R12, c[0x0][0x398] ;  /* 0x0000e600ff0c1b82 */ /* 0x000e620000000a00 */
[----:B0-----:R-:W-:-:S04]  /*0340*/  @P1 IMAD.WIDE.U32 R22, R8, R23, RZ ;  /* 0x0000001708161225 */ /* 0x001fc800078e00ff */
[----:B------:R-:W-:Y:S01]  /*0350*/  @P1 IMAD R8, R8, R5, R23 ;  /* 0x0000000508081224 */ /* 0x000fe200078e0217 */
[----:B-1----:R-:W-:-:S04]  /*0360*/  @P1 LEA R12, P2, R22, R12, 0x3 ;  /* 0x0000000c160c1211 */ /* 0x002fc800078418ff */
[----:B------:R-:W-:Y:S02]  /*0370*/  @P1 LEA.HI.X R13, R22, R13, R8, 0x3, P2 ;  /* 0x0000000d160d1211 */ /* 0x000fe400010f1c08 */
[----:B----4-:R-:W-:Y:S01]  /*0380*/  ISETP.GE.AND P2, PT, R25, RZ, PT ;  /* 0x000000ff1900720c */ /* 0x010fe20003f46270 */
[----:B------:R-:W3:Y:S04]  /*0390*/  @P1 LDG.E.64.CONSTANT R22, desc[UR4][R16.64+0x100] ;  /* 0x0001000410161981 */ /* 0x000ee8000c1e9b00 */
[----:B------:R-:W3:Y:S04]  /*03a0*/  @P1 LDG.E.64.CONSTANT R12, desc[UR4][R12.64] ;  /* 0x000000040c0c1981 */ /* 0x000ee8000c1e9b00 */
[----:B------:R-:W4:Y:S04]  /*03b0*/  LDG.E.CONSTANT R8, desc[UR4][R18.64+0x200] ;  /* 0x0002000412087981 */ /* 0x000f28000c1e9900 */
[----:B------:R-:W0:Y:S01]  /*03c0*/  @P2 LDC R26, c[0x0][0x3a0] ;  /* 0x0000e800ff1a2b82 */ /* 0x000e220000000800 */
[----:B--2---:R-:W-:-:S07]  /*03d0*/  @P0 DFMA R10, R20, R14, R10 ;  /* 0x0000000e140a022b */ /* 0x004fce000000000a */
[----:B------:R-:W1:Y:S01]  /*03e0*/  @P2 LDC.64 R14, c[0x0][0x398] ;  /* 0x0000e600ff0e2b82 */ /* 0x000e620000000a00 */
[C---:B0-----:R-:W-:Y:S02]  /*03f0*/  @P2 IMAD.WIDE.U32 R20, R25.reuse, R26, RZ ;  /* 0x0000001a19142225 */ /* 0x041fe400078e00ff */
[----:B------:R-:W2:Y:S02]  /*0400*/  LDG.E.CONSTANT R26, desc[UR4][R18.64+0x280] ;  /* 0x00028004121a7981 */ /* 0x000ea4000c1e9900 */
[----:B------:R-:W-:Y:S01]  /*0410*/  @P2 IMAD R25, R25, R5, R21 ;  /* 0x0000000519192224 */ /* 0x000fe200078e0215 */
[----:B-1----:R-:W-:-:S04]  /*0420*/  @P2 LEA R14, P0, R20, R14, 0x3 ;  /* 0x0000000e140e2211 */ /* 0x002fc800078018ff */
[----:B------:R-:W-:Y:S02]  /*0430*/  @P2 LEA.HI.X R15, R20, R15, R25, 0x3, P0 ;  /* 0x0000000f140f2211 */ /* 0x000fe400000f1c19 */
[----:B------:R-:W2:Y:S04]  /*0440*/  @P2 LDG.E.64.CONSTANT R20, desc[UR4][R16.64+0x200] ;  /* 0x0002000410142981 */ /* 0x000ea8000c1e9b00 */
[----:B------:R-:W2:Y:S01]  /*0450*/  @P2 LDG.E.64.CONSTANT R14, desc[UR4][R14.64] ;  /* 0x000000040e0e2981 */ /* 0x000ea2000c1e9b00 */
[----:B-----5:R-:W-:-:S13]  /*0460*/  ISETP.GE.AND P0, PT, R24, RZ, PT ;  /* 0x000000ff1800720c */ /* 0x020fda0003f06270 */
[----:B------:R-:W0:Y:S01]  /*0470*/  @P0 LDC R25, c[0x0][0x3a0] ;  /* 0x0000e800ff190b82 */ /* 0x000e220000000800 */
[----:B---3--:R-:W-:-:S07]  /*0480*/  @P1 DFMA R10, R22, R12, R10 ;  /* 0x0000000c160a122b */ /* 0x008fce000000000a */
[----:B------:R-:W1:Y:S01]  /*0490*/  @P0 LDC.64 R12, c[0x0][0x398] ;  /* 0x0000e600ff0c0b82 */ /* 0x000e620000000a00 */
[----:B----4-:R-:W-:Y:S01]  /*04a0*/  ISETP.GE.AND P1, PT, R8, RZ, PT ;  /* 0x000000ff0800720c */ /* 0x010fe20003f26270 */
[----:B0-----:R-:W-:-:S12]  /*04b0*/  @P0 IMAD.WIDE.U32 R22, R24, R25, RZ ;  /* 0x0000001918160225 */ /* 0x001fd800078e00ff */
[----:B------:R-:W0:Y:S01]  /*04c0*/  @P1 LDC R25, c[0x0][0x3a0] ;  /* 0x0000e800ff191b82 */ /* 0x000e220000000800 */
[----:B------:R-:W-:Y:S01]  /*04d0*/  @P0 IMAD R24, R24, R5, R23 ;  /* 0x0000000518180224 */ /* 0x000fe200078e0217 */
[----:B-1----:R-:W-:-:S04]  /*04e0*/  @P0 LEA R12, P3, R22, R12, 0x3 ;  /* 0x0000000c160c0211 */ /* 0x002fc800078618ff */
[----:B------:R-:W-:Y:S02]  /*04f0*/  @P0 LEA.HI.X R13, R22, R13, R24, 0x3, P3 ;  /* 0x0000000d160d0211 */ /* 0x000fe400018f1c18 */
[----:B------:R-:W1:Y:S01]  /*0500*/  @P1 LDC.64 R22, c[0x0][0x398] ;  /* 0x0000e600ff161b82 */ /* 0x000e620000000a00 */
[----:B------:R-:W3:Y:S04]  /*0510*/  LDG.E.CONSTANT R24, desc[UR4][R18.64+0x300] ;  /* 0x0003000412187981 */ /* 0x000ee8000c1e9900 */
[----:B------:R-:W4:Y:S01]  /*0520*/  @P0 LDG.E.64.CONSTANT R12, desc[UR4][R12.64] ;  /* 0x000000040c0c0981 */ /* 0x000f22000c1e9b00 */
[----:B0-----:R-:W-:-:S04]  /*0530*/  @P1 IMAD.WIDE.U32 R28, R8, R25, RZ ;  /* 0x00000019081c1225 */ /* 0x001fc800078e00ff */
[----:B------:R-:W-:Y:S01]  /*0540*/  @P1 IMAD R8, R8, R5, R29 ;  /* 0x0000000508081224 */ /* 0x000fe200078e021d */
[----:B--2---:R-:W-:Y:S01]  /*0550*/  @P2 DFMA R10, R20, R14, R10 ;  /* 0x0000000e140a222b */ /* 0x004fe2000000000a */
[----:B------:R-:W4:Y:S04]  /*0560*/  @P0 LDG.E.64.CONSTANT R14, desc[UR4][R16.64+0x300] ;  /* 0x00030004100e0981 */ /* 0x000f28000c1e9b00 */
[----:B------:R-:W2:Y:S01]  /*0570*/  LDG.E.CONSTANT R20, desc[UR4][R18.64+0x380] ;  /* 0x0003800412147981 */ /* 0x000ea2000c1e9900 */
[----:B-1----:R-:W-:-:S04]  /*0580*/  @P1 LEA R22, P2, R28, R22, 0x3 ;  /* 0x000000161c161211 */ /* 0x002fc800078418ff */
[----:B------:R-:W-:Y:S02]  /*0590*/  @P1 LEA.HI.X R23, R28, R23, R8, 0x3, P2 ;  /* 0x000000171c171211 */ /* 0x000fe400010f1c08 */
[----:B------:R-:W5:Y:S04]  /*05a0*/  @P1 LDG.E.64.CONSTANT R28, desc[UR4][R16.64+0x400] ;  /* 0x00040004101c1981 */ /* 0x000f68000c1e9b00 */
[----:B------:R-:W5:Y:S01]  /*05b0*/  @P1 LDG.E.64.CONSTANT R22, desc[UR4][R22.64] ;  /* 0x0000000416161981 */ /* 0x000f62000c1e9b00 */
[----:B------:R-:W-:-:S13]  /*05c0*/  ISETP.GE.AND P3, PT, R26, RZ, PT ;  /* 0x000000ff1a00720c */ /* 0x000fda0003f66270 */
[----:B------:R-:W0:Y:S01]  /*05d0*/  @P3 LDC R25, c[0x0][0x3a0] ;  /* 0x0000e800ff193b82 */ /* 0x000e220000000800 */
[----:B---3--:R-:W-:-:S13]  /*05e0*/  ISETP.GE.AND P2, PT, R24, RZ, PT ;  /* 0x000000ff1800720c */ /* 0x008fda0003f46270 */
[----:B------:R-:W1:Y:S01]  /*05f0*/  @P2 LDC R21, c[0x0][0x3a0] ;  /* 0x0000e800ff152b82 */ /* 0x000e620000000800 */
[----:B----4-:R-:W-:-:S07]  /*0600*/  @P0 DFMA R10, R14, R12, R10 ;  /* 0x0000000c0e0a022b */ /* 0x010fce000000000a */
[----:B------:R-:W3:Y:S01]  /*0610*/  @P3 LDC.64 R14, c[0x0][0x398] ;  /* 0x0000e600ff0e3b82 */ /* 0x000ee20000000a00 */
[----:B--2---:R-:W-:-:S07]  /*0620*/  ISETP.GE.AND P0, PT, R20, RZ, PT ;  /* 0x000000ff1400720c */ /* 0x004fce0003f06270 */
[----:B------:R-:W2:Y:S01]  /*0630*/  @P2 LDC.64 R12, c[0x0][0x398] ;  /* 0x0000e600ff0c2b82 */ /* 0x000ea20000000a00 */
[----:B-----5:R-:W-:-:S07]  /*0640*/  @P1 DFMA R10, R28, R22, R10 ;  /* 0x000000161c0a122b */ /* 0x020fce000000000a */
[----:B------:R-:W4:Y:S01]  /*0650*/  @P0 LDC R27, c[0x0][0x3a0] ;  /* 0x0000e800ff1b0b82 */ /* 0x000f220000000800 */
[----:B0-----:R-:W-:-:S04]  /*0660*/  @P3 IMAD.WIDE.U32 R22, R26, R25, RZ ;  /* 0x000000191a163225 */ /* 0x001fc800078e00ff */
[----:B------:R-:W-:-:S03]  /*0670*/  @P3 IMAD R26, R26, R5, R23 ;  /* 0x000000051a1a3224 */ /* 0x000fc600078e0217 */
[----:B------:R-:W0:Y:S01]  /*0680*/  @P0 LDC.64 R18, c[0x0][0x398] ;  /* 0x0000e600ff120b82 */ /* 0x000e220000000a00 */
[----:B---3--:R-:W-:-:S04]  /*0690*/  @P3 LEA R14, P1, R22, R14, 0x3 ;  /* 0x0000000e160e3211 */ /* 0x008fc800078218ff */
[----:B------:R-:W-:Y:S01]  /*06a0*/  @P3 LEA.HI.X R15, R22, R15, R26, 0x3, P1 ;  /* 0x0000000f160f3211 */ /* 0x000fe200008f1c1a */
[----:B-1----:R-:W-:-:S04]  /*06b0*/  @P2 IMAD.WIDE.U32 R22, R24, R21, RZ ;  /* 0x0000001518162225 */ /* 0x002fc800078e00ff */
[----:B------:R-:W-:Y:S01]  /*06c0*/  @P2 IMAD R24, R24, R5, R23 ;  /* 0x0000000518182224 */ /* 0x000fe200078e0217 */
[C---:B--2---:R-:W-:Y:S01]  /*06d0*/  @P2 LEA R12, P1, R22.reuse, R12, 0x3 ;  /* 0x0000000c160c2211 */ /* 0x044fe200078218ff */
[----:B------:R-:W2:Y:S03]  /*06e0*/  @P3 LDG.E.64.CONSTANT R14, desc[UR4][R14.64] ;  /* 0x000000040e0e3981 */ /* 0x000ea6000c1e9b00 */
[----:B------:R-:W-:Y:S01]  /*06f0*/  @P2 LEA.HI.X R13, R22, R13, R24, 0x3, P1 ;  /* 0x0000000d160d2211 */ /* 0x000fe200008f1c18 */
[C---:B----4-:R-:W-:Y:S01]  /*0700*/  @P0 IMAD.WIDE.U32 R24, R20.reuse, R27, RZ ;  /* 0x0000001b14180225 */ /* 0x050fe200078e00ff */
[----:B------:R-:W2:Y:S03]  /*0710*/  @P3 LDG.E.64.CONSTANT R22, desc[UR4][R16.64+0x500] ;  /* 0x0005000410163981 */ /* 0x000ea6000c1e9b00 */
[----:B------:R-:W-:Y:S01]  /*0720*/  @P0 IMAD R8, R20, R5, R25 ;  /* 0x0000000514080224 */ /* 0x000fe200078e0219 */
[----:B------:R-:W3:Y:S01]  /*0730*/  @P2 LDG.E.64.CONSTANT R12, desc[UR4][R12.64] ;  /* 0x000000040c0c2981 */ /* 0x000ee2000c1e9b00 */
[----:B0-----:R-:W-:-:S03]  /*0740*/  @P0 LEA R18, P1, R24, R18, 0x3 ;  /* 0x0000001218120211 */ /* 0x001fc600078218ff */
[----:B------:R-:W3:Y:S01]  /*0750*/  @P2 LDG.E.64.CONSTANT R20, desc[UR4][R16.64+0x600] ;  /* 0x0006000410142981 */ /* 0x000ee2000c1e9b00 */
[----:B------:R-:W-:-:S03]  /*0760*/  @P0 LEA.HI.X R19, R24, R19, R8, 0x3, P1 ;  /* 0x0000001318130211 */ /* 0x000fc600008f1c08 */
[----:B------:R-:W4:Y:S04]  /*0770*/  @P0 LDG.E.64.CONSTANT R24, desc[UR4][R16.64+0x700] ;  /* 0x0007000410180981 */ /* 0x000f28000c1e9b00 */
[----:B------:R-:W4:Y:S01]  /*0780*/  @P0 LDG.E.64.CONSTANT R18, desc[UR4][R18.64] ;  /* 0x0000000412120981 */ /* 0x000f22000c1e9b00 */
[----:B------:R-:W-:-:S05]  /*0790*/  VIADD R9, R9, 0x8 ;  /* 0x0000000809097836 */ /* 0x000fca0000000000 */
[----:B------:R-:W-:Y:S01]  /*07a0*/  ISETP.NE.AND P1, PT, R9, RZ, PT ;  /* 0x000000ff0900720c */ /* 0x000fe20003f25270 */
[----:B------:R-:W-:Y:S02]  /*07b0*/  VIADD R7, R7, 0x100 ;  /* 0x0000010007077836 */ /* 0x000fe40000000000 */
[----:B------:R-:W-:Y:S01]  /*07c0*/  VIADD R4, R4, 0x100 ;  /* 0x0000010004047836 */ /* 0x000fe20000000000 */
[----:B--2---:R-:W-:-:S08]  /*07d0*/  @P3 DFMA R10, R22, R14, R10 ;  /* 0x0000000e160a322b */ /* 0x004fd0000000000a */
[----:B---3--:R-:W-:-:S08]  /*07e0*/  @P2 DFMA R10, R20, R12, R10 ;  /* 0x0000000c140a222b */ /* 0x008fd0000000000a */
[----:B----4-:R-:W-:Y:S01]  /*07f0*/  @P0 DFMA R10, R24, R18, R10 ;  /* 0x00000012180a022b */ /* 0x010fe2000000000a */
[----:B------:R-:W-:Y:S10]  /*0800*/  @P1 BRA `(.L_x_51) ;  /* 0xfffffff8007c1947 */ /* 0x000ff4000383ffff */
.L_x_50:
[----:B------:R-:W-:Y:S05]  /*0810*/  BSYNC.RECONVERGENT B1 ;  /* 0x0000000000017941 */ /* 0x000fea0003800200 */
.L_x_49:
[----:B------:R-:W-:-:S13]  /*0820*/  LOP3.LUT P0, R4, R6, 0x7, RZ, 0xc0, !PT ;  /* 0x0000000706047812 */ /* 0x000fda000780c0ff */
[----:B------:R-:W-:Y:S05]  /*0830*/  @!P0 BRA `(.L_x_48) ;  /* 0x0000000400b88947 */ /* 0x000fea0003800000 */
[----:B------:R-:W-:Y:S01]  /*0840*/  ISETP.GE.U32.AND P1, PT, R4, 0x4, PT ;  /* 0x000000040400780c */ /* 0x000fe20003f26070 */
[----:B------:R-:W-:Y:S01]  /*0850*/  BSSY.RECONVERGENT B1, `(.L_x_52) ;  /* 0x0000036000017945 */ /* 0x000fe20003800200 */
[----:B------:R-:W-:-:S11]  /*0860*/  LOP3.LUT P0, R6, R6, 0x3, RZ, 0xc0, !PT ;  /* 0x0000000306067812 */ /* 0x000fd6000780c0ff */
[----:B------:R-:W-:Y:S05]  /*0870*/  @!P1 BRA `(.L_x_53) ;  /* 0x0000000000cc9947 */ /* 0x000fea0003800000 */
[----:B------:R-:W0:Y:S01]  /*0880*/  LDC.64 R20, c[0x0][0x380] ;  /* 0x0000e000ff147b82 */ /* 0x000e220000000a00 */
[----:B------:R-:W1:Y:S07]  /*0890*/  LDCU UR7, c[0x0][0x394] ;  /* 0x00007280ff0777ac */ /* 0x000e6e0008000800 */
[----:B------:R-:W2:Y:S01]  /*08a0*/  LDC.64 R8, c[0x0][0x388] ;  /* 0x0000e200ff087b82 */ /* 0x000ea20000000a00 */
[----:B-1----:R-:W-:-:S04]  /*08b0*/  IMAD R15, R0, UR7, R7 ;  /* 0x00000007000f7c24 */ /* 0x002fc8000f8e0207 */
[----:B0-----:R-:W-:-:S05]  /*08c0*/  IMAD.WIDE R20, R15, 0x4, R20 ;  /* 0x000000040f147825 */ /* 0x001fca00078e0214 */
[----:B------:R-:W3:Y:S04]  /*08d0*/  LDG.E.CONSTANT R14, desc[UR4][R20.64] ;  /* 0x00000004140e7981 */ /* 0x000ee8000c1e9900 */
[----:B------:R-:W4:Y:S04]  /*08e0*/  LDG.E.CONSTANT R24, desc[UR4][R20.64+0x80] ;  /* 0x0000800414187981 */ /* 0x000f28000c1e9900 */
[----:B------:R-:W5:Y:S04]  /*08f0*/  LDG.E.CONSTANT R22, desc[UR4][R20.64+0x100] ;  /* 0x0001000414167981 */ /* 0x000f68000c1e9900 */
[----:B------:R-:W5:Y:S01]  /*0900*/  LDG.E.CONSTANT R4, desc[UR4][R20.64+0x180] ;  /* 0x0001800414047981 */ /* 0x000f62000c1e9900 */
[----:B--2---:R-:W-:Y:S01]  /*0910*/  IMAD.WIDE R8, R15, 0x8, R8 ;  /* 0x000000080f087825 */ /* 0x004fe200078e0208 */
[----:B---3--:R-:W-:-:S13]  /*0920*/  ISETP.GE.AND P1, PT, R14, RZ, PT ;  /* 0x000000ff0e00720c */ /* 0x008fda0003f26270 */
[----:B------:R-:W0:Y:S01]  /*0930*/  @P1 LDC R13, c[0x0][0x3a0] ;  /* 0x0000e800ff0d1b82 */ /* 0x000e220000000800 */
[----:B------:R-:W2:Y:S07]  /*0940*/  @P1 LDG.E.64.CONSTANT R16, desc[UR4][R8.64] ;  /* 0x0000000408101981 */ /* 0x000eae000c1e9b00 */
[----:B------:R-:W1:Y:S01]  /*0950*/  @P1 LDC.64 R18, c[0x0][0x398] ;  /* 0x0000e600ff121b82 */ /* 0x000e620000000a00 */
[----:B0-----:R-:W-:-:S04]  /*0960*/  @P1 IMAD.WIDE.U32 R12, R14, R13, RZ ;  /* 0x0000000d0e0c1225 */ /* 0x001fc800078e00ff */
[----:B------:R-:W-:Y:S01]  /*0970*/  @P1 IMAD R13, R14, R5, R13 ;  /* 0x000000050e0d1224 */ /* 0x000fe200078e020d */
[----:B-1----:R-:W-:-:S04]  /*0980*/  @P1 LEA R18, P2, R12, R18, 0x3 ;  /* 0x000000120c121211 */ /* 0x002fc800078418ff */
[----:B------:R-:W-:-:S05]  /*0990*/  @P1 LEA.HI.X R19, R12, R19, R13, 0x3, P2 ;  /* 0x000000130c131211 */ /* 0x000fca00010f1c0d */
[----:B------:R0:W2:Y:S01]  /*09a0*/  @P1 LDG.E.64.CONSTANT R14, desc[UR4][R18.64] ;  /* 0x00000004120e1981 */ /* 0x0000a2000c1e9b00 */
[----:B----4-:R-:W-:Y:S02]  /*09b0*/  ISETP.GE.AND P4, PT, R24, RZ, PT ;  /* 0x000000ff1800720c */ /* 0x010fe40003f86270 */
[----:B-----5:R-:W-:Y:S02]  /*09c0*/  ISETP.GE.AND P3, PT, R22, RZ, PT ;  /* 0x000000ff1600720c */ /* 0x020fe40003f66270 */
[----:B------:R-:W-:-:S09]  /*09d0*/  ISETP.GE.AND P2, PT, R4, RZ, PT ;  /* 0x000000ff0400720c */ /* 0x000fd20003f46270 */
[----:B------:R-:W0:Y:S08]  /*09e0*/  @P4 LDC R27, c[0x0][0x3a0] ;  /* 0x0000e800ff1b4b82 */ /* 0x000e300000000800 */
[----:B------:R-:W1:Y:S08]  /*09f0*/  @P4 LDC.64 R20, c[0x0][0x398] ;  /* 0x0000e600ff144b82 */ /* 0x000e700000000a00 */
[----:B------:R-:W3:Y:S08]  /*0a00*/  @P3 LDC R25, c[0x0][0x3a0] ;  /* 0x0000e800ff193b82 */ /* 0x000ef00000000800 */
[----:B------:R-:W4:Y:S08]  /*0a10*/  @P3 LDC.64 R12, c[0x0][0x398] ;  /* 0x0000e600ff0c3b82 */ /* 0x000f300000000a00 */
[----:B------:R-:W5:Y:S01]  /*0a20*/  @P2 LDC R23, c[0x0][0x3a0] ;  /* 0x0000e800ff172b82 */ /* 0x000f620000000800 */
[----:B0-----:R-:W-:-:S04]  /*0a30*/  @P4 IMAD.WIDE.U32 R18, R24, R27, RZ ;  /* 0x0000001b18124225 */ /* 0x001fc800078e00ff */
[----:B------:R-:W-:Y:S01]  /*0a40*/  @P4 IMAD R24, R24, R5, R19 ;  /* 0x0000000518184224 */ /* 0x000fe200078e0213 */
[----:B--2---:R-:W-:Y:S02]  /*0a50*/  @P1 DFMA R10, R16, R14, R10 ;  /* 0x0000000e100a122b */ /* 0x004fe4000000000a */
[----:B------:R-:W0:Y:S01]  /*0a60*/  @P2 LDC.64 R14, c[0x0][0x398] ;  /* 0x0000e600ff0e2b82 */ /* 0x000e220000000a00 */
[----:B-1----:R-:W-:Y:S01]  /*0a70*/  @P4 LEA R20, P1, R18, R20, 0x3 ;  /* 0x0000001412144211 */ /* 0x002fe200078218ff */
[----:B---3--:R-:W-:-:S03]  /*0a80*/  @P3 IMAD.WIDE.U32 R16, R22, R25, RZ ;  /* 0x0000001916103225 */ /* 0x008fc600078e00ff */
[----:B------:R-:W-:Y:S01]  /*0a90*/  @P4 LEA.HI.X R21, R18, R21, R24, 0x3, P1 ;  /* 0x0000001512154211 */ /* 0x000fe200008f1c18 */
[----:B------:R-:W-:Y:S01]  /*0aa0*/  @P3 IMAD R17, R22, R5, R17 ;  /* 0x0000000516113224 */ /* 0x000fe200078e0211 */
[----:B----4-:R-:W-:Y:S01]  /*0ab0*/  @P3 LEA R12, P1, R16, R12, 0x3 ;  /* 0x0000000c100c3211 */ /* 0x010fe200078218ff */
[----:B------:R-:W2:Y:S01]  /*0ac0*/  @P4 LDG.E.64.CONSTANT R18, desc[UR4][R8.64+0x100] ;  /* 0x0001000408124981 */ /* 0x000ea2000c1e9b00 */
[----:B-----5:R-:W-:-:S03]  /*0ad0*/  @P2 IMAD.WIDE.U32 R22, R4, R23, RZ ;  /* 0x0000001704162225 */ /* 0x020fc600078e00ff */
[----:B------:R-:W2:Y:S01]  /*0ae0*/  @P4 LDG.E.64.CONSTANT R20, desc[UR4][R20.64] ;  /* 0x0000000414144981 */ /* 0x000ea2000c1e9b00 */
[----:B------:R-:W-:Y:S01]  /*0af0*/  @P3 LEA.HI.X R13, R16, R13, R17, 0x3, P1 ;  /* 0x0000000d100d3211 */ /* 0x000fe200008f1c11 */
[----:B------:R-:W-:Y:S02]  /*0b00*/  @P2 IMAD R4, R4, R5, R23 ;  /* 0x0000000504042224 */ /* 0x000fe400078e0217 */
[----:B------:R-:W3:Y:S04]  /*0b10*/  @P3 LDG.E.64.CONSTANT R16, desc[UR4][R8.64+0x200] ;  /* 0x0002000408103981 */ /* 0x000ee8000c1e9b00 */
[----:B------:R-:W3:Y:S01]  /*0b20*/  @P3 LDG.E.64.CONSTANT R12, desc[UR4][R12.64] ;  /* 0x000000040c0c3981 */ /* 0x000ee2000c1e9b00 */
[----:B0-----:R-:W-:-:S04]  /*0b30*/  @P2 LEA R14, P1, R22, R14, 0x3 ;  /* 0x0000000e160e2211 */ /* 0x001fc800078218ff */
[----:B------:R-:W-:Y:S02]  /*0b40*/  @P2 LEA.HI.X R15, R22, R15, R4, 0x3, P1 ;  /* 0x0000000f160f2211 */ /* 0x000fe400008f1c04 */
[----:B------:R-:W4:Y:S04]  /*0b50*/  @P2 LDG.E.64.CONSTANT R22, desc[UR4][R8.64+0x300] ;  /* 0x0003000408162981 */ /* 0x000f28000c1e9b00 */
[----:B------:R-:W4:Y:S01]  /*0b60*/  @P2 LDG.E.64.CONSTANT R14, desc[UR4][R14.64] ;  /* 0x000000040e0e2981 */ /* 0x000f22000c1e9b00 */
[----:B------:R-:W-:Y:S01]  /*0b70*/  VIADD R7, R7, 0x80 ;  /* 0x0000008007077836 */ /* 0x000fe20000000000 */
[----:B--2---:R-:W-:-:S08]  /*0b80*/  @P4 DFMA R10, R18, R20, R10 ;  /* 0x00000014120a422b */ /* 0x004fd0000000000a */
[----:B---3--:R-:W-:-:S08]  /*0b90*/  @P3 DFMA R10, R16, R12, R10 ;  /* 0x0000000c100a322b */ /* 0x008fd0000000000a */
[----:B----4-:R-:W-:-:S11]  /*0ba0*/  @P2 DFMA R10, R22, R14, R10 ;  /* 0x0000000e160a222b */ /* 0x010fd6000000000a */
.L_x_53:
[----:B------:R-:W-:Y:S05]  /*0bb0*/  BSYNC.RECONVERGENT B1 ;  /* 0x0000000000017941 */ /* 0x000fea0003800200 */
.L_x_52:
[----:B------:R-:W-:Y:S05]  /*0bc0*/  @!P0 BRA `(.L_x_48) ;  /* 0x0000000000d48947 */ /* 0x000fea0003800000 */
[----:B------:R-:W-:Y:S01]  /*0bd0*/  ISETP.NE.AND P1, PT, R6, 0x1, PT ;  /* 0x000000010600780c */ /* 0x000fe20003f25270 */
[----:B------:R-:W-:Y:S01]  /*0be0*/  BSSY.RECONVERGENT B1, `(.L_x_54) ;  /* 0x0000020000017945 */ /* 0x000fe20003800200 */
[----:B------:R-:W-:-:S11]  /*0bf0*/  LOP3.LUT P0, RZ, R2, 0x20, RZ, 0xc0, !PT ;  /* 0x0000002002ff7812 */ /* 0x000fd6000780c0ff */
[----:B------:R-:W-:Y:S05]  /*0c00*/  @!P1 BRA `(.L_x_55) ;  /* 0x0000000000749947 */ /* 0x000fea0003800000 */
[----:B------:R-:W0:Y:S01]  /*0c10*/  LDC.64 R8, c[0x0][0x380] ;  /* 0x0000e000ff087b82 */ /* 0x000e220000000a00 */
[----:B------:R-:W1:Y:S07]  /*0c20*/  LDCU UR7, c[0x0][0x394] ;  /* 0x00007280ff0777ac */ /* 0x000e6e0008000800 */
[----:B------:R-:W2:Y:S01]  /*0c30*/  LDC.64 R16, c[0x0][0x388] ;  /* 0x0000e200ff107b82 */ /* 0x000ea20000000a00 */
[----:B-1----:R-:W-:-:S04]  /*0c40*/  IMAD R21, R0, UR7, R7 ;  /* 0x0000000700157c24 */ /* 0x002fc8000f8e0207 */
[----:B0-----:R-:W-:-:S05]  /*0c50*/  IMAD.WIDE R18, R21, 0x4, R8 ;  /* 0x0000000415127825 */ /* 0x001fca00078e0208 */
[----:B------:R-:W3:Y:S04]  /*0c60*/  LDG.E.CONSTANT R2, desc[UR4][R18.64] ;  /* 0x0000000412027981 */ /* 0x000ee8000c1e9900 */
[----:B------:R-:W4:Y:S01]  /*0c70*/  LDG.E.CONSTANT R4, desc[UR4][R18.64+0x80] ;  /* 0x0000800412047981 */ /* 0x000f22000c1e9900 */
[----:B--2---:R-:W-:Y:S01]  /*0c80*/  IMAD.WIDE R16, R21, 0x8, R16 ;  /* 0x0000000815107825 */ /* 0x004fe200078e0210 */
[----:B---3--:R-:W-:Y:S02]  /*0c90*/  ISETP.GE.AND P1, PT, R2, RZ, PT ;  /* 0x000000ff0200720c */ /* 0x008fe40003f26270 */
[----:B----4-:R-:W-:-:S11]  /*0ca0*/  ISETP.GE.AND P2, PT, R4, RZ, PT ;  /* 0x000000ff0400720c */ /* 0x010fd60003f46270 */
        /* <DEDUP_REMOVED lines=19> */
.L_x_55:
[----:B------:R-:W-:Y:S05]  /*0de0*/  BSYNC.RECONVERGENT B1 ;  /* 0x0000000000017941 */ /* 0x000fea0003800200 */
.L_x_54:
[----:B------:R-:W-:Y:S05]  /*0df0*/  @P0 BRA `(.L_x_48) ;  /* 0x0000000000480947 */ /* 0x000fea0003800000 */
[----:B------:R-:W0:Y:S01]  /*0e00*/  LDC.64 R8, c[0x0][0x380] ;  /* 0x0000e000ff087b82 */ /* 0x000e220000000a00 */
[----:B------:R-:W1:Y:S02]  /*0e10*/  LDCU UR7, c[0x0][0x394] ;  /* 0x00007280ff0777ac */ /* 0x000e640008000800 */
[----:B-1----:R-:W-:-:S04]  /*0e20*/  IMAD R15, R0, UR7, R7 ;  /* 0x00000007000f7c24 */ /* 0x002fc8000f8e0207 */
[----:B0-----:R-:W-:-:S05]  /*0e30*/  IMAD.WIDE R6, R15, 0x4, R8 ;  /* 0x000000040f067825 */ /* 0x001fca00078e0208 */
[----:B------:R-:W2:Y:S02]  /*0e40*/  LDG.E.CONSTANT R2, desc[UR4][R6.64] ;  /* 0x0000000406027981 */ /* 0x000ea4000c1e9900 */
[----:B--2---:R-:W-:-:S13]  /*0e50*/  ISETP.GE.AND P0, PT, R2, RZ, PT ;  /* 0x000000ff0200720c */ /* 0x004fda0003f06270 */
[----:B------:R-:W-:Y:S05]  /*0e60*/  @!P0 BRA `(.L_x_48) ;  /* 0x00000000002c8947 */ /* 0x000fea0003800000 */
[----:B------:R-:W0:Y:S01]  /*0e70*/  LDCU UR7, c[0x0][0x3a0] ;  /* 0x00007400ff0777ac */ /* 0x000e220008000800 */
[----:B------:R-:W1:Y:S01]  /*0e80*/  LDC.64 R12, c[0x0][0x388] ;  /* 0x0000e200ff0c7b82 */ /* 0x000e620000000a00 */
[----:B------:R-:W2:Y:S01]  /*0e90*/  LDCU.64 UR8, c[0x0][0x398] ;  /* 0x00007300ff0877ac */ /* 0x000ea20008000a00 */
[----:B0-----:R-:W-:-:S04]  /*0ea0*/  IMAD.WIDE.U32 R6, R2, UR7, RZ ;  /* 0x0000000702067c25 */ /* 0x001fc8000f8e00ff */
[----:B------:R-:W-:Y:S01]  /*0eb0*/  IMAD R7, R2, R5, R7 ;  /* 0x0000000502077224 */ /* 0x000fe200078e0207 */
[----:B--2---:R-:W-:Y:S01]  /*0ec0*/  LEA R8, P0, R6, UR8, 0x3 ;  /* 0x0000000806087c11 */ /* 0x004fe2000f8018ff */
[----:B-1----:R-:W-:-:S03]  /*0ed0*/  IMAD.WIDE R4, R15, 0x8, R12 ;  /* 0x000000080f047825 */ /* 0x002fc600078e020c */
[----:B------:R-:W-:-:S03]  /*0ee0*/  LEA.HI.X R9, R6, UR9, R7, 0x3, P0 ;  /* 0x0000000906097c11 */ /* 0x000fc600080f1c07 */
[----:B------:R-:W2:Y:S04]  /*0ef0*/  LDG.E.64.CONSTANT R4, desc[UR4][R4.64] ;  /* 0x0000000404047981 */ /* 0x000ea8000c1e9b00 */
[----:B------:R-:W2:Y:S02]  /*0f00*/  LDG.E.64.CONSTANT R6, desc[UR4][R8.64] ;  /* 0x0000000408067981 */ /* 0x000ea4000c1e9b00 */
[----:B--2---:R-:W-:-:S11]  /*0f10*/  DFMA R10, R4, R6, R10 ;  /* 0x00000006040a722b */ /* 0x004fd6000000000a */
.L_x_48:
[----:B------:R-:W-:Y:S05]  /*0f20*/  BSYNC.RECONVERGENT B0 ;  /* 0x0000000000007941 */ /* 0x000fea0003800200 */
.L_x_47:
        /* <DEDUP_REMOVED lines=31> */
.L_x_56:
[----:B------:R-:W-:Y:S01]  /*1120*/  STG.E.64 desc[UR4][R4.64], R12 ;  /* 0x0000000c04007986 */ /* 0x000fe2000c101b04 */
[----:B------:R-:W-:Y:S05]  /*1130*/  EXIT ;  /* 0x000000000000794d */ /* 0x000fea0003800000 */
.L_x_57:
        /* <DEDUP_REMOVED lines=12> */
.L_x_129:


//--------------------- .text._ZN36_GLOBAL__N__2535064f_4_k_cu_925ee21832ell_spmm_f64_warp_per_row_kernelILi2EEEvPKiPKdiiS4_iPdii --------------------------
	.section	.text._ZN36_GLOBAL__N__2535064f_4_k_cu_925ee21832ell_spmm_f64_warp_per_row_kernelILi2EEEvPKiPKdiiS4_iPdii,"ax",@progbits
	.align	128
.text._ZN36_GLOBAL__N__2535064f_4_k_cu_925ee21832ell_spmm_f64_warp_per_row_kernelILi2EEEvPKiPKdiiS4_iPdii:
        .type           _ZN36_GLOBAL__N__2535064f_4_k_cu_925ee21832ell_spmm_f64_warp_per_row_kernelILi2EEEvPKiPKdiiS4_iPdii,@function
        .size           _ZN36_GLOBAL__N__2535064f_4_k_cu_925ee21832ell_spmm_f64_warp_per_row_kernelILi2EEEvPKiPKdiiS4_iPdii,(.L_x_130 - _ZN36_GLOBAL__N__2535064f_4_k_cu_925ee21832ell_spmm_f64_warp_per_row_kernelILi2EEEvPKiPKdiiS4_iPdii)
        .other          _ZN36_GLOBAL__N__2535064f_4_k_cu_925ee21832ell_spmm_f64_warp_per_row_kernelILi2EEEvPKiPKdiiS4_iPdii,@"STO_CUDA_ENTRY STV_DEFAULT"
_ZN36_GLOBAL__N__2535064f_4_k_cu_925ee21832ell_spmm_f64_warp_per_row_kernelILi2EEEvPKiPKdiiS4_iPdii:
        /* <DEDUP_REMOVED lines=15> */
[----:B------:R-:W-:Y:S01]  /*00f0*/  CS2R R8, SRZ ;  /* 0x0000000000087805 */ /* 0x000fe2000001ff00 */
[----:B------:R-:W2:Y:S01]  /*0100*/  LDCU UR8, c[0x0][0x394] ;  /* 0x00007280ff0877ac */ /* 0x000ea20008000800 */
[----:B0-----:R-:W-:-:S13]  /*0110*/  ISETP.GE.AND P0, PT, R3, UR6, PT ;  /* 0x0000000603007c0c */ /* 0x001fda000bf06270 */
[----:B-12---:R-:W-:Y:S05]  /*0120*/  @P0 BRA `(.L_x_59) ;  /* 0x0000000400b00947 */ /* 0x006fea0003800000 */
[----:B------:R-:W-:Y:S01]  /*0130*/  LOP3.LUT R2, RZ, R3, RZ, 0x33, !PT ;  /* 0x00000003ff027212 */ /* 0x000fe200078e33ff */
[----:B------:R-:W0:Y:S01]  /*0140*/  LDC R4, c[0x0][0x3a0] ;  /* 0x0000e800ff047b82 */ /* 0x000e220000000800 */
[----:B------:R-:W-:Y:S01]  /*0150*/  BSSY.RECONVERGENT B1, `(.L_x_60) ;  /* 0x0000026000017945 */ /* 0x000fe20003800200 */
[----:B------:R-:W-:Y:S01]  /*0160*/  IMAD.MOV.U32 R27, RZ, RZ, R3 ;  /* 0x000000ffff1b7224 */ /* 0x000fe200078e0003 */
[----:B------:R-:W-:Y:S01]  /*0170*/  CS2R R10, SRZ ;  /* 0x00000000000a7805 */ /* 0x000fe2000001ff00 */
[----:B------:R-:W-:-:S05]  /*0180*/  VIADD R6, R2, UR6 ;  /* 0x0000000602067c36 */ /* 0x000fca0008000000 */
[C---:B------:R-:W-:Y:S02]  /*0190*/  LOP3.LUT R2, R6.reuse, 0x60, RZ, 0xc0, !PT ;  /* 0x0000006006027812 */ /* 0x040fe400078ec0ff */
[----:B------:R-:W-:Y:S02]  /*01a0*/  ISETP.GE.U32.AND P0, PT, R6, 0x60, PT ;  /* 0x000000600600780c */ /* 0x000fe40003f06070 */
[----:B------:R-:W-:Y:S02]  /*01b0*/  ISETP.NE.AND P1, PT, R2, 0x60, PT ;  /* 0x000000600200780c */ /* 0x000fe40003f25270 */
[----:B0-----:R-:W-:-:S11]  /*01c0*/  SHF.R.S32.HI R2, RZ, 0x1f, R4 ;  /* 0x0000001fff027819 */ /* 0x001fd60000011404 */
[----:B------:R-:W-:Y:S05]  /*01d0*/  @!P1 BRA `(.L_x_61) ;  /* 0x0000000000749947 */ /* 0x000fea0003800000 */
[----:B------:R-:W0:Y:S01]  /*01e0*/  LDC.64 R4, c[0x0][0x380] ;  /* 0x0000e000ff047b82 */ /* 0x000e220000000a00 */
[----:B------:R-:W-:Y:S01]  /*01f0*/  LEA.HI R6, R6, 0x1, RZ, 0x1b ;  /* 0x0000000106067811 */ /* 0x000fe200078fd8ff */
[--C-:B------:R-:W-:Y:S01]  /*0200*/  IMAD R13, R0, UR6, R3.reuse ;  /* 0x00000006000d7c24 */ /* 0x100fe2000f8e0203 */
[----:B------:R-:W-:Y:S01]  /*0210*/  CS2R R10, SRZ ;  /* 0x00000000000a7805 */ /* 0x000fe2000001ff00 */
[----:B------:R-:W-:Y:S01]  /*0220*/  IMAD.MOV.U32 R27, RZ, RZ, R3 ;  /* 0x000000ffff1b7224 */ /* 0x000fe200078e0003 */
[----:B------:R-:W-:Y:S02]  /*0230*/  LOP3.LUT R6, R6, 0x3, RZ, 0xc0, !PT ;  /* 0x0000000306067812 */ /* 0x000fe400078ec0ff */
[----:B------:R-:W-:-:S03]  /*0240*/  CS2R R8, SRZ ;  /* 0x0000000000087805 */ /* 0x000fc6000001ff00 */
[----:B------:R-:W-:-:S07]  /*0250*/  IMAD.MOV R12, RZ, RZ, -R6 ;  /* 0x000000ffff0c7224 */ /* 0x000fce00078e0a06 */
.L_x_62:
[----:B0-----:R-:W-:-:S06]  /*0260*/  IMAD.WIDE R18, R13, 0x4, R4 ;  /* 0x000000040d127825 */ /* 0x001fcc00078e0204 */
[----:B------:R-:W2:Y:S02]  /*0270*/  LDG.E.CONSTANT R19, desc[UR4][R18.64] ;  /* 0x0000000412137981 */ /* 0x000ea4000c1e9900 */
[----:B--2---:R-:W-:-:S13]  /*0280*/  ISETP.GE.AND P1, PT, R19, RZ, PT ;  /* 0x000000ff1300720c */ /* 0x004fda0003f26270 */
[----:B------:R-:W0:Y:S08]  /*0290*/  @P1 LDC R14, c[0x0][0x3a0] ;  /* 0x0000e800ff0e1b82 */ /* 0x000e300000000800 */
[----:B------:R-:W1:Y:S08]  /*02a0*/  @P1 LDC.64 R6, c[0x0][0x398] ;  /* 0x0000e600ff061b82 */ /* 0x000e700000000a00 */
[----:B------:R-:W2:Y:S01]  /*02b0*/  @P1 LDC.64 R16, c[0x0][0x388] ;  /* 0x0000e200ff101b82 */ /* 0x000ea20000000a00 */
[----:B0-----:R-:W-:-:S04]  /*02c0*/  @P1 IMAD.WIDE.U32 R14, R19, R14, RZ ;  /* 0x0000000e130e1225 */ /* 0x001fc800078e00ff */
[----:B------:R-:W-:Y:S01]  /*02d0*/  @P1 IMAD R15, R19, R2, R15 ;  /* 0x00000002130f1224 */ /* 0x000fe200078e020f */
[----:B-1----:R-:W-:-:S04]  /*02e0*/  @P1 LEA R6, P2, R14, R6, 0x3 ;  /* 0x000000060e061211 */ /* 0x002fc800078418ff */
[----:B------:R-:W-:Y:S01]  /*02f0*/  @P1 LEA.HI.X R7, R14, R7, R15, 0x3, P2 ;  /* 0x000000070e071211 */ /* 0x000fe200010f1c0f */
[----:B--2---:R-:W-:-:S04]  /*0300*/  @P1 IMAD.WIDE R16, R13, 0x8, R16 ;  /* 0x000000080d101825 */ /* 0x004fc800078e0210 */
[----:B------:R-:W2:Y:S04]  /*0310*/  @P1 LDG.E.64.CONSTANT R14, desc[UR4][R6.64] ;  /* 0x00000004060e1981 */ /* 0x000ea8000c1e9b00 */
[----:B------:R-:W3:Y:S04]  /*0320*/  @P1 LDG.E.64.CONSTANT R18, desc[UR4][R6.64+0x8] ;  /* 0x0000080406121981 */ /* 0x000ee8000c1e9b00 */
[----:B------:R-:W2:Y:S01]  /*0330*/  @P1 LDG.E.64.CONSTANT R16, desc[UR4][R16.64] ;  /* 0x0000000410101981 */ /* 0x000ea2000c1e9b00 */
[----:B------:R-:W-:-:S05]  /*0340*/  VIADD R12, R12, 0x1 ;  /* 0x000000010c0c7836 */ /* 0x000fca0000000000 */
[----:B------:R-:W-:Y:S01]  /*0350*/  ISETP.NE.AND P2, PT, R12, RZ, PT ;  /* 0x000000ff0c00720c */ /* 0x000fe20003f45270 */
[----:B------:R-:W-:Y:S02]  /*0360*/  VIADD R27, R27, 0x20 ;  /* 0x000000201b1b7836 */ /* 0x000fe40000000000 */
[----:B------:R-:W-:Y:S01]  /*0370*/  VIADD R13, R13, 0x20 ;  /* 0x000000200d0d7836 */ /* 0x000fe20000000000 */
[C---:B--2---:R-:W-:Y:S02]  /*0380*/  @P1 DFMA R8, R16.reuse, R14, R8 ;  /* 0x0000000e1008122b */ /* 0x044fe40000000008 */
[----:B---3--:R-:W-:-:S07]  /*0390*/  @P1 DFMA R10, R16, R18, R10 ;  /* 0x00000012100a122b */ /* 0x008fce000000000a */
[----:B------:R-:W-:Y:S05]  /*03a0*/  @P2 BRA `(.L_x_62) ;  /* 0xfffffffc00ac2947 */ /* 0x000fea000383ffff */
.L_x_61:
[----:B------:R-:W-:Y:S05]  /*03b0*/  BSYNC.RECONVERGENT B1 ;  /* 0x0000000000017941 */ /* 0x000fea0003800200 */
.L_x_60:
[----:B------:R-:W-:Y:S05]  /*03c0*/  @!P0 BRA `(.L_x_59) ;  /* 0x0000000400088947 */ /* 0x000fea0003800000 */
[----:B------:R-:W0:Y:S01]  /*03d0*/  LDC.64 R6, c[0x0][0x380] ;  /* 0x0000e000ff067b82 */ /* 0x000e220000000a00 */
[----:B------:R-:W1:Y:S07]  /*03e0*/  LDCU UR7, c[0x0][0x394] ;  /* 0x00007280ff0777ac */ /* 0x000e6e0008000800 */
[----:B------:R-:W2:Y:S01]  /*03f0*/  LDC.64 R4, c[0x0][0x388] ;  /* 0x0000e200ff047b82 */ /* 0x000ea20000000a00 */
[----:B-1----:R-:W-:Y:S01]  /*0400*/  IMAD R25, R0, UR7, R27 ;  /* 0x0000000700197c24 */ /* 0x002fe2000f8e021b */
[----:B0-----:R-:W-:-:S05]  /*0410*/  IADD3 R6, P0, PT, R6, 0x100, RZ ;  /* 0x0000010006067810 */ /* 0x001fca0007f1e0ff */
[----:B------:R-:W-:Y:S01]  /*0420*/  IMAD.X R7, RZ, RZ, R7, P0 ;  /* 0x000000ffff077224 */ /* 0x000fe200000e0607 */
[----:B--2---:R-:W-:-:S05]  /*0430*/  IADD3 R4, P1, PT, R4, 0x200, RZ ;  /* 0x0000020004047810 */ /* 0x004fca0007f3e0ff */
[----:B------:R-:W-:-:S08]  /*0440*/  IMAD.X R5, RZ, RZ, R5, P1 ;  /* 0x000000ffff057224 */ /* 0x000fd000008e0605 */
.L_x_63:
[----:B------:R-:W-:-:S05]  /*0450*/  IMAD.WIDE R12, R25, 0x4, R6 ;  /* 0x00000004190c7825 */ /* 0x000fca00078e0206 */
[----:B------:R-:W2:Y:S04]  /*0460*/  LDG.E.CONSTANT R15, desc[UR4][R12.64+-0x100] ;  /* 0xffff00040c0f7981 */ /* 0x000ea8000c1e9900 */
[----:B------:R-:W3:Y:S01]  /*0470*/  LDG.E.CONSTANT R29, desc[UR4][R12.64+-0x80] ;  /* 0xffff80040c1d7981 */ /* 0x000ee2000c1e9900 */
[----:B--2---:R-:W-:-:S13]  /*0480*/  ISETP.GE.AND P1, PT, R15, RZ, PT ;  /* 0x000000ff0f00720c */ /* 0x004fda0003f26270 */
[----:B------:R-:W0:Y:S08]  /*0490*/  @P1 LDC R16, c[0x0][0x3a0] ;  /* 0x0000e800ff101b82 */ /* 0x000e300000000800 */
[----:B------:R-:W1:Y:S01]  /*04a0*/  @P1 LDC.64 R18, c[0x0][0x398] ;  /* 0x0000e600ff121b82 */ /* 0x000e620000000a00 */
[----:B0-----:R-:W-:-:S04]  /*04b0*/  @P1 IMAD.WIDE.U32 R16, R15, R16, RZ ;  /* 0x000000100f101225 */ /* 0x001fc800078e00ff */
[----:B------:R-:W-:Y:S01]  /*04c0*/  @P1 IMAD R17, R15, R2, R17 ;  /* 0x000000020f111224 */ /* 0x000fe200078e0211 */
[----:B-1----:R-:W-:Y:S01]  /*04d0*/  @P1 LEA R18, P0, R16, R18, 0x3 ;  /* 0x0000001210121211 */ /* 0x002fe200078018ff */
[----:B------:R-:W-:-:S03]  /*04e0*/  IMAD.WIDE R14, R25, 0x8, R4 ;  /* 0x00000008190e7825 */ /* 0x000fc600078e0204 */
[----:B------:R-:W-:Y:S02]  /*04f0*/  @P1 LEA.HI.X R19, R16, R19, R17, 0x3, P0 ;  /* 0x0000001310131211 */ /* 0x000fe400000f1c11 */
[----:B------:R-:W2:Y:S04]  /*0500*/  @P1 LDG.E.64.CONSTANT R16, desc[UR4][R14.64+-0x200] ;  /* 0xfffe00040e101981 */ /* 0x000ea8000c1e9b00 */
[----:B------:R-:W2:Y:S04]  /*0510*/  @P1 LDG.E.64.CONSTANT R20, desc[UR4][R18.64] ;  /* 0x0000000412141981 */ /* 0x000ea8000c1e9b00 */
[----:B------:R-:W4:Y:S01]  /*0520*/  @P1 LDG.E.64.CONSTANT R18, desc[UR4][R18.64+0x8] ;  /* 0x0000080412121981 */ /* 0x000f22000c1e9b00 */
[----:B---3--:R-:W-:-:S13]  /*0530*/  ISETP.GE.AND P0, PT, R29, RZ, PT ;  /* 0x000000ff1d00720c */ /* 0x008fda0003f06270 */
[----:B------:R-:W0:Y:S02]  /*0540*/  @P0 LDC R22, c[0x0][0x3a0] ;  /* 0x0000e800ff160b82 */ /* 0x000e240000000800 */
[----:B0-----:R-:W-:-:S04]  /*0550*/  @P0 IMAD.WIDE.U32 R22, R29, R22, RZ ;  /* 0x000000161d160225 */ /* 0x001fc800078e00ff */
[----:B------:R-:W-:Y:S02]  /*0560*/  @P0 IMAD R29, R29, R2, R23 ;  /* 0x000000021d1d0224 */ /* 0x000fe400078e0217 */
[----:B------:R-:W3:Y:S01]  /*0570*/  LDG.E.CONSTANT R23, desc[UR4][R12.64] ;  /* 0x000000040c177981 */ /* 0x000ee2000c1e9900 */
[C---:B--2---:R-:W-:Y:S01]  /*0580*/  @P1 DFMA R8, R16.reuse, R20, R8 ;  /* 0x000000141008122b */ /* 0x044fe20000000008 */
[----:B------:R-:W0:Y:S01]  /*0590*/  @P0 LDC.64 R20, c[0x0][0x398] ;  /* 0x0000e600ff140b82 */ /* 0x000e220000000a00 */
[----:B----4-:R-:W-:Y:S01]  /*05a0*/  @P1 DFMA R10, R16, R18, R10 ;  /* 0x00000012100a122b */ /* 0x010fe2000000000a */
[----:B------:R-:W2:Y:S01]  /*05b0*/  @P0 LDG.E.64.CONSTANT R18, desc[UR4][R14.64+-0x100] ;  /* 0xffff00040e120981 */ /* 0x000ea2000c1e9b00 */
[----:B0-----:R-:W-:-:S04]  /*05c0*/  @P0 LEA R20, P2, R22, R20, 0x3 ;  /* 0x0000001416140211 */ /* 0x001fc800078418ff */
[----:B------:R-:W-:Y:S02]  /*05d0*/  @P0 LEA.HI.X R21, R22, R21, R29, 0x3, P2 ;  /* 0x0000001516150211 */ /* 0x000fe400010f1c1d */
[----:B------:R-:W4:Y:S04]  /*05e0*/  LDG.E.CONSTANT R29, desc[UR4][R12.64+0x80] ;  /* 0x000080040c1d7981 */ /* 0x000f28000c1e9900 */
[----:B------:R-:W2:Y:S04]  /*05f0*/  @P0 LDG.E.64.CONSTANT R16, desc[UR4][R20.64] ;  /* 0x0000000414100981 */ /* 0x000ea8000c1e9b00 */
[----:B------:R-:W5:Y:S01]  /*0600*/  @P0 LDG.E.64.CONSTANT R20, desc[UR4][R20.64+0x8] ;  /* 0x0000080414140981 */ /* 0x000f62000c1e9b00 */
[----:B---3--:R-:W-:-:S13]  /*0610*/  ISETP.GE.AND P2, PT, R23, RZ, PT ;  /* 0x000000ff1700720c */ /* 0x008fda0003f46270 */
[----:B------:R-:W0:Y:S01]  /*0620*/  @P2 LDC R24, c[0x0][0x3a0] ;  /* 0x0000e800ff182b82 */ /* 0x000e220000000800 */
[----:B----4-:R-:W-:Y:S01]  /*0630*/  ISETP.GE.AND P1, PT, R29, RZ, PT ;  /* 0x000000ff1d00720c */ /* 0x010fe20003f26270 */
[----:B--2---:R-:W-:-:S06]  /*0640*/  @P0 DFMA R8, R18, R16, R8 ;  /* 0x000000101208022b */ /* 0x004fcc0000000008 */
[----:B------:R-:W1:Y:S08]  /*0650*/  @P2 LDC.64 R16, c[0x0][0x398] ;  /* 0x0000e600ff102b82 */ /* 0x000e700000000a00 */
[----:B------:R-:W2:Y:S08]  /*0660*/  @P1 LDC R22, c[0x0][0x3a0] ;  /* 0x0000e800ff161b82 */ /* 0x000eb00000000800 */
[----:B------:R-:W3:Y:S01]  /*0670*/  @P1 LDC.64 R12, c[0x0][0x398] ;  /* 0x0000e600ff0c1b82 */ /* 0x000ee20000000a00 */
[----:B-----5:R-:W-:Y:S01]  /*0680*/  @P0 DFMA R10, R18, R20, R10 ;  /* 0x00000014120a022b */ /* 0x020fe2000000000a */
[----:B0-----:R-:W-:-:S04]  /*0690*/  @P2 IMAD.WIDE.U32 R18, R23, R24, RZ ;  /* 0x0000001817122225 */ /* 0x001fc800078e00ff */
[----:B------:R-:W-:Y:S01]  /*06a0*/  @P2 IMAD R23, R23, R2, R19 ;  /* 0x0000000217172224 */ /* 0x000fe200078e0213 */
[----:B-1----:R-:W-:-:S04]  /*06b0*/  @P2 LEA R16, P0, R18, R16, 0x3 ;  /* 0x0000001012102211 */ /* 0x002fc800078018ff */
[----:B------:R-:W-:Y:S01]  /*06c0*/  @P2 LEA.HI.X R17, R18, R17, R23, 0x3, P0 ;  /* 0x0000001112112211 */ /* 0x000fe200000f1c17 */
[----:B--2---:R-:W-:-:S04]  /*06d0*/  @P1 IMAD.WIDE.U32 R20, R29, R22, RZ ;  /* 0x000000161d141225 */ /* 0x004fc800078e00ff */
[----:B------:R-:W2:Y:S01]  /*06e0*/  @P2 LDG.E.64.CONSTANT R18, desc[UR4][R16.64] ;  /* 0x0000000410122981 */ /* 0x000ea2000c1e9b00 */
[----:B------:R-:W-:-:S03]  /*06f0*/  @P1 IMAD R29, R29, R2, R21 ;  /* 0x000000021d1d1224 */ /* 0x000fc600078e0215 */
[----:B------:R-:W4:Y:S01]  /*0700*/  @P2 LDG.E.64.CONSTANT R22, desc[UR4][R16.64+0x8] ;  /* 0x0000080410162981 */ /* 0x000f22000c1e9b00 */
[----:B---3--:R-:W-:-:S04]  /*0710*/  @P1 LEA R12, P0, R20, R12, 0x3 ;  /* 0x0000000c140c1211 */ /* 0x008fc800078018ff */
[----:B------:R-:W-:Y:S02]  /*0720*/  @P1 LEA.HI.X R13, R20, R13, R29, 0x3, P0 ;  /* 0x0000000d140d1211 */ /* 0x000fe400000f1c1d */
[----:B------:R-:W2:Y:S04]  /*0730*/  @P2 LDG.E.64.CONSTANT R20, desc[UR4][R14.64] ;  /* 0x000000040e142981 */ /* 0x000ea8000c1e9b00 */
[----:B------:R-:W3:Y:S04]  /*0740*/  @P1 LDG.E.64.CONSTANT R28, desc[UR4][R12.64] ;  /* 0x000000040c1c1981 */ /* 0x000ee8000c1e9b00 */
[----:B------:R-:W3:Y:S04]  /*0750*/  @P1 LDG.E.64.CONSTANT R14, desc[UR4][R14.64+0x100] ;  /* 0x000100040e0e1981 */ /* 0x000ee8000c1e9b00 */
[----:B------:R-:W5:Y:S01]  /*0760*/  @P1 LDG.E.64.CONSTANT R12, desc[UR4][R12.64+0x8] ;  /* 0x000008040c0c1981 */ /* 0x000f62000c1e9b00 */
[----:B------:R-:W-:-:S05]  /*0770*/  VIADD R27, R27, 0x80 ;  /* 0x000000801b1b7836 */ /* 0x000fca0000000000 */
[----:B------:R-:W-:Y:S01]  /*0780*/  ISETP.GE.AND P0, PT, R27, UR8, PT ;  /* 0x000000081b007c0c */ /* 0x000fe2000bf06270 */
[----:B------:R-:W-:Y:S01]  /*0790*/  VIADD R25, R25, 0x80 ;  /* 0x0000008019197836 */ /* 0x000fe20000000000 */
[C---:B--2---:R-:W-:Y:S02]  /*07a0*/  @P2 DFMA R8, R20.reuse, R18, R8 ;  /* 0x000000121408222b */ /* 0x044fe40000000008 */
[----:B----4-:R-:W-:-:S06]  /*07b0*/  @P2 DFMA R10, R20, R22, R10 ;  /* 0x00000016140a222b */ /* 0x010fcc000000000a */
[C---:B---3--:R-:W-:Y:S02]  /*07c0*/  @P1 DFMA R8, R14.reuse, R28, R8 ;  /* 0x0000001c0e08122b */ /* 0x048fe40000000008 */
[----:B-----5:R-:W-:Y:S01]  /*07d0*/  @P1 DFMA R10, R14, R12, R10 ;  /* 0x0000000c0e0a122b */ /* 0x020fe2000000000a */
[----:B------:R-:W-:Y:S10]  /*07e0*/  @!P0 BRA `(.L_x_63) ;  /* 0xfffffffc00188947 */ /* 0x000ff4000383ffff */
.L_x_59:
[----:B------:R-:W-:Y:S05]  /*07f0*/  BSYNC.RECONVERGENT B0 ;  /* 0x0000000000007941 */ /* 0x000fea0003800200 */
.L_x_58:
[----:B------:R-:W-:Y:S01]  /*0800*/  SHFL.DOWN PT, R5, R9, 0x10, 0x1f ;  /* 0x0a001f0009057f89 */ /* 0x000fe200000e0000 */
[----:B------:R-:W-:-:S03]  /*0810*/  ISETP.NE.AND P0, PT, R3, RZ, PT ;  /* 0x000000ff0300720c */ /* 0x000fc60003f05270 */
[----:B------:R-:W0:Y:S04]  /*0820*/  SHFL.DOWN PT, R4, R8, 0x10, 0x1f ;  /* 0x0a001f0008047f89 */ /* 0x000e2800000e0000 */
[----:B------:R-:W-:Y:S04]  /*0830*/  SHFL.DOWN PT, R7, R11, 0x10, 0x1f ;  /* 0x0a001f000b077f89 */ /* 0x000fe800000e0000 */
[----:B------:R-:W1:Y:S01]  /*0840*/  SHFL.DOWN PT, R6, R10, 0x10, 0x1f ;  /* 0x0a001f000a067f89 */ /* 0x000e6200000e0000 */
[----:B0-----:R-:W-:Y:S02]  /*0850*/  DADD R4, R4, R8 ;  /* 0x0000000004047229 */ /* 0x001fe40000000008 */
[----:B-1----:R-:W-:-:S05]  /*0860*/  DADD R12, R6, R10 ;  /* 0x00000000060c7229 */ /* 0x002fca000000000a */
[----:B------:R-:W-:Y:S04]  /*0870*/  SHFL.DOWN PT, R7, R5, 0x8, 0x1f ;  /* 0x09001f0005077f89 */ /* 0x000fe800000e0000 */
        /* <DEDUP_REMOVED lines=34> */
[----:B------:R-:W2:Y:S04]  /*0aa0*/  LDG.E.64 R2, desc[UR4][R8.64] ;  /* 0x0000000408027981 */ /* 0x000ea8000c1e1b00 */
[----:B0-----:R-:W3:Y:S01]  /*0ab0*/  LDG.E.64 R4, desc[UR4][R8.64+0x8] ;  /* 0x0000080408047981 */ /* 0x001ee2000c1e1b00 */
[----:B--2---:R-:W-:Y:S02]  /*0ac0*/  DADD R2, R10, R2 ;  /* 0x000000000a027229 */ /* 0x004fe40000000002 */
[----:B---3--:R-:W-:-:S05]  /*0ad0*/  DADD R4, R6, R4 ;  /* 0x0000000006047229 */ /* 0x008fca0000000004 */
[----:B------:R-:W-:Y:S04]  /*0ae0*/  STG.E.64 desc[UR4][R8.64], R2 ;  /* 0x0000000208007986 */ /* 0x000fe8000c101b04 */
[----:B------:R-:W-:Y:S01]  /*0af0*/  STG.E.64 desc[UR4][R8.64+0x8], R4 ;  /* 0x0000080408007986 */ /* 0x000fe2000c101b04 */
[----:B------:R-:W-:Y:S05]  /*0b00*/  EXIT ;  /* 0x000000000000794d */ /* 0x000fea0003800000 */
.L_x_64:
[----:B------:R-:W-:Y:S04]  /*0b10*/  STG.E.64 desc[UR4][R8.64], R10 ;  /* 0x0000000a08007986 */ /* 0x000fe8000c101b04 */
[----:B------:R-:W-:Y:S01]  /*0b20*/  STG.E.64 desc[UR4][R8.64+0x8], R6 ;  /* 0x0000080608007986 */ /* 0x000fe2000c101b04 */
[----:B------:R-:W-:Y:S05]  /*0b30*/  EXIT ;  /* 0x000000000000794d */ /* 0x000fea0003800000 */
.L_x_65:
        /* <DEDUP_REMOVED lines=12> */
.L_x_130:


//--------------------- .text._ZN36_GLOBAL__N__2535064f_4_k_cu_925ee21832ell_spmm_f64_warp_per_row_kernelILi4EEEvPKiPKdiiS4_iPdii --------------------------
	.section	.text._ZN36_GLOBAL__N__2535064f_4_k_cu_925ee21832ell_spmm_f64_warp_per_row_kernelILi4EEEvPKiPKdiiS4_iPdii,"ax",@progbits
	.align	128
.text._ZN36_GLOBAL__N__2535064f_4_k_cu_925ee21832ell_spmm_f64_warp_per_row_kernelILi4EEEvPKiPKdiiS4_iPdii:
        .type           _ZN36_GLOBAL__N__2535064f_4_k_cu_925ee21832ell_spmm_f64_warp_per_row_kernelILi4EEEvPKiPKdiiS4_iPdii,@function
        .size           _ZN36_GLOBAL__N__2535064f_4_k_cu_925ee21832ell_spmm_f64_warp_per_row_kernelILi4EEEvPKiPKdiiS4_iPdii,(.L_x_131 - _ZN36_GLOBAL__N__2535064f_4_k_cu_925ee21832ell_spmm_f64_warp_per_row_kernelILi4EEEvPKiPKdiiS4_iPdii)
        .other          _ZN36_GLOBAL__N__2535064f_4_k_cu_925ee21832ell_spmm_f64_warp_per_row_kernelILi4EEEvPKiPKdiiS4_iPdii,@"STO_CUDA_ENTRY STV_DEFAULT"
_ZN36_GLOBAL__N__2535064f_4_k_cu_925ee21832ell_spmm_f64_warp_per_row_kernelILi4EEEvPKiPKdiiS4_iPdii:
        /* <DEDUP_REMOVED lines=15> */
[----:B------:R-:W-:Y:S02]  /*00f0*/  CS2R R12, SRZ ;  /* 0x00000000000c7805 */ /* 0x000fe4000001ff00 */
[----:B------:R-:W-:Y:S02]  /*0100*/  CS2R R10, SRZ ;  /* 0x00000000000a7805 */ /* 0x000fe4000001ff00 */
[----:B------:R-:W-:Y:S01]  /*0110*/  CS2R R8, SRZ ;  /* 0x0000000000087805 */ /* 0x000fe2000001ff00 */
[----:B------:R-:W2:Y:S01]  /*0120*/  LDCU UR8, c[0x0][0x394] ;  /* 0x00007280ff0877ac */ /* 0x000ea20008000800 */
[----:B0-----:R-:W-:-:S13]  /*0130*/  ISETP.GE.AND P0, PT, R2, UR6, PT ;  /* 0x0000000602007c0c */ /* 0x001fda000bf06270 */
[----:B-12---:R-:W-:Y:S05]  /*0140*/  @P0 BRA `(.L_x_67) ;  /* 0x0000000800000947 */ /* 0x006fea0003800000 */
[----:B------:R-:W-:Y:S01]  /*0150*/  LOP3.LUT R3, RZ, R2, RZ, 0x33, !PT ;  /* 0x00000002ff037212 */ /* 0x000fe200078e33ff */
[----:B------:R-:W0:Y:S01]  /*0160*/  LDC R4, c[0x0][0x3a0] ;  /* 0x0000e800ff047b82 */ /* 0x000e220000000800 */
[----:B------:R-:W-:Y:S01]  /*0170*/  BSSY.RECONVERGENT B1, `(.L_x_68) ;  /* 0x000002c000017945 */ /* 0x000fe20003800200 */
[----:B------:R-:W-:Y:S02]  /*0180*/  CS2R R14, SRZ ;  /* 0x00000000000e7805 */ /* 0x000fe4000001ff00 */
[----:B------:R-:W-:-:S05]  /*0190*/  VIADD R5, R3, UR6 ;  /* 0x0000000603057c36 */ /* 0x000fca0008000000 */
[C---:B------:R-:W-:Y:S02]  /*01a0*/  LOP3.LUT R3, R5.reuse, 0x60, RZ, 0xc0, !PT ;  /* 0x0000006005037812 */ /* 0x040fe400078ec0ff */
[----:B------:R-:W-:Y:S02]  /*01b0*/  ISETP.GE.U32.AND P0, PT, R5, 0x60, PT ;  /* 0x000000600500780c */ /* 0x000fe40003f06070 */
[----:B------:R-:W-:Y:S01]  /*01c0*/  ISETP.NE.AND P1, PT, R3, 0x60, PT ;  /* 0x000000600300780c */ /* 0x000fe20003f25270 */
[----:B------:R-:W-:Y:S01]  /*01d0*/  IMAD.MOV.U32 R3, RZ, RZ, R2 ;  /* 0x000000ffff037224 */ /* 0x000fe200078e0002 */
[----:B0-----:R-:W-:-:S11]  /*01e0*/  SHF.R.S32.HI R4, RZ, 0x1f, R4 ;  /* 0x0000001fff047819 */ /* 0x001fd60000011404 */
[----:B------:R-:W-:Y:S05]  /*01f0*/  @!P1 BRA `(.L_x_69) ;  /* 0x00000000008c9947 */ /* 0x000fea0003800000 */
[----:B------:R-:W-:Y:S01]  /*0200*/  LEA.HI R6, R5, 0x1, RZ, 0x1b ;  /* 0x0000000105067811 */ /* 0x000fe200078fd8ff */
[--C-:B------:R-:W-:Y:S01]  /*0210*/  IMAD R5, R0, UR6, R2.reuse ;  /* 0x0000000600057c24 */ /* 0x100fe2000f8e0202 */
[----:B------:R-:W-:Y:S01]  /*0220*/  CS2R R14, SRZ ;  /* 0x00000000000e7805 */ /* 0x000fe2000001ff00 */
[----:B------:R-:W-:Y:S01]  /*0230*/  IMAD.MOV.U32 R3, RZ, RZ, R2 ;  /* 0x000000ffff037224 */ /* 0x000fe200078e0002 */
[----:B------:R-:W-:Y:S02]  /*0240*/  LOP3.LUT R6, R6, 0x3, RZ, 0xc0, !PT ;  /* 0x0000000306067812 */ /* 0x000fe400078ec0ff */
[----:B------:R-:W-:Y:S02]  /*0250*/  CS2R R12, SRZ ;  /* 0x00000000000c7805 */ /* 0x000fe4000001ff00 */
[----:B------:R-:W-:Y:S02]  /*0260*/  CS2R R10, SRZ ;  /* 0x00000000000a7805 */ /* 0x000fe4000001ff00 */
[----:B------:R-:W-:Y:S01]  /*0270*/  CS2R R8, SRZ ;  /* 0x0000000000087805 */ /* 0x000fe2000001ff00 */
[----:B------:R-:W-:-:S07]  /*0280*/  IMAD.MOV R26, RZ, RZ, -R6 ;  /* 0x000000ffff1a7224 */ /* 0x000fce00078e0a06 */
.L_x_70:
[----:B------:R-:W0:Y:S02]  /*0290*/  LDC.64 R18, c[0x0][0x380] ;  /* 0x0000e000ff127b82 */ /* 0x000e240000000a00 */
        /* <DEDUP_REMOVED lines=12> */
[----:B------:R-:W2:Y:S04]  /*0360*/  @P1 LDG.E.64.CONSTANT R6, desc[UR4][R28.64] ;  /* 0x000000041c061981 */ /* 0x000ea8000c1e9b00 */
[----:B------:R-:W3:Y:S04]  /*0370*/  @P1 LDG.E.64.CONSTANT R16, desc[UR4][R22.64] ;  /* 0x0000000416101981 */ /* 0x000ee8000c1e9b00 */
[----:B------:R-:W4:Y:S04]  /*0380*/  @P1 LDG.E.64.CONSTANT R20, desc[UR4][R22.64+0x10] ;  /* 0x0000100416141981 */ /* 0x000f28000c1e9b00 */
[----:B------:R-:W5:Y:S01]  /*0390*/  @P1 LDG.E.64.CONSTANT R24, desc[UR4][R22.64+0x18] ;  /* 0x0000180416181981 */ /* 0x000f62000c1e9b00 */
[----:B------:R-:W-:-:S05]  /*03a0*/  VIADD R26, R26, 0x1 ;  /* 0x000000011a1a7836 */ /* 0x000fca0000000000 */
[----:B------:R-:W-:Y:S01]  /*03b0*/  ISETP.NE.AND P2, PT, R26, RZ, PT ;  /* 0x000000ff1a00720c */ /* 0x000fe20003f45270 */
[----:B------:R-:W-:Y:S02]  /*03c0*/  VIADD R3, R3, 0x20 ;  /* 0x0000002003037836 */ /* 0x000fe40000000000 */
[----:B------:R-:W-:Y:S01]  /*03d0*/  VIADD R5, R5, 0x20 ;  /* 0x0000002005057836 */ /* 0x000fe20000000000 */
[C---:B--2---:R-:W-:Y:S02]  /*03e0*/  @P1 DFMA R10, R6.reuse, R18, R10 ;  /* 0x00000012060a122b */ /* 0x044fe4000000000a */
[C---:B---3--:R-:W-:Y:S02]  /*03f0*/  @P1 DFMA R8, R6.reuse, R16, R8 ;  /* 0x000000100608122b */ /* 0x048fe40000000008 */
[C---:B----4-:R-:W-:Y:S02]  /*0400*/  @P1 DFMA R12, R6.reuse, R20, R12 ;  /* 0x00000014060c122b */ /* 0x050fe4000000000c */
[----:B-----5:R-:W-:-:S03]  /*0410*/  @P1 DFMA R14, R6, R24, R14 ;  /* 0x00000018060e122b */ /* 0x020fc6000000000e */
[----:B------:R-:W-:Y:S08]  /*0420*/  @P2 BRA `(.L_x_70) ;  /* 0xfffffffc00982947 */ /* 0x000ff0000383ffff */
.L_x_69:
[----:B------:R-:W-:Y:S05]  /*0430*/  BSYNC.RECONVERGENT B1 ;  /* 0x0000000000017941 */ /* 0x000fea0003800200 */
.L_x_68:
[----:B------:R-:W-:Y:S05]  /*0440*/  @!P0 BRA `(.L_x_67) ;  /* 0x0000000400408947 */ /* 0x000fea0003800000 */
[----:B------:R-:W0:Y:S01]  /*0450*/  LDC.64 R6, c[0x0][0x388] ;  /* 0x0000e200ff067b82 */ /* 0x000e220000000a00 */
[----:B------:R-:W1:Y:S02]  /*0460*/  LDCU UR7, c[0x0][0x394] ;  /* 0x00007280ff0777ac */ /* 0x000e640008000800 */
[----:B-1----:R-:W-:Y:S01]  /*0470*/  IMAD R5, R0, UR7, R3 ;  /* 0x0000000700057c24 */ /* 0x002fe2000f8e0203 */
[----:B0-----:R-:W-:-:S05]  /*0480*/  IADD3 R6, P0, PT, R6, 0x200, RZ ;  /* 0x0000020006067810 */ /* 0x001fca0007f1e0ff */
[----:B------:R-:W-:-:S08]  /*0490*/  IMAD.X R7, RZ, RZ, R7, P0 ;  /* 0x000000ffff077224 */ /* 0x000fd000000e0607 */
.L_x_71:
[----:B------:R-:W0:Y:S02]  /*04a0*/  LDC.64 R26, c[0x0][0x380] ;  /* 0x0000e000ff1a7b82 */ /* 0x000e240000000a00 */
[----:B0-----:R-:W-:-:S05]  /*04b0*/  IMAD.WIDE R26, R5, 0x4, R26 ;  /* 0x00000004051a7825 */ /* 0x001fca00078e021a */
[----:B------:R-:W2:Y:S04]  /*04c0*/  LDG.E.CONSTANT R17, desc[UR4][R26.64] ;  /* 0x000000041a117981 */ /* 0x000ea8000c1e9900 */
[----:B------:R-:W3:Y:S01]  /*04d0*/  LDG.E.CONSTANT R24, desc[UR4][R26.64+0x80] ;  /* 0x000080041a187981 */ /* 0x000ee2000c1e9900 */
[----:B--2---:R-:W-:-:S13]  /*04e0*/  ISETP.GE.AND P1, PT, R17, RZ, PT ;  /* 0x000000ff1100720c */ /* 0x004fda0003f26270 */
[----:B------:R-:W0:Y:S08]  /*04f0*/  @P1 LDC R18, c[0x0][0x3a0] ;  /* 0x0000e800ff121b82 */ /* 0x000e300000000800 */
[----:B------:R-:W1:Y:S01]  /*0500*/  @P1 LDC.64 R20, c[0x0][0x398] ;  /* 0x0000e600ff141b82 */ /* 0x000e620000000a00 */
[----:B0-----:R-:W-:-:S04]  /*0510*/  @P1 IMAD.WIDE.U32 R18, R17, R18, RZ ;  /* 0x0000001211121225 */ /* 0x001fc800078e00ff */
[----:B------:R-:W-:Y:S02]  /*0520*/  @P1 IMAD R19, R17, R4, R19 ;  /* 0x0000000411131224 */ /* 0x000fe400078e0213 */
[----:B------:R-:W-:Y:S01]  /*0530*/  IMAD.WIDE R16, R5, 0x8, R6 ;  /* 0x0000000805107825 */ /* 0x000fe200078e0206 */
[----:B-1----:R-:W-:-:S04]  /*0540*/  @P1 LEA R20, P0, R18, R20, 0x3 ;  /* 0x0000001412141211 */ /* 0x002fc800078018ff */
[----:B------:R-:W2:Y:S01]  /*0550*/  @P1 LDG.E.64.CONSTANT R28, desc[UR4][R16.64+-0x200] ;  /* 0xfffe0004101c1981 */ /* 0x000ea2000c1e9b00 */
[----:B------:R-:W-:-:S05]  /*0560*/  @P1 LEA.HI.X R21, R18, R21, R19, 0x3, P0 ;  /* 0x0000001512151211 */ /* 0x000fca00000f1c13 */
[----:B------:R-:W2:Y:S04]  /*0570*/  @P1 LDG.E.64.CONSTANT R18, desc[UR4][R20.64] ;  /* 0x0000000414121981 */ /* 0x000ea8000c1e9b00 */
[----:B------:R-:W4:Y:S01]  /*0580*/  @P1 LDG.E.64.CONSTANT R22, desc[UR4][R20.64+0x8] ;  /* 0x0000080414161981 */ /* 0x000f22000c1e9b00 */
[----:B---3--:R-:W-:Y:S01]  /*0590*/  ISETP.GE.AND P0, PT, R24, RZ, PT ;  /* 0x000000ff1800720c */ /* 0x008fe20003f06270 */
[C---:B--2---:R-:W-:Y:S02]  /*05a0*/  @P1 DFMA R8, R28.reuse, R18, R8 ;  /* 0x000000121c08122b */ /* 0x044fe40000000008 */
[----:B------:R-:W2:Y:S04]  /*05b0*/  @P1 LDG.E.64.CONSTANT R18, desc[UR4][R20.64+0x10] ;  /* 0x0000100414121981 */ /* 0x000ea8000c1e9b00 */
[----:B------:R-:W3:Y:S01]  /*05c0*/  @P1 LDG.E.64.CONSTANT R20, desc[UR4][R20.64+0x18] ;  /* 0x0000180414141981 */ /* 0x000ee2000c1e9b00 */
[----:B----4-:R-:W-:-:S02]  /*05d0*/  @P1 DFMA R10, R28, R22, R10 ;  /* 0x000000161c0a122b */ /* 0x010fc4000000000a */
[----:B--2---:R-:W-:-:S03]  /*05e0*/  @P1 DFMA R12, R28, R18, R12 ;  /* 0x000000121c0c122b */ /* 0x004fc6000000000c */
[----:B------:R-:W0:Y:S01]  /*05f0*/  @P0 LDC R19, c[0x0][0x3a0] ;  /* 0x0000e800ff130b82 */ /* 0x000e220000000800 */
[----:B---3--:R-:W-:-:S07]  /*0600*/  @P1 DFMA R14, R28, R20, R14 ;  /* 0x000000141c0e122b */ /* 0x008fce000000000e */
[----:B------:R-:W1:Y:S01]  /*0610*/  @P0 LDC.64 R20, c[0x0][0x398] ;  /* 0x0000e600ff140b82 */ /* 0x000e620000000a00 */
[----:B------:R-:W2:Y:S04]  /*0620*/  LDG.E.CONSTANT R28, desc[UR4][R26.64+0x100] ;  /* 0x000100041a1c7981 */ /* 0x000ea8000c1e9900 */
[----:B------:R-:W3:Y:S01]  /*0630*/  LDG.E.CONSTANT R26, desc[UR4][R26.64+0x180] ;  /* 0x000180041a1a7981 */ /* 0x000ee2000c1e9900 */
[----:B0-----:R-:W-:-:S04]  /*0640*/  @P0 IMAD.WIDE.U32 R18, R24, R19, RZ ;  /* 0x0000001318120225 */ /* 0x001fc800078e00ff */
[----:B------:R-:W-:Y:S01]  /*0650*/  @P0 IMAD R24, R24, R4, R19 ;  /* 0x0000000418180224 */ /* 0x000fe200078e0213 */
[----:B-1----:R-:W-:-:S04]  /*0660*/  @P0 LEA R20, P1, R18, R20, 0x3 ;  /* 0x0000001412140211 */ /* 0x002fc800078218ff */
[----:B------:R-:W-:Y:S02]  /*0670*/  @P0 LEA.HI.X R21, R18, R21, R24, 0x3, P1 ;  /* 0x0000001512150211 */ /* 0x000fe400008f1c18 */
[----:B------:R-:W4:Y:S04]  /*0680*/  @P0 LDG.E.64.CONSTANT R24, desc[UR4][R16.64+-0x100] ;  /* 0xffff000410180981 */ /* 0x000f28000c1e9b00 */
[----:B------:R-:W4:Y:S04]  /*0690*/  @P0 LDG.E.64.CONSTANT R18, desc[UR4][R20.64] ;  /* 0x0000000414120981 */ /* 0x000f28000c1e9b00 */
[----:B------:R-:W5:Y:S01]  /*06a0*/  @P0 LDG.E.64.CONSTANT R22, desc[UR4][R20.64+0x8] ;  /* 0x0000080414160981 */ /* 0x000f62000c1e9b00 */
[----:B----4-:R-:W-:-:S03]  /*06b0*/  @P0 DFMA R8, R24, R18, R8 ;  /* 0x000000121808022b */ /* 0x010fc60000000008 */
[----:B------:R-:W4:Y:S04]  /*06c0*/  @P0 LDG.E.64.CONSTANT R18, desc[UR4][R20.64+0x10] ;  /* 0x0000100414120981 */ /* 0x000f28000c1e9b00 */
[----:B------:R-:W3:Y:S01]  /*06d0*/  @P0 LDG.E.64.CONSTANT R20, desc[UR4][R20.64+0x18] ;  /* 0x0000180414140981 */ /* 0x000ee2000c1e9b00 */
[----:B--2---:R-:W-:Y:S01]  /*06e0*/  ISETP.GE.AND P1, PT, R28, RZ, PT ;  /* 0x000000ff1c00720c */ /* 0x004fe20003f26270 */
[C---:B-----5:R-:W-:Y:S02]  /*06f0*/  @P0 DFMA R10, R24.reuse, R22, R10 ;  /* 0x00000016180a022b */ /* 0x060fe4000000000a */
[----:B----4-:R-:W-:-:S10]  /*0700*/  @P0 DFMA R12, R24, R18, R12 ;  /* 0x00000012180c022b */ /* 0x010fd4000000000c */
[----:B------:R-:W0:Y:S01]  /*0710*/  @P1 LDC R19, c[0x0][0x3a0] ;  /* 0x0000e800ff131b82 */ /* 0x000e220000000800 */
[----:B---3--:R-:W-:-:S07]  /*0720*/  @P0 DFMA R14, R24, R20, R14 ;  /* 0x00000014180e022b */ /* 0x008fce000000000e */
[----:B------:R-:W1:Y:S01]  /*0730*/  @P1 LDC.64 R24, c[0x0][0x398] ;  /* 0x0000e600ff181b82 */ /* 0x000e620000000a00 */
[----:B0-----:R-:W-:-:S04]  /*0740*/  @P1 IMAD.WIDE.U32 R18, R28, R19, RZ ;  /* 0x000000131c121225 */ /* 0x001fc800078e00ff */
[----:B------:R-:W-:Y:S01]  /*0750*/  @P1 IMAD R28, R28, R4, R19 ;  /* 0x000000041c1c1224 */ /* 0x000fe200078e0213 */
[----:B-1----:R-:W-:-:S04]  /*0760*/  @P1 LEA R24, P0, R18, R24, 0x3 ;  /* 0x0000001812181211 */ /* 0x002fc800078018ff */
[----:B------:R-:W-:Y:S02]  /*0770*/  @P1 LEA.HI.X R25, R18, R25, R28, 0x3, P0 ;  /* 0x0000001912191211 */ /* 0x000fe400000f1c1c */
[----:B------:R-:W2:Y:S04]  /*0780*/  @P1 LDG.E.64.CONSTANT R18, desc[UR4][R16.64] ;  /* 0x0000000410121981 */ /* 0x000ea8000c1e9b00 */
[----:B------:R-:W2:Y:S04]  /*0790*/  @P1 LDG.E.64.CONSTANT R22, desc[UR4][R24.64] ;  /* 0x0000000418161981 */ /* 0x000ea8000c1e9b00 */
[----:B------:R-:W3:Y:S01]  /*07a0*/  @P1 LDG.E.64.CONSTANT R20, desc[UR4][R24.64+0x8] ;  /* 0x0000080418141981 */ /* 0x000ee2000c1e9b00 */
[----:B------:R-:W-:-:S13]  /*07b0*/  ISETP.GE.AND P0, PT, R26, RZ, PT ;  /* 0x000000ff1a00720c */ /* 0x000fda0003f06270 */
[----:B------:R-:W0:Y:S01]  /*07c0*/  @P0 LDC R29, c[0x0][0x3a0] ;  /* 0x0000e800ff1d0b82 */ /* 0x000e220000000800 */
[C---:B--2---:R-:W-:Y:S01]  /*07d0*/  @P1 DFMA R8, R18.reuse, R22, R8 ;  /* 0x000000161208122b */ /* 0x044fe20000000008 */
[----:B------:R-:W2:Y:S04]  /*07e0*/  @P1 LDG.E.64.CONSTANT R22, desc[UR4][R24.64+0x10] ;  /* 0x0000100418161981 */ /* 0x000ea8000c1e9b00 */
[----:B------:R-:W4:Y:S01]  /*07f0*/  @P1 LDG.E.64.CONSTANT R24, desc[UR4][R24.64+0x18] ;  /* 0x0000180418181981 */ /* 0x000f22000c1e9b00 */
[C---:B---3--:R-:W-:Y:S01]  /*0800*/  @P1 DFMA R10, R18.reuse, R20, R10 ;  /* 0x00000014120a122b */ /* 0x048fe2000000000a */
[----:B------:R-:W1:Y:S01]  /*0810*/  @P0 LDC.64 R20, c[0x0][0x398] ;  /* 0x0000e600ff140b82 */ /* 0x000e620000000a00 */
[----:B--2---:R-:W-:Y:S01]  /*0820*/  @P1 DFMA R12, R18, R22, R12 ;  /* 0x00000016120c122b */ /* 0x004fe2000000000c */
[----:B0-----:R-:W-:-:S04]  /*0830*/  @P0 IMAD.WIDE.U32 R22, R26, R29, RZ ;  /* 0x0000001d1a160225 */ /* 0x001fc800078e00ff */
[----:B------:R-:W-:Y:S01]  /*0840*/  @P0 IMAD R26, R26, R4, R23 ;  /* 0x000000041a1a0224 */ /* 0x000fe200078e0217 */
[----:B-1----:R-:W-:-:S04]  /*0850*/  @P0 LEA R20, P2, R22, R20, 0x3 ;  /* 0x0000001416140211 */ /* 0x002fc800078418ff */
[----:B------:R-:W-:Y:S01]  /*0860*/  @P0 LEA.HI.X R21, R22, R21, R26, 0x3, P2 ;  /* 0x0000001516150211 */ /* 0x000fe200010f1c1a */
[----:B----4-:R-:W-:Y:S01]  /*0870*/  @P1 DFMA R14, R18, R24, R14 ;  /* 0x00000018120e122b */ /* 0x010fe2000000000e */
[----:B------:R-:W2:Y:S04]  /*0880*/  @P0 LDG.E.64.CONSTANT R22, desc[UR4][R16.64+0x100] ;  /* 0x0001000410160981 */ /* 0x000ea8000c1e9b00 */
[----:B------:R-:W2:Y:S04]  /*0890*/  @P0 LDG.E.64.CONSTANT R24, desc[UR4][R20.64+0x8] ;  /* 0x0000080414180981 */ /* 0x000ea8000c1e9b00 */
[----:B------:R-:W3:Y:S04]  /*08a0*/  @P0 LDG.E.64.CONSTANT R18, desc[UR4][R20.64+0x10] ;  /* 0x0000100414120981 */ /* 0x000ee8000c1e9b00 */
[----:B------:R-:W4:Y:S04]  /*08b0*/  @P0 LDG.E.64.CONSTANT R16, desc[UR4][R20.64] ;  /* 0x0000000414100981 */ /* 0x000f28000c1e9b00 */
[----:B------:R-:W5:Y:S01]  /*08c0*/  @P0 LDG.E.64.CONSTANT R20, desc[UR4][R20.64+0x18] ;  /* 0x0000180414140981 */ /* 0x000f62000c1e9b00 */
[----:B------:R-:W-:-:S05]  /*08d0*/  VIADD R3, R3, 0x80 ;  /* 0x0000008003037836 */ /* 0x000fca0000000000 */
[----:B------:R-:W-:Y:S01]  /*08e0*/  ISETP.GE.AND P1, PT, R3, UR8, PT ;  /* 0x0000000803007c0c */ /* 0x000fe2000bf26270 */
[----:B------:R-:W-:Y:S01]  /*08f0*/  VIADD R5, R5, 0x80 ;  /* 0x0000008005057836 */ /* 0x000fe20000000000 */
[C---:B--2---:R-:W-:Y:S02]  /*0900*/  @P0 DFMA R10, R22.reuse, R24, R10 ;  /* 0x00000018160a022b */ /* 0x044fe4000000000a */
[C---:B---3--:R-:W-:Y:S02]  /*0910*/  @P0 DFMA R12, R22.reuse, R18, R12 ;  /* 0x00000012160c022b */ /* 0x048fe4000000000c */
[C---:B----4-:R-:W-:Y:S02]  /*0920*/  @P0 DFMA R8, R22.reuse, R16, R8 ;  /* 0x000000101608022b */ /* 0x050fe40000000008 */
[----:B-----5:R-:W-:-:S05]  /*0930*/  @P0 DFMA R14, R22, R20, R14 ;  /* 0x00000014160e022b */ /* 0x020fca000000000e */
[----:B------:R-:W-:Y:S06]  /*0940*/  @!P1 BRA `(.L_x_71) ;  /* 0xfffffff800d49947 */ /* 0x000fec000383ffff */
.L_x_67:
[----:B------:R-:W-:Y:S05]  /*0950*/  BSYNC.RECONVERGENT B0 ;  /* 0x0000000000007941 */ /* 0x000fea0003800200 */
.L_x_66:
[----:B------:R-:W-:Y:S01]  /*0960*/  SHFL.DOWN PT, R5, R9, 0x10, 0x1f ;  /* 0x0a001f0009057f89 */ /* 0x000fe200000e0000 */
[----:B------:R-:W-:-:S03]  /*0970*/  ISETP.NE.AND P0, PT, R2, RZ, PT ;  /* 0x000000ff0200720c */ /* 0x000fc60003f05270 */
[----:B------:R-:W0:Y:S04]  /*0980*/  SHFL.DOWN PT, R4, R8, 0x10, 0x1f ;  /* 0x0a001f0008047f89 */ /* 0x000e2800000e0000 */
[----:B------:R-:W-:Y:S04]  /*0990*/  SHFL.DOWN PT, R7, R11, 0x10, 0x1f ;  /* 0x0a001f000b077f89 */ /* 0x000fe800000e0000 */
        /* <DEDUP_REMOVED lines=36> */
[----:B------:R-:W-:Y:S01]  /*0be0*/  SHFL.DOWN PT, R11, R17, 0x2, 0x1f ;  /* 0x08401f00110b7f89 */ /* 0x000fe200000e0000 */
[----:B0-----:R-:W-:-:S03]  /*0bf0*/  DADD R22, R20, R18 ;  /* 0x0000000014167229 */ /* 0x001fc60000000012 */
[----:B------:R-:W0:Y:S04]  /*0c00*/  SHFL.DOWN PT, R10, R16, 0x2, 0x1f ;  /* 0x08401f00100a7f89 */ /* 0x000e2800000e0000 */
[----:B------:R-:W-:Y:S01]  /*0c10*/  SHFL.DOWN PT, R15, R23, 0x2, 0x1f ;  /* 0x08401f00170f7f89 */ /* 0x000fe200000e0000 */
[----:B-1----:R-:W-:-:S03]  /*0c20*/  DADD R2, R6, R4 ;  /* 0x0000000006027229 */ /* 0x002fc60000000004 */
[----:B------:R-:W1:Y:S04]  /*0c30*/  SHFL.DOWN PT, R14, R22, 0x2, 0x1f ;  /* 0x08401f00160e7f89 */ /* 0x000e6800000e0000 */
[----:B------:R3:W4:Y:S01]  /*0c40*/  SHFL.DOWN PT, R19, R3, 0x1, 0x1f ;  /* 0x08201f0003137f89 */ /* 0x00072200000e0000 */
[----:B--2---:R-:W-:-:S03]  /*0c50*/  DADD R4, R12, R8 ;  /* 0x000000000c047229 */ /* 0x004fc60000000008 */
[----:B------:R3:W2:Y:S04]  /*0c60*/  SHFL.DOWN PT, R18, R2, 0x1, 0x1f ;  /* 0x08201f0002127f89 */ /* 0x0006a800000e0000 */
[----:B------:R3:W2:Y:S01]  /*0c70*/  SHFL.DOWN PT, R21, R5, 0x1, 0x1f ;  /* 0x08201f0005157f89 */ /* 0x0006a200000e0000 */
[----:B0-----:R-:W-:-:S03]  /*0c80*/  DADD R8, R16, R10 ;  /* 0x0000000010087229 */ /* 0x001fc6000000000a */
[----:B------:R3:W0:Y:S04]  /*0c90*/  SHFL.DOWN PT, R20, R4, 0x1, 0x1f ;  /* 0x08201f0004147f89 */ /* 0x00062800000e0000 */
[----:B------:R3:W0:Y:S01]  /*0ca0*/  SHFL.DOWN PT, R13, R9, 0x1, 0x1f ;  /* 0x08201f00090d7f89 */ /* 0x00062200000e0000 */
[----:B-1----:R-:W-:-:S03]  /*0cb0*/  DADD R14, R22, R14 ;  /* 0x00000000160e7229 */ /* 0x002fc6000000000e */
[----:B------:R3:W1:Y:S04]  /*0cc0*/  SHFL.DOWN PT, R12, R8, 0x1, 0x1f ;  /* 0x08201f00080c7f89 */ /* 0x00066800000e0000 */
[----:B------:R3:W0:Y:S04]  /*0cd0*/  SHFL.DOWN PT, R11, R15, 0x1, 0x1f ;  /* 0x08201f000f0b7f89 */ /* 0x00062800000e0000 */
[----:B------:R3:W0:Y:S01]  /*0ce0*/  SHFL.DOWN PT, R10, R14, 0x1, 0x1f ;  /* 0x08201f000e0a7f89 */ /* 0x00062200000e0000 */
[----:B--2-4-:R-:W-:Y:S05]  /*0cf0*/  @P0 EXIT ;  /* 0x000000000000094d */ /* 0x014fea0003800000 */
[----:B------:R-:W2:Y:S01]  /*0d00*/  LDCU.64 UR8, c[0x0][0x3b0] ;  /* 0x00007600ff0877ac */ /* 0x000ea20008000a00 */
[----:B---3--:R-:W-:Y:S02]  /*0d10*/  DADD R2, R2, R18 ;  /* 0x0000000002027229 */ /* 0x008fe40000000012 */
[----:B0-----:R-:W-:Y:S01]  /*0d20*/  DADD R4, R4, R20 ;  /* 0x0000000004047229 */ /* 0x001fe20000000014 */
[----:B------:R-:W0:Y:S01]  /*0d30*/  LDCU.64 UR10, c[0x0][0x3a8] ;  /* 0x00007500ff0a77ac */ /* 0x000e220008000a00 */
        /* <DEDUP_REMOVED lines=8> */
[----:B-1----:R-:W-:Y:S01]  /*0dc0*/  DADD R16, R8, R12 ;  /* 0x0000000008107229 */ /* 0x002fe2000000000c */
[----:B------:R-:W-:Y:S10]  /*0dd0*/  BRA.U !UP0, `(.L_x_72) ;  /* 0x0000000108347547 */ /* 0x000ff4000b800000 */
[----:B------:R-:W2:Y:S04]  /*0de0*/  LDG.E.64 R8, desc[UR4][R6.64] ;  /* 0x0000000406087981 */ /* 0x000ea8000c1e1b00 */
        /* <DEDUP_REMOVED lines=12> */
.L_x_72:
[----:B------:R-:W-:Y:S04]  /*0eb0*/  STG.E.64 desc[UR4][R6.64], R2 ;  /* 0x0000000206007986 */ /* 0x000fe8000c101b04 */
[----:B------:R-:W-:Y:S04]  /*0ec0*/  STG.E.64 desc[UR4][R6.64+0x8], R4 ;  /* 0x0000080406007986 */ /* 0x000fe8000c101b04 */
[----:B------:R-:W-:Y:S04]  /*0ed0*/  STG.E.64 desc[UR4][R6.64+0x10], R16 ;  /* 0x0000101006007986 */ /* 0x000fe8000c101b04 */
[----:B------:R-:W-:Y:S01]  /*0ee0*/  STG.E.64 desc[UR4][R6.64+0x18], R18 ;  /* 0x0000181206007986 */ /* 0x000fe2000c101b04 */
[----:B------:R-:W-:Y:S05]  /*0ef0*/  EXIT ;  /* 0x000000000000794d */ /* 0x000fea0003800000 */
.L_x_73:
        /* <DEDUP_REMOVED lines=16> */
.L_x_131:


//--------------------- .text._ZN36_GLOBAL__N__2535064f_4_k_cu_925ee21832ell_spmm_f64_warp_per_row_kernelILi8EEEvPKiPKdiiS4_iPdii --------------------------
	.section	.text._ZN36_GLOBAL__N__2535064f_4_k_cu_925ee21832ell_spmm_f64_warp_per_row_kernelILi8EEEvPKiPKdiiS4_iPdii,"ax",@progbits
	.align	128
.text._ZN36_GLOBAL__N__2535064f_4_k_cu_925ee21832ell_spmm_f64_warp_per_row_kernelILi8EEEvPKiPKdiiS4_iPdii:
        .type           _ZN36_GLOBAL__N__2535064f_4_k_cu_925ee21832ell_spmm_f64_warp_per_row_kernelILi8EEEvPKiPKdiiS4_iPdii,@function
        .size           _ZN36_GLOBAL__N__2535064f_4_k_cu_925ee21832ell_spmm_f64_warp_per_row_kernelILi8EEEvPKiPKdiiS4_iPdii,(.L_x_132 - _ZN36_GLOBAL__N__2535064f_4_k_cu_925ee21832ell_spmm_f64_warp_per_row_kernelILi8EEEvPKiPKdiiS4_iPdii)
        .other          _ZN36_GLOBAL__N__2535064f_4_k_cu_925ee21832ell_spmm_f64_warp_per_row_kernelILi8EEEvPKiPKdiiS4_iPdii,@"STO_CUDA_ENTRY STV_DEFAULT"
_ZN36_GLOBAL__N__2535064f_4_k_cu_925ee21832ell_spmm_f64_warp_per_row_kernelILi8EEEvPKiPKdiiS4_iPdii:
        /* <DEDUP_REMOVED lines=19> */
[----:B------:R-:W-:-:S02]  /*0130*/  CS2R R10, SRZ ;  /* 0x00000000000a7805 */ /* 0x000fc4000001ff00 */
[----:B------:R-:W-:Y:S02]  /*0140*/  CS2R R8, SRZ ;  /* 0x0000000000087805 */ /* 0x000fe4000001ff00 */
[----:B------:R-:W-:Y:S01]  /*0150*/  CS2R R6, SRZ ;  /* 0x0000000000067805 */ /* 0x000fe2000001ff00 */
[----:B------:R-:W3:Y:S01]  /*0160*/  LDCU UR7, c[0x0][0x394] ;  /* 0x00007280ff0777ac */ /* 0x000ee20008000800 */
[----:B------:R-:W-:Y:S01]  /*0170*/  CS2R R4, SRZ ;  /* 0x0000000000047805 */ /* 0x000fe2000001ff00 */
[----:B------:R-:W4:Y:S01]  /*0180*/  LDCU.64 UR12, c[0x0][0x398] ;  /* 0x00007300ff0c77ac */ /* 0x000f220008000a00 */
[----:B0-----:R-:W-:-:S13]  /*0190*/  ISETP.GE.AND P0, PT, R3, UR6, PT ;  /* 0x0000000603007c0c */ /* 0x001fda000bf06270 */
[----:B-12---:R-:W-:Y:S05]  /*01a0*/  @P0 BRA `(.L_x_75) ;  /* 0x0000000400cc0947 */ /* 0x006fea0003800000 */
[----:B------:R-:W-:Y:S01]  /*01b0*/  LOP3.LUT R20, RZ, R3, RZ, 0x33, !PT ;  /* 0x00000003ff147212 */ /* 0x000fe200078e33ff */
[----:B------:R-:W0:Y:S01]  /*01c0*/  LDC R24, c[0x0][0x3a0] ;  /* 0x0000e800ff187b82 */ /* 0x000e220000000800 */
[----:B------:R-:W-:Y:S01]  /*01d0*/  BSSY.RECONVERGENT B1, `(.L_x_76) ;  /* 0x000002f000017945 */ /* 0x000fe20003800200 */
[----:B------:R-:W-:Y:S02]  /*01e0*/  CS2R R18, SRZ ;  /* 0x0000000000127805 */ /* 0x000fe4000001ff00 */
[----:B------:R-:W-:-:S05]  /*01f0*/  VIADD R20, R20, UR6 ;  /* 0x0000000614147c36 */ /* 0x000fca0008000000 */
[----:B------:R-:W-:Y:S02]  /*0200*/  LOP3.LUT P0, RZ, R20, 0x20, RZ, 0xc0, !PT ;  /* 0x0000002014ff7812 */ /* 0x000fe4000780c0ff */
[----:B0-----:R-:W-:-:S11]  /*0210*/  SHF.R.S32.HI R2, RZ, 0x1f, R24 ;  /* 0x0000001fff027819 */ /* 0x001fd60000011418 */
[----:B------:R-:W-:Y:S05]  /*0220*/  @P0 BRA `(.L_x_77) ;  /* 0x0000000000a40947 */ /* 0x000fea0003800000 */
[----:B------:R-:W0:Y:S01]  /*0230*/  LDC.64 R22, c[0x0][0x380] ;  /* 0x0000e000ff167b82 */ /* 0x000e220000000a00 */
[----:B------:R-:W-:-:S04]  /*0240*/  IMAD R21, R0, UR6, R3 ;  /* 0x0000000600157c24 */ /* 0x000fc8000f8e0203 */
[----:B0-----:R-:W-:-:S06]  /*0250*/  IMAD.WIDE R22, R21, 0x4, R22 ;  /* 0x0000000415167825 */ /* 0x001fcc00078e0216 */
        /* <DEDUP_REMOVED lines=12> */
[----:B------:R-:W0:Y:S01]  /*0320*/  LDC.64 R18, c[0x0][0x388] ;  /* 0x0000e200ff127b82 */ /* 0x000e220000000a00 */
[----:B------:R-:W1:Y:S01]  /*0330*/  LDCU.64 UR8, c[0x0][0x398] ;  /* 0x00007300ff0877ac */ /* 0x000e620008000a00 */
[----:B------:R-:W-:-:S04]  /*0340*/  IMAD.WIDE.U32 R4, R23, R24, RZ ;  /* 0x0000001817047225 */ /* 0x000fc800078e00ff */
[----:B------:R-:W-:Y:S01]  /*0350*/  IMAD R23, R23, R2, R5 ;  /* 0x0000000217177224 */ /* 0x000fe200078e0205 */
[----:B-1----:R-:W-:-:S04]  /*0360*/  LEA R24, P0, R4, UR8, 0x3 ;  /* 0x0000000804187c11 */ /* 0x002fc8000f8018ff */
[----:B------:R-:W-:Y:S01]  /*0370*/  LEA.HI.X R25, R4, UR9, R23, 0x3, P0 ;  /* 0x0000000904197c11 */ /* 0x000fe200080f1c17 */
[----:B0-----:R-:W-:-:S04]  /*0380*/  IMAD.WIDE R18, R21, 0x8, R18 ;  /* 0x0000000815127825 */ /* 0x001fc800078e0212 */
[----:B------:R-:W2:Y:S04]  /*0390*/  LDG.E.64.CONSTANT R4, desc[UR4][R24.64] ;  /* 0x0000000418047981 */ /* 0x000ea8000c1e9b00 */
[----:B------:R-:W2:Y:S04]  /*03a0*/  LDG.E.64.CONSTANT R18, desc[UR4][R18.64] ;  /* 0x0000000412127981 */ /* 0x000ea8000c1e9b00 */
[----:B------:R-:W5:Y:S04]  /*03b0*/  LDG.E.64.CONSTANT R6, desc[UR4][R24.64+0x8] ;  /* 0x0000080418067981 */ /* 0x000f68000c1e9b00 */
[----:B------:R-:W3:Y:S04]  /*03c0*/  LDG.E.64.CONSTANT R8, desc[UR4][R24.64+0x10] ;  /* 0x0000100418087981 */ /* 0x000ee8000c1e9b00 */
[----:B------:R-:W4:Y:S04]  /*03d0*/  LDG.E.64.CONSTANT R10, desc[UR4][R24.64+0x18] ;  /* 0x00001804180a7981 */ /* 0x000f28000c1e9b00 */
[----:B------:R-:W4:Y:S04]  /*03e0*/  LDG.E.64.CONSTANT R12, desc[UR4][R24.64+0x20] ;  /* 0x00002004180c7981 */ /* 0x000f28000c1e9b00 */
[----:B------:R-:W4:Y:S04]  /*03f0*/  LDG.E.64.CONSTANT R14, desc[UR4][R24.64+0x28] ;  /* 0x00002804180e7981 */ /* 0x000f28000c1e9b00 */
[----:B------:R-:W4:Y:S04]  /*0400*/  LDG.E.64.CONSTANT R16, desc[UR4][R24.64+0x30] ;  /* 0x0000300418107981 */ /* 0x000f28000c1e9b00 */
[----:B------:R-:W4:Y:S01]  /*0410*/  LDG.E.64.CONSTANT R22, desc[UR4][R24.64+0x38] ;  /* 0x0000380418167981 */ /* 0x000f22000c1e9b00 */
[----:B--2---:R-:W-:-:S02]  /*0420*/  DFMA R4, R18, R4, RZ ;  /* 0x000000041204722b */ /* 0x004fc400000000ff */
[C---:B-----5:R-:W-:Y:S02]  /*0430*/  DFMA R6, R18.reuse, R6, RZ ;  /* 0x000000061206722b */ /* 0x060fe400000000ff */
[C---:B---3--:R-:W-:Y:S02]  /*0440*/  DFMA R8, R18.reuse, R8, RZ ;  /* 0x000000081208722b */ /* 0x048fe400000000ff */
[C---:B----4-:R-:W-:Y:S02]  /*0450*/  DFMA R10, R18.reuse, R10, RZ ;  /* 0x0000000a120a722b */ /* 0x050fe400000000ff */
[C---:B------:R-:W-:Y:S02]  /*0460*/  DFMA R12, R18.reuse, R12, RZ ;  /* 0x0000000c120c722b */ /* 0x040fe400000000ff */
[C---:B------:R-:W-:Y:S02]  /*0470*/  DFMA R14, R18.reuse, R14, RZ ;  /* 0x0000000e120e722b */ /* 0x040fe400000000ff */
[----:B------:R-:W-:-:S02]  /*0480*/  DFMA R16, R18, R16, RZ ;  /* 0x000000101210722b */ /* 0x000fc400000000ff */
[----:B------:R-:W-:-:S11]  /*0490*/  DFMA R18, R18, R22, RZ ;  /* 0x000000161212722b */ /* 0x000fd600000000ff */
.L_x_79:
[----:B---34-:R-:W-:Y:S05]  /*04a0*/  BSYNC.RECONVERGENT B2 ;  /* 0x0000000000027941 */ /* 0x018fea0003800200 */
.L_x_78:
[----:B------:R-:W-:-:S07]  /*04b0*/  LOP3.LUT R3, R3, 0x20, RZ, 0xfc, !PT ;  /* 0x0000002003037812 */ /* 0x000fce00078efcff */
.L_x_77:
[----:B---34-:R-:W-:Y:S05]  /*04c0*/  BSYNC.RECONVERGENT B1 ;  /* 0x0000000000017941 */ /* 0x018fea0003800200 */
.L_x_76:
[----:B------:R-:W-:-:S13]  /*04d0*/  ISETP.GE.U32.AND P0, PT, R20, 0x20, PT ;  /* 0x000000201400780c */ /* 0x000fda0003f06070 */
[----:B------:R-:W-:Y:S05]  /*04e0*/  @!P0 BRA `(.L_x_75) ;  /* 0x0000000000fc8947 */ /* 0x000fea0003800000 */
[----:B------:R-:W0:Y:S01]  /*04f0*/  LDC.64 R20, c[0x0][0x388] ;  /* 0x0000e200ff147b82 */ /* 0x000e220000000a00 */
[----:B------:R-:W-:Y:S01]  /*0500*/  IMAD R37, R0, UR6, R3 ;  /* 0x0000000600257c24 */ /* 0x000fe2000f8e0203 */
[----:B0-----:R-:W-:-:S05]  /*0510*/  IADD3 R20, P0, PT, R20, 0x100, RZ ;  /* 0x0000010014147810 */ /* 0x001fca0007f1e0ff */
[----:B------:R-:W-:-:S08]  /*0520*/  IMAD.X R21, RZ, RZ, R21, P0 ;  /* 0x000000ffff157224 */ /* 0x000fd000000e0615 */
.L_x_84:
[----:B------:R-:W0:Y:S02]  /*0530*/  LDC.64 R24, c[0x0][0x380] ;  /* 0x0000e000ff187b82 */ /* 0x000e240000000a00 */
[----:B0-----:R-:W-:-:S05]  /*0540*/  IMAD.WIDE R24, R37, 0x4, R24 ;  /* 0x0000000425187825 */ /* 0x001fca00078e0218 */
[----:B------:R-:W2:Y:S04]  /*0550*/  LDG.E.CONSTANT R29, desc[UR4][R24.64] ;  /* 0x00000004181d7981 */ /* 0x000ea8000c1e9900 */
[----:B------:R-:W3:Y:S01]  /*0560*/  LDG.E.CONSTANT R36, desc[UR4][R24.64+0x80] ;  /* 0x0000800418247981 */ /* 0x000ee2000c1e9900 */
[----:B------:R-:W-:Y:S01]  /*0570*/  VIADD R3, R3, 0x40 ;  /* 0x0000004003037836 */ /* 0x000fe20000000000 */
[----:B------:R-:W-:Y:S01]  /*0580*/  BSSY.RECONVERGENT B1, `(.L_x_80) ;  /* 0x000001b000017945 */ /* 0x000fe20003800200 */
[----:B------:R-:W-:-:S03]  /*0590*/  IMAD.WIDE R22, R37, 0x8, R20 ;  /* 0x0000000825167825 */ /* 0x000fc600078e0214 */
[----:B------:R-:W-:Y:S02]  /*05a0*/  ISETP.GE.AND P0, PT, R3, UR7, PT ;  /* 0x0000000703007c0c */ /* 0x000fe4000bf06270 */
[----:B--2---:R-:W-:Y:S02]  /*05b0*/  ISETP.GE.AND P2, PT, R29, RZ, PT ;  /* 0x000000ff1d00720c */ /* 0x004fe40003f46270 */
[----:B---3--:R-:W-:-:S11]  /*05c0*/  ISETP.GE.AND P1, PT, R36, RZ, PT ;  /* 0x000000ff2400720c */ /* 0x008fd60003f26270 */
[----:B------:R-:W-:Y:S05]  /*05d0*/  @!P2 BRA `(.L_x_81) ;  /* 0x000000000054a947 */ /* 0x000fea0003800000 */
[----:B------:R-:W-:-:S04]  /*05e0*/  IMAD.WIDE.U32 R26, R29, UR10, RZ ;  /* 0x0000000a1d1a7c25 */ /* 0x000fc8000f8e00ff */
[----:B------:R-:W-:Y:S01]  /*05f0*/  IMAD R25, R29, R2, R27 ;  /* 0x000000021d197224 */ /* 0x000fe200078e021b */
        /* <DEDUP_REMOVED lines=19> */
.L_x_81:
[----:B------:R-:W-:Y:S05]  /*0730*/  BSYNC.RECONVERGENT B1 ;  /* 0x0000000000017941 */ /* 0x000fea0003800200 */
.L_x_80:
[----:B------:R-:W-:Y:S04]  /*0740*/  BSSY.RECONVERGENT B1, `(.L_x_82) ;  /* 0x0000017000017945 */ /* 0x000fe80003800200 */
[----:B------:R-:W-:Y:S05]  /*0750*/  @!P1 BRA `(.L_x_83) ;  /* 0x0000000000549947 */ /* 0x000fea0003800000 */
[C---:B------:R-:W-:Y:S01]  /*0760*/  IMAD.WIDE.U32 R26, R36.reuse, UR10, RZ ;  /* 0x0000000a241a7c25 */ /* 0x040fe2000f8e00ff */
[----:B------:R-:W2:Y:S03]  /*0770*/  LDG.E.64.CONSTANT R22, desc[UR4][R22.64] ;  /* 0x0000000416167981 */ /* 0x000ea6000c1e9b00 */
[----:B------:R-:W-:Y:S01]  /*0780*/  IMAD R25, R36, R2, R27 ;  /* 0x0000000224197224 */ /* 0x000fe200078e021b */
[----:B------:R-:W-:-:S04]  /*0790*/  LEA R24, P1, R26, UR12, 0x3 ;  /* 0x0000000c1a187c11 */ /* 0x000fc8000f8218ff */
[----:B------:R-:W-:-:S05]  /*07a0*/  LEA.HI.X R25, R26, UR13, R25, 0x3, P1 ;  /* 0x0000000d1a197c11 */ /* 0x000fca00088f1c19 */
[----:B------:R-:W2:Y:S04]  /*07b0*/  LDG.E.64.CONSTANT R26, desc[UR4][R24.64] ;  /* 0x00000004181a7981 */ /* 0x000ea8000c1e9b00 */
[----:B------:R-:W3:Y:S04]  /*07c0*/  LDG.E.64.CONSTANT R28, desc[UR4][R24.64+0x8] ;  /* 0x00000804181c7981 */ /* 0x000ee8000c1e9b00 */
[----:B------:R-:W4:Y:S04]  /*07d0*/  LDG.E.64.CONSTANT R30, desc[UR4][R24.64+0x10] ;  /* 0x00001004181e7981 */ /* 0x000f28000c1e9b00 */
[----:B------:R-:W5:Y:S04]  /*07e0*/  LDG.E.64.CONSTANT R32, desc[UR4][R24.64+0x30] ;  /* 0x0000300418207981 */ /* 0x000f68000c1e9b00 */
[----:B------:R-:W5:Y:S01]  /*07f0*/  LDG.E.64.CONSTANT R34, desc[UR4][R24.64+0x38] ;  /* 0x0000380418227981 */ /* 0x000f62000c1e9b00 */
[----:B--2---:R-:W-:-:S03]  /*0800*/  DFMA R4, R22, R26, R4 ;  /* 0x0000001a1604722b */ /* 0x004fc60000000004 */
[----:B------:R-:W2:Y:S01]  /*0810*/  LDG.E.64.CONSTANT R26, desc[UR4][R24.64+0x18] ;  /* 0x00001804181a7981 */ /* 0x000ea2000c1e9b00 */
[----:B---3--:R-:W-:-:S03]  /*0820*/  DFMA R6, R22, R28, R6 ;  /* 0x0000001c1606722b */ /* 0x008fc60000000006 */
[----:B------:R-:W3:Y:S01]  /*0830*/  LDG.E.64.CONSTANT R28, desc[UR4][R24.64+0x20] ;  /* 0x00002004181c7981 */ /* 0x000ee2000c1e9b00 */
[----:B----4-:R-:W-:-:S03]  /*0840*/  DFMA R8, R22, R30, R8 ;  /* 0x0000001e1608722b */ /* 0x010fc60000000008 */
[----:B------:R-:W4:Y:S01]  /*0850*/  LDG.E.64.CONSTANT R30, desc[UR4][R24.64+0x28] ;  /* 0x00002804181e7981 */ /* 0x000f22000c1e9b00 */
[C---:B-----5:R-:W-:Y:S02]  /*0860*/  DFMA R16, R22.reuse, R32, R16 ;  /* 0x000000201610722b */ /* 0x060fe40000000010 */
[C---:B------:R-:W-:Y:S02]  /*0870*/  DFMA R18, R22.reuse, R34, R18 ;  /* 0x000000221612722b */ /* 0x040fe40000000012 */
[C---:B--2---:R-:W-:Y:S02]  /*0880*/  DFMA R10, R22.reuse, R26, R10 ;  /* 0x0000001a160a722b */ /* 0x044fe4000000000a */
[C---:B---3--:R-:W-:Y:S02]  /*0890*/  DFMA R12, R22.reuse, R28, R12 ;  /* 0x0000001c160c722b */ /* 0x048fe4000000000c */
[----:B----4-:R-:W-:-:S11]  /*08a0*/  DFMA R14, R22, R30, R14 ;  /* 0x0000001e160e722b */ /* 0x010fd6000000000e */
.L_x_83:
[----:B------:R-:W-:Y:S05]  /*08b0*/  BSYNC.RECONVERGENT B1 ;  /* 0x0000000000017941 */ /* 0x000fea0003800200 */
.L_x_82:
[----:B------:R-:W-:Y:S01]  /*08c0*/  VIADD R37, R37, 0x40 ;  /* 0x0000004025257836 */ /* 0x000fe20000000000 */
[----:B------:R-:W-:Y:S06]  /*08d0*/  @!P0 BRA `(.L_x_84) ;  /* 0xfffffffc00148947 */ /* 0x000fec000383ffff */
.L_x_75:
[----:B---34-:R-:W-:Y:S05]  /*08e0*/  BSYNC.RECONVERGENT B0 ;  /* 0x0000000000007941 */ /* 0x018fea0003800200 */
.L_x_74:
        /* <DEDUP_REMOVED lines=44> */
[----:B---3--:R-:W-:-:S03]  /*0bb0*/  DADD R2, R2, R32 ;  /* 0x0000000002027229 */ /* 0x008fc60000000020 */
[----:B------:R-:W-:Y:S04]  /*0bc0*/  SHFL.DOWN PT, R21, R19, 0x4, 0x1f ;  /* 0x08801f0013157f89 */ /* 0x000fe800000e0000 */
[----:B------:R-:W3:Y:S01]  /*0bd0*/  SHFL.DOWN PT, R20, R18, 0x4, 0x1f ;  /* 0x08801f0012147f89 */ /* 0x000ee200000e0000 */
[----:B-1----:R-:W-:-:S03]  /*0be0*/  DADD R26, R26, R28 ;  /* 0x000000001a1a7229 */ /* 0x002fc6000000001c */
[----:B------:R-:W-:Y:S01]  /*0bf0*/  SHFL.DOWN PT, R33, R5, 0x4, 0x1f ;  /* 0x08801f0005217f89 */ /* 0x000fe200000e0000 */
[----:B--2---:R-:W-:-:S03]  /*0c00*/  DADD R12, R24, R16 ;  /* 0x00000000180c7229 */ /* 0x004fc60000000010 */
[----:B------:R-:W1:Y:S04]  /*0c10*/  SHFL.DOWN PT, R32, R4, 0x4, 0x1f ;  /* 0x08801f0004207f89 */ /* 0x000e6800000e0000 */
[----:B------:R-:W-:Y:S01]  /*0c20*/  SHFL.DOWN PT, R31, R3, 0x4, 0x1f ;  /* 0x08801f00031f7f89 */ /* 0x000fe200000e0000 */
[----:B0-----:R-:W-:-:S03]  /*0c30*/  DADD R10, R10, R6 ;  /* 0x000000000a0a7229 */ /* 0x001fc60000000006 */
[----:B------:R-:W0:Y:S04]  /*0c40*/  SHFL.DOWN PT, R30, R2, 0x4, 0x1f ;  /* 0x08801f00021e7f89 */ /* 0x000e2800000e0000 */
[----:B------:R-:W-:Y:S01]  /*0c50*/  SHFL.DOWN PT, R29, R27, 0x4, 0x1f ;  /* 0x08801f001b1d7f89 */ /* 0x000fe200000e0000 */
[----:B---3--:R-:W-:-:S03]  /*0c60*/  DADD R18, R18, R20 ;  /* 0x0000000012127229 */ /* 0x008fc60000000014 */
[----:B------:R-:W2:Y:S04]  /*0c70*/  SHFL.DOWN PT, R28, R26, 0x4, 0x1f ;  /* 0x08801f001a1c7f89 */ /* 0x000ea800000e0000 */
[----:B------:R-:W-:Y:S04]  /*0c80*/  SHFL.DOWN PT, R25, R23, 0x4, 0x1f ;  /* 0x08801f0017197f89 */ /* 0x000fe800000e0000 */
[----:B------:R-:W3:Y:S01]  /*0c90*/  SHFL.DOWN PT, R24, R22, 0x4, 0x1f ;  /* 0x08801f0016187f89 */ /* 0x000ee200000e0000 */
[----:B-1----:R-:W-:-:S03]  /*0ca0*/  DADD R4, R4, R32 ;  /* 0x0000000004047229 */ /* 0x002fc60000000020 */
[----:B------:R-:W-:Y:S04]  /*0cb0*/  SHFL.DOWN PT, R17, R15, 0x4, 0x1f ;  /* 0x08801f000f117f89 */ /* 0x000fe800000e0000 */
[----:B------:R-:W1:Y:S01]  /*0cc0*/  SHFL.DOWN PT, R16, R14, 0x4, 0x1f ;  /* 0x08801f000e107f89 */ /* 0x000e6200000e0000 */
[----:B0-----:R-:W-:-:S03]  /*0cd0*/  DADD R2, R2, R30 ;  /* 0x0000000002027229 */ /* 0x001fc6000000001e */
[----:B------:R-:W-:Y:S04]  /*0ce0*/  SHFL.DOWN PT, R7, R13, 0x4, 0x1f ;  /* 0x08801f000d077f89 */ /* 0x000fe800000e0000 */
[----:B------:R-:W0:Y:S01]  /*0cf0*/  SHFL.DOWN PT, R6, R12, 0x4, 0x1f ;  /* 0x08801f000c067f89 */ /* 0x000e2200000e0000 */
[----:B--2---:R-:W-:-:S03]  /*0d00*/  DADD R28, R26, R28 ;  /* 0x000000001a1c7229 */ /* 0x004fc6000000001c */
[----:B------:R-:W-:Y:S04]  /*0d10*/  SHFL.DOWN PT, R9, R11, 0x4, 0x1f ;  /* 0x08801f000b097f89 */ /* 0x000fe800000e0000 */
[----:B------:R-:W2:Y:S01]  /*0d20*/  SHFL.DOWN PT, R8, R10, 0x4, 0x1f ;  /* 0x08801f000a087f89 */ /* 0x000ea200000e0000 */
[----:B---3--:R-:W-:Y:S01]  /*0d30*/  DADD R24, R22, R24 ;  /* 0x0000000016187229 */ /* 0x008fe20000000018 */
[----:B------:R-:W3:Y:S01]  /*0d40*/  S2R R20, SR_TID.X ;  /* 0x0000000000147919 */ /* 0x000ee20000002100 */
[----:B-1----:R-:W-:Y:S01]  /*0d50*/  DADD R16, R14, R16 ;  /* 0x000000000e107229 */ /* 0x002fe20000000010 */
[----:B------:R-:W-:Y:S04]  /*0d60*/  SHFL.DOWN PT, R23, R5, 0x2, 0x1f ;  /* 0x08401f0005177f89 */ /* 0x000fe800000e0000 */
[----:B------:R-:W1:Y:S01]  /*0d70*/  SHFL.DOWN PT, R22, R4, 0x2, 0x1f ;  /* 0x08401f0004167f89 */ /* 0x000e6200000e0000 */
[----:B0-----:R-:W-:-:S03]  /*0d80*/  DADD R6, R12, R6 ;  /* 0x000000000c067229 */ /* 0x001fc60000000006 */
[----:B------:R-:W-:Y:S04]  /*0d90*/  SHFL.DOWN PT, R15, R29, 0x2, 0x1f ;  /* 0x08401f001d0f7f89 */ /* 0x000fe800000e0000 */
[----:B------:R-:W-:Y:S01]  /*0da0*/  SHFL.DOWN PT, R13, R19, 0x2, 0x1f ;  /* 0x08401f00130d7f89 */ /* 0x000fe200000e0000 */
[----:B--2---:R-:W-:-:S03]  /*0db0*/  DADD R8, R10, R8 ;  /* 0x000000000a087229 */ /* 0x004fc60000000008 */
        /* <DEDUP_REMOVED lines=82> */
.L_x_85:
        /* <DEDUP_REMOVED lines=9> */
.L_x_86:
        /* <DEDUP_REMOVED lines=9> */
.L_x_132:


//--------------------- .text._ZN36_GLOBAL__N__2535064f_4_k_cu_925ee21832ell_spmm_f64_warp_per_row_kernelILi16EEEvPKiPKdiiS4_iPdii --------------------------
	.section	.text._ZN36_GLOBAL__N__2535064f_4_k_cu_925ee21832ell_spmm_f64_warp_per_row_kernelILi16EEEvPKiPKdiiS4_iPdii,"ax",@progbits
	.align	128
.text._ZN36_GLOBAL__N__2535064f_4_k_cu_925ee21832ell_spmm_f64_warp_per_row_kernelILi16EEEvPKiPKdiiS4_iPdii:
        .type           _ZN36_GLOBAL__N__2535064f_4_k_cu_925ee21832ell_spmm_f64_warp_per_row_kernelILi16EEEvPKiPKdiiS4_iPdii,@function
        .size           _ZN36_GLOBAL__N__2535064f_4_k_cu_925ee21832ell_spmm_f64_warp_per_row_kernelILi16EEEvPKiPKdiiS4_iPdii,(.L_x_133 - _ZN36_GLOBAL__N__2535064f_4_k_cu_925ee21832ell_spmm_f64_warp_per_row_kernelILi16EEEvPKiPKdiiS4_iPdii)
        .other          _ZN36_GLOBAL__N__2535064f_4_k_cu_925ee21832ell_spmm_f64_warp_per_row_kernelILi16EEEvPKiPKdiiS4_iPdii,@"STO_CUDA_ENTRY STV_DEFAULT"
_ZN36_GLOBAL__N__2535064f_4_k_cu_925ee21832ell_spmm_f64_warp_per_row_kernelILi16EEEvPKiPKdiiS4_iPdii:
        /* <DEDUP_REMOVED lines=23> */
[----:B------:R-:W-:Y:S02]  /*0170*/  CS2R R18, SRZ ;  /* 0x0000000000127805 */ /* 0x000fe4000001ff00 */
[----:B------:R-:W-:Y:S02]  /*0180*/  CS2R R20, SRZ ;  /* 0x0000000000147805 */ /* 0x000fe4000001ff00 */
[----:B------:R-:W-:Y:S01]  /*0190*/  CS2R R22, SRZ ;  /* 0x0000000000167805 */ /* 0x000fe2000001ff00 */
[----:B------:R-:W4:Y:S01]  /*01a0*/  LDCU.64 UR8, c[0x0][0x398] ;  /* 0x00007300ff0877ac */ /* 0x000f220008000a00 */
[----:B------:R-:W-:-:S02]  /*01b0*/  CS2R R24, SRZ ;  /* 0x0000000000187805 */ /* 0x000fc4000001ff00 */
[----:B0-----:R-:W-:Y:S02]  /*01c0*/  ISETP.GE.AND P0, PT, R52, UR6, PT ;  /* 0x0000000634007c0c */ /* 0x001fe4000bf06270 */
[----:B------:R-:W-:Y:S02]  /*01d0*/  CS2R R26, SRZ ;  /* 0x00000000001a7805 */ /* 0x000fe4000001ff00 */
[----:B------:R-:W-:Y:S02]  /*01e0*/  CS2R R28, SRZ ;  /* 0x00000000001c7805 */ /* 0x000fe4000001ff00 */
[----:B------:R-:W-:Y:S02]  /*01f0*/  CS2R R30, SRZ ;  /* 0x00000000001e7805 */ /* 0x000fe4000001ff00 */
[----:B------:R-:W-:Y:S02]  /*0200*/  CS2R R32, SRZ ;  /* 0x0000000000207805 */ /* 0x000fe4000001ff00 */
[----:B------:R-:W-:-:S03]  /*0210*/  CS2R R34, SRZ ;  /* 0x0000000000227805 */ /* 0x000fc6000001ff00 */
[----:B-123--:R-:W-:Y:S05]  /*0220*/  @P0 BRA `(.L_x_88) ;  /* 0x0000000000d80947 */ /* 0x00efea0003800000 */
[----:B------:R-:W0:Y:S01]  /*0230*/  LDC R2, c[0x0][0x3a0] ;  /* 0x0000e800ff027b82 */ /* 0x000e220000000800 */
[----:B------:R-:W-:Y:S01]  /*0240*/  IMAD R3, R0, UR6, R52 ;  /* 0x0000000600037c24 */ /* 0x000fe2000f8e0234 */
[----:B------:R-:W-:Y:S02]  /*0250*/  CS2R R14, SRZ ;  /* 0x00000000000e7805 */ /* 0x000fe4000001ff00 */
[----:B0-----:R-:W-:-:S07]  /*0260*/  SHF.R.S32.HI R2, RZ, 0x1f, R2 ;  /* 0x0000001fff027819 */ /* 0x001fce0000011402 */
.L_x_91:
[----:B------:R-:W0:Y:S02]  /*0270*/  LDC.64 R36, c[0x0][0x380] ;  /* 0x0000e000ff247b82 */ /* 0x000e240000000a00 */
[----:B0-----:R-:W-:-:S05]  /*0280*/  IMAD.WIDE R36, R3, 0x4, R36 ;  /* 0x0000000403247825 */ /* 0x001fca00078e0224 */
[----:B------:R-:W2:Y:S01]  /*0290*/  LDG.E.CONSTANT R41, desc[UR4][R36.64] ;  /* 0x0000000424297981 */ /* 0x000ea2000c1e9900 */
[----:B------:R-:W-:Y:S01]  /*02a0*/  VIADD R52, R52, 0x20 ;  /* 0x0000002034347836 */ /* 0x000fe20000000000 */
[----:B------:R-:W-:Y:S04]  /*02b0*/  BSSY.RECONVERGENT B1, `(.L_x_89) ;  /* 0x000002b000017945 */ /* 0x000fe80003800200 */
[----:B------:R-:W-:Y:S02]  /*02c0*/  ISETP.GE.AND P0, PT, R52, UR7, PT ;  /* 0x0000000734007c0c */ /* 0x000fe4000bf06270 */
[----:B--2---:R-:W-:-:S13]  /*02d0*/  ISETP.GE.AND P1, PT, R41, RZ, PT ;  /* 0x000000ff2900720c */ /* 0x004fda0003f26270 */
[----:B------:R-:W-:Y:S05]  /*02e0*/  @!P1 BRA `(.L_x_90) ;  /* 0x00000000009c9947 */ /* 0x000fea0003800000 */
[----:B------:R-:W0:Y:S01]  /*02f0*/  LDC.64 R36, c[0x0][0x388] ;  /* 0x0000e200ff247b82 */ /* 0x000e220000000a00 */
[----:B------:R-:W-:-:S04]  /*0300*/  IMAD.WIDE.U32 R38, R41, UR10, RZ ;  /* 0x0000000a29267c25 */ /* 0x000fc8000f8e00ff */
[----:B------:R-:W-:Y:S01]  /*0310*/  IMAD R39, R41, R2, R39 ;  /* 0x0000000229277224 */ /* 0x000fe200078e0227 */
[----:B----4-:R-:W-:-:S04]  /*0320*/  LEA R48, P1, R38, UR8, 0x3 ;  /* 0x0000000826307c11 */ /* 0x010fc8000f8218ff */
[----:B------:R-:W-:-:S05]  /*0330*/  LEA.HI.X R49, R38, UR9, R39, 0x3, P1 ;  /* 0x0000000926317c11 */ /* 0x000fca00088f1c27 */
[----:B------:R-:W2:Y:S04]  /*0340*/  LDG.E.64.CONSTANT R46, desc[UR4][R48.64] ;  /* 0x00000004302e7981 */ /* 0x000ea8000c1e9b00 */
[----:B------:R-:W3:Y:S04]  /*0350*/  LDG.E.64.CONSTANT R38, desc[UR4][R48.64+0x8] ;  /* 0x0000080430267981 */ /* 0x000ee8000c1e9b00 */
[----:B------:R-:W4:Y:S01]  /*0360*/  LDG.E.64.CONSTANT R40, desc[UR4][R48.64+0x10] ;  /* 0x0000100430287981 */ /* 0x000f22000c1e9b00 */
[----:B0-----:R-:W-:-:S03]  /*0370*/  IMAD.WIDE R36, R3, 0x8, R36 ;  /* 0x0000000803247825 */ /* 0x001fc600078e0224 */
[----:B------:R-:W5:Y:S04]  /*0380*/  LDG.E.64.CONSTANT R42, desc[UR4][R48.64+0x18] ;  /* 0x00001804302a7981 */ /* 0x000f68000c1e9b00 */
[----:B------:R-:W2:Y:S04]  /*0390*/  LDG.E.64.CONSTANT R36, desc[UR4][R36.64] ;  /* 0x0000000424247981 */ /* 0x000ea8000c1e9b00 */
[----:B------:R-:W5:Y:S04]  /*03a0*/  LDG.E.64.CONSTANT R44, desc[UR4][R48.64+0x20] ;  /* 0x00002004302c7981 */ /* 0x000f68000c1e9b00 */
[----:B------:R-:W5:Y:S01]  /*03b0*/  LDG.E.64.CONSTANT R50, desc[UR4][R48.64+0x78] ;  /* 0x0000780430327981 */ /* 0x000f62000c1e9b00 */
[----:B--2---:R-:W-:-:S02]  /*03c0*/  DFMA R34, R36, R46, R34 ;  /* 0x0000002e2422722b */ /* 0x004fc40000000022 */
[C---:B---3--:R-:W-:Y:S01]  /*03d0*/  DFMA R32, R36.reuse, R38, R32 ;  /* 0x000000262420722b */ /* 0x048fe20000000020 */
[----:B------:R-:W2:Y:S01]  /*03e0*/  LDG.E.64.CONSTANT R46, desc[UR4][R48.64+0x28] ;  /* 0x00002804302e7981 */ /* 0x000ea2000c1e9b00 */
[C---:B----4-:R-:W-:Y:S02]  /*03f0*/  DFMA R30, R36.reuse, R40, R30 ;  /* 0x00000028241e722b */ /* 0x050fe4000000001e */
[C---:B-----5:R-:W-:Y:S01]  /*0400*/  DFMA R28, R36.reuse, R42, R28 ;  /* 0x0000002a241c722b */ /* 0x060fe2000000001c */
[----:B------:R-:W3:Y:S01]  /*0410*/  LDG.E.64.CONSTANT R38, desc[UR4][R48.64+0x30] ;  /* 0x0000300430267981 */ /* 0x000ee2000c1e9b00 */
[----:B------:R-:W-:-:S03]  /*0420*/  DFMA R26, R36, R44, R26 ;  /* 0x0000002c241a722b */ /* 0x000fc6000000001a */
        /* <DEDUP_REMOVED lines=11> */
[----:B------:R-:W-:-:S03]  /*04e0*/  DFMA R16, R36, R44, R16 ;  /* 0x0000002c2410722b */ /* 0x000fc60000000010 */
[----:B------:R-:W5:Y:S01]  /*04f0*/  LDG.E.64.CONSTANT R44, desc[UR4][R48.64+0x58] ;  /* 0x00005804302c7981 */ /* 0x000f62000c1e9b00 */
[C---:B------:R-:W-:Y:S02]  /*0500*/  DFMA R14, R36.reuse, R50, R14 ;  /* 0x00000032240e722b */ /* 0x040fe4000000000e */
[C---:B--2---:R-:W-:Y:S02]  /*0510*/  DFMA R12, R36.reuse, R46, R12 ;  /* 0x0000002e240c722b */ /* 0x044fe4000000000c */
[C---:B---3--:R-:W-:Y:S02]  /*0520*/  DFMA R4, R36.reuse, R38, R4 ;  /* 0x000000262404722b */ /* 0x048fe40000000004 */
[C---:B----4-:R-:W-:Y:S02]  /*0530*/  DFMA R6, R36.reuse, R40, R6 ;  /* 0x000000282406722b */ /* 0x050fe40000000006 */
[C---:B-----5:R-:W-:Y:S02]  /*0540*/  DFMA R8, R36.reuse, R42, R8 ;  /* 0x0000002a2408722b */ /* 0x060fe40000000008 */
[----:B------:R-:W-:-:S11]  /*0550*/  DFMA R10, R36, R44, R10 ;  /* 0x0000002c240a722b */ /* 0x000fd6000000000a */
.L_x_90:
[----:B----4-:R-:W-:Y:S05]  /*0560*/  BSYNC.RECONVERGENT B1 ;  /* 0x0000000000017941 */ /* 0x010fea0003800200 */
.L_x_89:
[----:B------:R-:W-:Y:S01]  /*0570*/  VIADD R3, R3, 0x20 ;  /* 0x0000002003037836 */ /* 0x000fe20000000000 */
[----:B------:R-:W-:Y:S06]  /*0580*/  @!P0 BRA `(.L_x_91) ;  /* 0xfffffffc00388947 */ /* 0x000fec000383ffff */
.L_x_88:
[----:B----4-:R-:W-:Y:S05]  /*0590*/  BSYNC.RECONVERGENT B0 ;  /* 0x0000000000007941 */ /* 0x010fea0003800200 */
.L_x_87:
        /* <DEDUP_REMOVED lines=147> */
[----:B------:R-:W-:Y:S01]  /*0ed0*/  SHFL.DOWN PT, R41, R47, 0x2, 0x1f ;  /* 0x08401f002f297f89 */ /* 0x000fe200000e0000 */
[----:B0-----:R-:W-:-:S03]  /*0ee0*/  DADD R36, R26, R36 ;  /* 0x000000001a247229 */ /* 0x001fc60000000024 */
[----:B------:R-:W0:Y:S04]  /*0ef0*/  SHFL.DOWN PT, R40, R46, 0x2, 0x1f ;  /* 0x08401f002e287f89 */ /* 0x000e2800000e0000 */
[----:B------:R-:W-:Y:S01]  /*0f00*/  SHFL.DOWN PT, R15, R23, 0x2, 0x1f ;  /* 0x08401f00170f7f89 */ /* 0x000fe200000e0000 */
[----:B---3--:R-:W-:-:S03]  /*0f10*/  DADD R28, R28, R4 ;  /* 0x000000001c1c7229 */ /* 0x008fc60000000004 */
[----:B------:R-:W2:Y:S04]  /*0f20*/  SHFL.DOWN PT, R14, R22, 0x2, 0x1f ;  /* 0x08401f00160e7f89 */ /* 0x000ea800000e0000 */
[----:B------:R-:W-:Y:S01]  /*0f30*/  SHFL.DOWN PT, R31, R45, 0x2, 0x1f ;  /* 0x08401f002d1f7f89 */ /* 0x000fe200000e0000 */
[----:B-1----:R-:W-:-:S03]  /*0f40*/  DADD R8, R2, R8 ;  /* 0x0000000002087229 */ /* 0x002fc60000000008 */
[----:B------:R-:W1:Y:S04]  /*0f50*/  SHFL.DOWN PT, R30, R44, 0x2, 0x1f ;  /* 0x08401f002c1e7f89 */ /* 0x000e6800000e0000 */
[----:B------:R-:W-:Y:S04]  /*0f60*/  SHFL.DOWN PT, R39, R49, 0x2, 0x1f ;  /* 0x08401f0031277f89 */ /* 0x000fe800000e0000 */
[----:B------:R-:W3:Y:S01]  /*0f70*/  SHFL.DOWN PT, R38, R48, 0x2, 0x1f ;  /* 0x08401f0030267f89 */ /* 0x000ee200000e0000 */
[----:B0-----:R-:W-:-:S03]  /*0f80*/  DADD R40, R46, R40 ;  /* 0x000000002e287229 */ /* 0x001fc60000000028 */
[----:B------:R-:W-:Y:S04]  /*0f90*/  SHFL.DOWN PT, R27, R35, 0x2, 0x1f ;  /* 0x08401f00231b7f89 */ /* 0x000fe800000e0000 */
[----:B------:R-:W0:Y:S01]  /*0fa0*/  SHFL.DOWN PT, R26, R34, 0x2, 0x1f ;  /* 0x08401f00221a7f89 */ /* 0x000e2200000e0000 */
[----:B--2---:R-:W-:-:S03]  /*0fb0*/  DADD R14, R22, R14 ;  /* 0x00000000160e7229 */ /* 0x004fc6000000000e */
[----:B------:R-:W-:Y:S04]  /*0fc0*/  SHFL.DOWN PT, R5, R13, 0x2, 0x1f ;  /* 0x08401f000d057f89 */ /* 0x000fe800000e0000 */
[----:B------:R-:W2:Y:S01]  /*0fd0*/  SHFL.DOWN PT, R4, R12, 0x2, 0x1f ;  /* 0x08401f000c047f89 */ /* 0x000ea200000e0000 */
[----:B-1----:R-:W-:-:S03]  /*0fe0*/  DADD R30, R44, R30 ;  /* 0x000000002c1e7229 */ /* 0x002fc6000000001e */
[----:B------:R-:W-:Y:S04]  /*0ff0*/  SHFL.DOWN PT, R3, R7, 0x2, 0x1f ;  /* 0x08401f0007037f89 */ /* 0x000fe800000e0000 */
[----:B------:R-:W1:Y:S01]  /*1000*/  SHFL.DOWN PT, R2, R6, 0x2, 0x1f ;  /* 0x08401f0006027f89 */ /* 0x000e6200000e0000 */
[----:B---3--:R-:W-:-:S03]  /*1010*/  DADD R38, R48, R38 ;  /* 0x0000000030267229 */ /* 0x008fc60000000026 */
[----:B------:R-:W-:Y:S04]  /*1020*/  SHFL.DOWN PT, R43, R11, 0x2, 0x1f ;  /* 0x08401f000b2b7f89 */ /* 0x000fe800000e0000 */
[----:B------:R-:W3:Y:S01]  /*1030*/  SHFL.DOWN PT, R42, R10, 0x2, 0x1f ;  /* 0x08401f000a2a7f89 */ /* 0x000ee200000e0000 */
[----:B0-----:R-:W-:-:S03]  /*1040*/  DADD R26, R34, R26 ;  /* 0x00000000221a7229 */ /* 0x001fc6000000001a */
[----:B------:R-:W-:Y:S01]  /*1050*/  SHFL.DOWN PT, R23, R17, 0x2, 0x1f ;  /* 0x08401f0011177f89 */ /* 0x000fe200000e0000 */
[----:B--2---:R-:W-:-:S03]  /*1060*/  DADD R46, R12, R4 ;  /* 0x000000000c2e7229 */ /* 0x004fc60000000004 */
[----:B------:R-:W0:Y:S04]  /*1070*/  SHFL.DOWN PT, R22, R16, 0x2, 0x1f ;  /* 0x08401f0010167f89 */ /* 0x000e2800000e0000 */
[----:B------:R-:W-:Y:S01]  /*1080*/  SHFL.DOWN PT, R35, R19, 0x2, 0x1f ;  /* 0x08401f0013237f89 */ /* 0x000fe200000e0000 */
[----:B-1----:R-:W-:-:S03]  /*1090*/  DADD R2, R6, R2 ;  /* 0x0000000006027229 */ /* 0x002fc60000000002 */
        /* <DEDUP_REMOVED lines=16> */
[----:B------:R-:W3:Y:S01]  /*11a0*/  S2R R10, SR_TID.X ;  /* 0x00000000000a7919 */ /* 0x000ee20000002100 */
[----:B0-----:R-:W-:Y:S01]  /*11b0*/  DADD R44, R32, R44 ;  /* 0x00000000202c7229 */ /* 0x001fe2000000002c */
[----:B------:R-:W-:Y:S04]  /*11c0*/  SHFL.DOWN PT, R17, R9, 0x1, 0x1f ;  /* 0x08201f0009117f89 */ /* 0x000fe800000e0000 */
        /* <DEDUP_REMOVED lines=108> */
.L_x_92:
        /* <DEDUP_REMOVED lines=17> */
.L_x_93:
        /* <DEDUP_REMOVED lines=14> */
.L_x_133:


//--------------------- .text._ZN36_GLOBAL__N__2535064f_4_k_cu_925ee21840ell_spmm_f64_lanevec_warp_per_row_kernelEPKiPKdiiS3_iPdiii --------------------------
	.section	.text._ZN36_GLOBAL__N__2535064f_4_k_cu_925ee21840ell_spmm_f64_lanevec_warp_per_row_kernelEPKiPKdiiS3_iPdiii,"ax",@progbits
	.align	128
.text._ZN36_GLOBAL__N__2535064f_4_k_cu_925ee21840ell_spmm_f64_lanevec_warp_per_row_kernelEPKiPKdiiS3_iPdiii:
        .type           _ZN36_GLOBAL__N__2535064f_4_k_cu_925ee21840ell_spmm_f64_lanevec_warp_per_row_kernelEPKiPKdiiS3_iPdiii,@function
        .size           _ZN36_GLOBAL__N__2535064f_4_k_cu_925ee21840ell_spmm_f64_lanevec_warp_per_row_kernelEPKiPKdiiS3_iPdiii,(.L_x_134 - _ZN36_GLOBAL__N__2535064f_4_k_cu_925ee21840ell_spmm_f64_lanevec_warp_per_row_kernelEPKiPKdiiS3_iPdiii)
        .other          _ZN36_GLOBAL__N__2535064f_4_k_cu_925ee21840ell_spmm_f64_lanevec_warp_per_row_kernelEPKiPKdiiS3_iPdiii,@"STO_CUDA_ENTRY STV_DEFAULT"
_ZN36_GLOBAL__N__2535064f_4_k_cu_925ee21840ell_spmm_f64_lanevec_warp_per_row_kernelEPKiPKdiiS3_iPdiii:
[----:B------:R-:W-:Y:S01]  /*0000*/  LDC R1, c[0x0][0x37c] ;  /* 0x0000df00ff017b82 */ /* 0x000fe20000000800 */
[----:B------:R-:W0:Y:S01]  /*0010*/  S2R R0, SR_TID.X ;  /* 0x0000000000007919 */ /* 0x000e220000002100 */
[----:B------:R-:W1:Y:S01]  /*0020*/  LDCU UR4, c[0x0][0x360] ;  /* 0x00006c00ff0477ac */ /* 0x000e620008000800 */
[----:B------:R-:W2:Y:S01]  /*0030*/  S2R R3, SR_CTAID.X ;  /* 0x0000000000037919 */ /* 0x000ea20000002500 */
[----:B------:R-:W3:Y:S01]  /*0040*/  LDCU UR5, c[0x0][0x3b4] ;  /* 0x00007680ff0577ac */ /* 0x000ee20008000800 */
[----:B------:R-:W4:Y:S01]  /*0050*/  LDCU UR6, c[0x0][0x390] ;  /* 0x00007200ff0677ac */ /* 0x000f220008000800 */
[----:B-1----:R-:W-:Y:S01]  /*0060*/  USHF.R.U32.HI UR4, URZ, 0x5, UR4 ;  /* 0x00000005ff047899 */ /* 0x002fe20008011604 */
[----:B0-----:R-:W-:Y:S02]  /*0070*/  SHF.R.U32.HI R2, RZ, 0x5, R0 ;  /* 0x00000005ff027819 */ /* 0x001fe40000011600 */
[----:B------:R-:W-:-:S03]  /*0080*/  LOP3.LUT R0, R0, 0x1f, RZ, 0xc0, !PT ;  /* 0x0000001f00007812 */ /* 0x000fc600078ec0ff */
[----:B--2---:R-:W-:Y:S01]  /*0090*/  IMAD R2, R3, UR4, R2 ;  /* 0x0000000403027c24 */ /* 0x004fe2000f8e0202 */
[----:B---3--:R-:W-:-:S04]  /*00a0*/  ISETP.GE.U32.AND P0, PT, R0, UR5, PT ;  /* 0x0000000500007c0c */ /* 0x008fc8000bf06070 */
[----:B----4-:R-:W-:-:S13]  /*00b0*/  ISETP.GE.OR P0, PT, R2, UR6, P0 ;  /* 0x0000000602007c0c */ /* 0x010fda0008706670 */
[----:B------:R-:W-:Y:S05]  /*00c0*/  @P0 EXIT ;  /* 0x000000000000094d */ /* 0x000fea0003800000 */
[----:B------:R-:W0:Y:S01]  /*00d0*/  LDCU UR5, c[0x0][0x394] ;  /* 0x00007280ff0577ac */ /* 0x000e220008000800 */
[----:B------:R-:W-:Y:S01]  /*00e0*/  CS2R R4, SRZ ;  /* 0x0000000000047805 */ /* 0x000fe2000001ff00 */
[----:B------:R-:W1:Y:S01]  /*00f0*/  LDCU.64 UR10, c[0x0][0x358] ;  /* 0x00006b00ff0a77ac */ /* 0x000e620008000a00 */
[----:B0-----:R-:W-:-:S09]  /*0100*/  UISETP.GE.AND UP0, UPT, UR5, 0x1, UPT ;  /* 0x000000010500788c */ /* 0x001fd2000bf06270 */
[----:B-1----:R-:W-:Y:S05]  /*0110*/  BRA.U !UP0, `(.L_x_94) ;  /* 0x00000011083c7547 */ /* 0x002fea000b800000 */
[----:B------:R-:W0:Y:S01]  /*0120*/  LDCU UR6, c[0x0][0x3a0] ;  /* 0x00007400ff0677ac */ /* 0x000e220008000800 */
[----:B------:R-:W-:Y:S01]  /*0130*/  IMAD R3, R2, UR5, RZ ;  /* 0x0000000502037c24 */ /* 0x000fe2000f8e02ff */
[----:B------:R-:W-:Y:S01]  /*0140*/  CS2R R4, SRZ ;  /* 0x0000000000047805 */ /* 0x000fe2000001ff00 */
[----:B------:R-:W-:Y:S02]  /*0150*/  UISETP.GE.U32.AND UP1, UPT, UR5, 0x8, UPT ;  /* 0x000000080500788c */ /* 0x000fe4000bf26070 */
[----:B------:R-:W-:Y:S01]  /*0160*/  ULOP3.LUT UR7, UR5, 0x7, URZ, 0xc0, !UPT ;  /* 0x0000000705077892 */ /* 0x000fe2000f8ec0ff */
[----:B------:R-:W-:-:S03]  /*0170*/  UMOV UR4, URZ ;  /* 0x000000ff00047c82 */ /* 0x000fc60008000000 */
[----:B------:R-:W-:Y:S02]  /*0180*/  UISETP.NE.AND UP0, UPT, UR7, URZ, UPT ;  /* 0x000000ff0700728c */ /* 0x000fe4000bf05270 */
[----:B0-----:R-:W-:Y:S01]  /*0190*/  USHF.R.S32.HI UR6, URZ, 0x1f, UR6 ;  /* 0x0000001fff067899 */ /* 0x001fe20008011406 */
[----:B------:R-:W-:Y:S11]  /*01a0*/  BRA.U !UP1, `(.L_x_95) ;  /* 0x0000000509f07547 */ /* 0x000ff6000b800000 */
[----:B------:R-:W0:Y:S01]  /*01b0*/  LDC.64 R4, c[0x0][0x388] ;  /* 0x0000e200ff047b82 */ /* 0x000e220000000a00 */
[----:B------:R-:W-:-:S04]  /*01c0*/  ULOP3.LUT UR4, UR5, 0x7ffffff8, URZ, 0xc0, !UPT ;  /* 0x7ffffff805047892 */ /* 0x000fc8000f8ec0ff */
[----:B------:R-:W-:-:S03]  /*01d0*/  UIADD3 UR5, UPT, UPT, -UR4, URZ, URZ ;  /* 0x000000ff04057290 */ /* 0x000fc6000fffe1ff */
[----:B------:R-:W1:Y:S01]  /*01e0*/  LDC.64 R8, c[0x0][0x380] ;  /* 0x0000e000ff087b82 */ /* 0x000e620000000a00 */
[----:B0-----:R-:W-:-:S03]  /*01f0*/  IMAD.WIDE.U32 R4, R3, 0x8, R4 ;  /* 0x0000000803047825 */ /* 0x001fc600078e0004 */
[----:B------:R-:W-:Y:S01]  /*0200*/  IADD3 R6, P0, PT, R4, 0x20, RZ ;  /* 0x0000002004067810 */ /* 0x000fe20007f1e0ff */
[----:B-1----:R-:W-:-:S04]  /*0210*/  IMAD.WIDE.U32 R8, R3, 0x4, R8 ;  /* 0x0000000403087825 */ /* 0x002fc800078e0008 */
[----:B------:R-:W-:Y:S01]  /*0220*/  IMAD.X R13, RZ, RZ, R5, P0 ;  /* 0x000000ffff0d7224 */ /* 0x000fe200000e0605 */
[----:B------:R-:W-:Y:S02]  /*0230*/  IADD3 R8, P1, PT, R8, 0x10, RZ ;  /* 0x0000001008087810 */ /* 0x000fe40007f3e0ff */
[----:B------:R-:W-:-:S03]  /*0240*/  CS2R R4, SRZ ;  /* 0x0000000000047805 */ /* 0x000fc6000001ff00 */
[----:B------:R-:W-:-:S08]  /*0250*/  IMAD.X R9, RZ, RZ, R9, P1 ;  /* 0x000000ffff097224 */ /* 0x000fd000008e0609 */
.L_x_96:
[----:B------:R-:W2:Y:S04]  /*0260*/  LDG.E.CONSTANT R7, desc[UR10][R8.64+-0x10] ;  /* 0xfffff00a08077981 */ /* 0x000ea8000c1e9900 */
[----:B------:R-:W3:Y:S04]  /*0270*/  LDG.E.CONSTANT R19, desc[UR10][R8.64+-0xc] ;  /* 0xfffff40a08137981 */ /* 0x000ee8000c1e9900 */
[----:B------:R-:W4:Y:S04]  /*0280*/  LDG.E.CONSTANT R25, desc[UR10][R8.64+-0x8] ;  /* 0xfffff80a08197981 */ /* 0x000f28000c1e9900 */
[----:B------:R-:W5:Y:S04]  /*0290*/  LDG.E.CONSTANT R27, desc[UR10][R8.64+-0x4] ;  /* 0xfffffc0a081b7981 */ /* 0x000f68000c1e9900 */
[----:B------:R-:W5:Y:S01]  /*02a0*/  LDG.E.CONSTANT R21, desc[UR10][R8.64] ;  /* 0x0000000a08157981 */ /* 0x000f62000c1e9900 */
[----:B--2---:R-:W-:-:S13]  /*02b0*/  ISETP.GE.AND P1, PT, R7, RZ, PT ;  /* 0x000000ff0700720c */ /* 0x004fda0003f26270 */
[----:B------:R-:W0:Y:S08]  /*02c0*/  @P1 LDC R12, c[0x0][0x3a0] ;  /* 0x0000e800ff0c1b82 */ /* 0x000e300000000800 */
[----:B------:R-:W1:Y:S01]  /*02d0*/  @P1 LDC.64 R16, c[0x0][0x398] ;  /* 0x0000e600ff101b82 */ /* 0x000e620000000a00 */
[----:B------:R-:W-:Y:S02]  /*02e0*/  @P1 IMAD.MOV.U32 R10, RZ, RZ, R0 ;  /* 0x000000ffff0a1224 */ /* 0x000fe400078e0000 */
[----:B------:R-:W-:-:S02]  /*02f0*/  @P1 IMAD.MOV.U32 R11, RZ, RZ, RZ ;  /* 0x000000ffff0b1224 */ /* 0x000fc400078e00ff */
[----:B0-----:R-:W-:-:S04]  /*0300*/  @P1 IMAD.WIDE.U32 R10, R7, R12, R10 ;  /* 0x0000000c070a1225 */ /* 0x001fc800078e000a */
[----:B------:R-:W-:Y:S01]  /*0310*/  @P1 IMAD R7, R7, UR6, R11 ;  /* 0x0000000607071c24 */ /* 0x000fe2000f8e020b */
[----:B-1----:R-:W-:Y:S01]  /*0320*/  @P1 LEA R16, P0, R10, R16, 0x3 ;  /* 0x000000100a101211 */ /* 0x002fe200078018ff */
[----:B------:R-:W-:-:S03]  /*0330*/  IMAD.MOV.U32 R11, RZ, RZ, R13 ;  /* 0x000000ffff0b7224 */ /* 0x000fc600078e000d */
[----:B------:R-:W-:Y:S02]  /*0340*/  @P1 LEA.HI.X R17, R10, R17, R7, 0x3, P0 ;  /* 0x000000110a111211 */ /* 0x000fe400000f1c07 */
[----:B------:R-:W-:-:S04]  /*0350*/  MOV R10, R6 ;  /* 0x00000006000a7202 */ /* 0x000fc80000000f00 */
[----:B------:R-:W2:Y:S04]  /*0360*/  @P1 LDG.E.64.CONSTANT R16, desc[UR10][R16.64] ;  /* 0x0000000a10101981 */ /* 0x000ea8000c1e9b00 */
[----:B------:R-:W2:Y:S01]  /*0370*/  @P1 LDG.E.64.CONSTANT R6, desc[UR10][R10.64+-0x20] ;  /* 0xffffe00a0a061981 */ /* 0x000ea2000c1e9b00 */
[----:B---3--:R-:W-:Y:S02]  /*0380*/  ISETP.GE.AND P4, PT, R19, RZ, PT ;  /* 0x000000ff1300720c */ /* 0x008fe40003f86270 */
[----:B----4-:R-:W-:Y:S02]  /*0390*/  ISETP.GE.AND P0, PT, R25, RZ, PT ;  /* 0x000000ff1900720c */ /* 0x010fe40003f06270 */
[----:B-----5:R-:W-:-:S09]  /*03a0*/  ISETP.GE.AND P3, PT, R27, RZ, PT ;  /* 0x000000ff1b00720c */ /* 0x020fd20003f66270 */
[----:B------:R-:W0:Y:S08]  /*03b0*/  @P4 LDC R20, c[0x0][0x3a0] ;  /* 0x0000e800ff144b82 */ /* 0x000e300000000800 */
[----:B------:R-:W1:Y:S08]  /*03c0*/  @P4 LDC.64 R12, c[0x0][0x398] ;  /* 0x0000e600ff0c4b82 */ /* 0x000e700000000a00 */
[----:B------:R-:W3:Y:S08]  /*03d0*/  @P0 LDC R22, c[0x0][0x3a0] ;  /* 0x0000e800ff160b82 */ /* 0x000ef00000000800 */
[----:B------:R-:W4:Y:S08]  /*03e0*/  @P3 LDC R18, c[0x0][0x3a0] ;  /* 0x0000e800ff123b82 */ /* 0x000f300000000800 */
[----:B------:R-:W5:Y:S01]  /*03f0*/  @P0 LDC.64 R14, c[0x0][0x398] ;  /* 0x0000e600ff0e0b82 */ /* 0x000f620000000a00 */
[----:B--2---:R-:W-:Y:S01]  /*0400*/  @P1 DFMA R4, R6, R16, R4 ;  /* 0x000000100604122b */ /* 0x004fe20000000004 */
[----:B------:R-:W-:-:S06]  /*0410*/  @P4 IMAD.MOV.U32 R6, RZ, RZ, R0 ;  /* 0x000000ffff064224 */ /* 0x000fcc00078e0000 */
[----:B------:R-:W2:Y:S01]  /*0420*/  @P3 LDC.64 R16, c[0x0][0x398] ;  /* 0x0000e600ff103b82 */ /* 0x000ea20000000a00 */
[----:B------:R-:W-:Y:S02]  /*0430*/  @P4 IMAD.MOV.U32 R7, RZ, RZ, RZ ;  /* 0x000000ffff074224 */ /* 0x000fe400078e00ff */
[----:B0-----:R-:W-:-:S04]  /*0440*/  @P4 IMAD.WIDE.U32 R6, R19, R20, R6 ;  /* 0x0000001413064225 */ /* 0x001fc800078e0006 */
[----:B------:R-:W-:Y:S01]  /*0450*/  @P4 IMAD R19, R19, UR6, R7 ;  /* 0x0000000613134c24 */ /* 0x000fe2000f8e0207 */
[----:B-1----:R-:W-:Y:S01]  /*0460*/  @P4 LEA R12, P1, R6, R12, 0x3 ;  /* 0x0000000c060c4211 */ /* 0x002fe200078218ff */
[----:B------:R-:W-:-:S03]  /*0470*/  @P0 IMAD.MOV.U32 R7, RZ, RZ, RZ ;  /* 0x000000ffff070224 */ /* 0x000fc600078e00ff */
[----:B------:R-:W-:Y:S02]  /*0480*/  @P4 LEA.HI.X R13, R6, R13, R19, 0x3, P1 ;  /* 0x0000000d060d4211 */ /* 0x000fe400008f1c13 */
[----:B------:R-:W-:-:S04]  /*0490*/  @P0 MOV R6, R0 ;  /* 0x0000000000060202 */ /* 0x000fc80000000f00 */
[----:B------:R-:W2:Y:S01]  /*04a0*/  @P4 LDG.E.64.CONSTANT R12, desc[UR10][R12.64] ;  /* 0x0000000a0c0c4981 */ /* 0x000ea2000c1e9b00 */
[----:B---3--:R-:W-:-:S04]  /*04b0*/  @P0 IMAD.WIDE.U32 R22, R25, R22, R6 ;  /* 0x0000001619160225 */ /* 0x008fc800078e0006 */
[----:B------:R-:W-:Y:S02]  /*04c0*/  @P3 IMAD.MOV.U32 R7, RZ, RZ, RZ ;  /* 0x000000ffff073224 */ /* 0x000fe400078e00ff */
[----:B------:R-:W-:-:S04]  /*04d0*/  @P3 IMAD.MOV.U32 R6, RZ, RZ, R0 ;  /* 0x000000ffff063224 */ /* 0x000fc800078e0000 */
[----:B----4-:R-:W-:Y:S02]  /*04e0*/  @P3 IMAD.WIDE.U32 R18, R27, R18, R6 ;  /* 0x000000121b123225 */ /* 0x010fe400078e0006 */
[----:B------:R-:W3:Y:S01]  /*04f0*/  LDG.E.CONSTANT R7, desc[UR10][R8.64+0x4] ;  /* 0x0000040a08077981 */ /* 0x000ee2000c1e9900 */
[C---:B-----5:R-:W-:Y:S01]  /*0500*/  @P0 LEA R14, P1, R22.reuse, R14, 0x3 ;  /* 0x0000000e160e0211 */ /* 0x060fe200078218ff */
[----:B------:R-:W-:Y:S02]  /*0510*/  @P0 IMAD R6, R25, UR6, R23 ;  /* 0x0000000619060c24 */ /* 0x000fe4000f8e0217 */
[----:B------:R-:W4:Y:S01]  /*0520*/  @P4 LDG.E.64.CONSTANT R24, desc[UR10][R10.64+-0x18] ;  /* 0xffffe80a0a184981 */ /* 0x000f22000c1e9b00 */
[----:B------:R-:W-:Y:S02]  /*0530*/  @P3 IMAD R27, R27, UR6, R19 ;  /* 0x000000061b1b3c24 */ /* 0x000fe4000f8e0213 */
[----:B------:R-:W-:Y:S02]  /*0540*/  @P0 LEA.HI.X R15, R22, R15, R6, 0x3, P1 ;  /* 0x0000000f160f0211 */ /* 0x000fe400008f1c06 */
[C---:B--2---:R-:W-:Y:S01]  /*0550*/  @P3 LEA R16, P1, R18.reuse, R16, 0x3 ;  /* 0x0000001012103211 */ /* 0x044fe200078218ff */
[----:B------:R-:W2:Y:S03]  /*0560*/  LDG.E.CONSTANT R22, desc[UR10][R8.64+0x8] ;  /* 0x0000080a08167981 */ /* 0x000ea6000c1e9900 */
[----:B------:R-:W-:Y:S01]  /*0570*/  @P3 LEA.HI.X R17, R18, R17, R27, 0x3, P1 ;  /* 0x0000001112113211 */ /* 0x000fe200008f1c1b */
[----:B------:R-:W5:Y:S04]  /*0580*/  @P0 LDG.E.64.CONSTANT R14, desc[UR10][R14.64] ;  /* 0x0000000a0e0e0981 */ /* 0x000f68000c1e9b00 */
[----:B------:R-:W5:Y:S04]  /*0590*/  @P0 LDG.E.64.CONSTANT R26, desc[UR10][R10.64+-0x10] ;  /* 0xfffff00a0a1a0981 */ /* 0x000f68000c1e9b00 */
[----:B------:R-:W5:Y:S04]  /*05a0*/  LDG.E.CONSTANT R6, desc[UR10][R8.64+0xc] ;  /* 0x00000c0a08067981 */ /* 0x000f68000c1e9900 */
[----:B------:R-:W5:Y:S04]  /*05b0*/  @P3 LDG.E.64.CONSTANT R16, desc[UR10][R16.64] ;  /* 0x0000000a10103981 */ /* 0x000f68000c1e9b00 */
[----:B------:R-:W5:Y:S01]  /*05c0*/  @P3 LDG.E.64.CONSTANT R18, desc[UR10][R10.64+-0x8] ;  /* 0xfffff80a0a123981 */ /* 0x000f62000c1e9b00 */
[----:B------:R-:W-:-:S13]  /*05d0*/  ISETP.GE.AND P2, PT, R21, RZ, PT ;  /* 0x000000ff1500720c */ /* 0x000fda0003f46270 */
[----:B------:R-:W0:Y:S01]  /*05e0*/  @P2 LDC R20, c[0x0][0x3a0] ;  /* 0x0000e800ff142b82 */ /* 0x000e220000000800 */
[----:B---3--:R-:W-:Y:S01]  /*05f0*/  ISETP.GE.AND P1, PT, R7, RZ, PT ;  /* 0x000000ff0700720c */ /* 0x008fe20003f26270 */
[----:B----4-:R-:W-:-:S06]  /*0600*/  @P4 DFMA R4, R24, R12, R4 ;  /* 0x0000000c1804422b */ /* 0x010fcc0000000004 */
[----:B------:R-:W1:Y:S01]  /*0610*/  @P2 LDC.64 R12, c[0x0][0x398] ;  /* 0x0000e600ff0c2b82 */ /* 0x000e620000000a00 */
[----:B--2---:R-:W-:-:S07]  /*0620*/  ISETP.GE.AND P5, PT, R22, RZ, PT ;  /* 0x000000ff1600720c */ /* 0x004fce0003fa6270 */
[----:B------:R-:W2:Y:S01]  /*0630*/  @P1 LDC R24, c[0x0][0x3a0] ;  /* 0x0000e800ff181b82 */ /* 0x000ea20000000800 */
[----:B-----5:R-:W-:-:S07]  /*0640*/  @P0 DFMA R4, R26, R14, R4 ;  /* 0x0000000e1a04022b */ /* 0x020fce0000000004 */
[----:B------:R-:W3:Y:S01]  /*0650*/  @P1 LDC.64 R14, c[0x0][0x398] ;  /* 0x0000e600ff0e1b82 */ /* 0x000ee20000000a00 */
[----:B------:R-:W-:Y:S01]  /*0660*/  ISETP.GE.AND P4, PT, R6, RZ, PT ;  /* 0x000000ff0600720c */ /* 0x000fe20003f86270 */
[----:B------:R-:W-:-:S06]  /*0670*/  @P3 DFMA R4, R18, R16, R4 ;  /* 0x000000101204322b */ /* 0x000fcc0000000004 */
[----:B------:R-:W4:Y:S01]  /*0680*/  @P5 LDC R25, c[0x0][0x3a0] ;  /* 0x0000e800ff195b82 */ /* 0x000f220000000800 */
[----:B------:R-:W-:Y:S01]  /*0690*/  @P2 MOV R18, R0 ;  /* 0x0000000000122202 */ /* 0x000fe20000000f00 */
[----:B------:R-:W-:-:S04]  /*06a0*/  @P2 IMAD.MOV.U32 R19, RZ, RZ, RZ ;  /* 0x000000ffff132224 */ /* 0x000fc800078e00ff */
[C---:B0-----:R-:W-:Y:S02]  /*06b0*/  @P2 IMAD.WIDE.U32 R18, R21.reuse, R20, R18 ;  /* 0x0000001415122225 */ /* 0x041fe400078e0012 */
[----:B------:R-:W0:Y:S02]  /*06c0*/  @P4 LDC R23, c[0x0][0x3a0] ;  /* 0x0000e800ff174b82 */ /* 0x000e240000000800 */
[----:B------:R-:W-:Y:S02]  /*06d0*/  @P2 IMAD R19, R21, UR6, R19 ;  /* 0x0000000615132c24 */ /* 0x000fe4000f8e0213 */
[----:B------:R-:W-:Y:S02]  /*06e0*/  @P1 IMAD.MOV.U32 R20, RZ, RZ, R0 ;  /* 0x000000ffff141224 */ /* 0x000fe400078e0000 */
[----:B------:R-:W-:Y:S01]  /*06f0*/  @P1 IMAD.MOV.U32 R21, RZ, RZ, RZ ;  /* 0x000000ffff151224 */ /* 0x000fe200078e00ff */
[----:B-1----:R-:W-:Y:S01]  /*0700*/  @P2 LEA R12, P0, R18, R12, 0x3 ;  /* 0x0000000c120c2211 */ /* 0x002fe200078018ff */
[----:B------:R-:W1:Y:S01]  /*0710*/  @P5 LDC.64 R16, c[0x0][0x398] ;  /* 0x0000e600ff105b82 */ /* 0x000e620000000a00 */
[----:B--2---:R-:W-:-:S02]  /*0720*/  @P1 IMAD.WIDE.U32 R20, R7, R24, R20 ;  /* 0x0000001807141225 */ /* 0x004fc400078e0014 */
[----:B------:R-:W-:Y:S02]  /*0730*/  @P2 LEA.HI.X R13, R18, R13, R19, 0x3, P0 ;  /* 0x0000000d120d2211 */ /* 0x000fe400000f1c13 */
[----:B------:R-:W-:Y:S01]  /*0740*/  @P1 IMAD R7, R7, UR6, R21 ;  /* 0x0000000607071c24 */ /* 0x000fe2000f8e0215 */
[C---:B---3--:R-:W-:Y:S02]  /*0750*/  @P1 LEA R14, P0, R20.reuse, R14, 0x3 ;  /* 0x0000000e140e1211 */ /* 0x048fe400078018ff */
[----:B------:R-:W2:Y:S01]  /*0760*/  @P4 LDC.64 R18, c[0x0][0x398] ;  /* 0x0000e600ff124b82 */ /* 0x000ea20000000a00 */
[----:B------:R-:W-:Y:S01]  /*0770*/  @P5 IMAD.MOV.U32 R21, RZ, RZ, RZ ;  /* 0x000000ffff155224 */ /* 0x000fe200078e00ff */
[----:B------:R-:W3:Y:S01]  /*0780*/  @P2 LDG.E.64.CONSTANT R12, desc[UR10][R12.64] ;  /* 0x0000000a0c0c2981 */ /* 0x000ee2000c1e9b00 */
[----:B------:R-:W-:Y:S02]  /*0790*/  @P1 LEA.HI.X R15, R20, R15, R7, 0x3, P0 ;  /* 0x0000000f140f1211 */ /* 0x000fe400000f1c07 */
[----:B------:R-:W-:-:S04]  /*07a0*/  @P5 MOV R20, R0 ;  /* 0x0000000000145202 */ /* 0x000fc80000000f00 */
[----:B------:R-:W5:Y:S01]  /*07b0*/  @P1 LDG.E.64.CONSTANT R14, desc[UR10][R14.64] ;  /* 0x0000000a0e0e1981 */ /* 0x000f62000c1e9b00 */
[----:B----4-:R-:W-:-:S04]  /*07c0*/  @P5 IMAD.WIDE.U32 R24, R22, R25, R20 ;  /* 0x0000001916185225 */ /* 0x010fc800078e0014 */
[----:B------:R-:W-:Y:S02]  /*07d0*/  @P4 IMAD.MOV.U32 R20, RZ, RZ, R0 ;  /* 0x000000ffff144224 */ /* 0x000fe400078e0000 */
[----:B------:R-:W-:Y:S02]  /*07e0*/  @P4 IMAD.MOV.U32 R21, RZ, RZ, RZ ;  /* 0x000000ffff154224 */ /* 0x000fe400078e00ff */
[----:B------:R-:W-:Y:S02]  /*07f0*/  @P5 IMAD R7, R22, UR6, R25 ;  /* 0x0000000616075c24 */ /* 0x000fe4000f8e0219 */
[----:B0-----:R-:W-:Y:S02]  /*0800*/  @P4 IMAD.WIDE.U32 R20, R6, R23, R20 ;  /* 0x0000001706144225 */ /* 0x001fe400078e0014 */
[----:B------:R-:W3:Y:S01]  /*0810*/  @P2 LDG.E.64.CONSTANT R22, desc[UR10][R10.64] ;  /* 0x0000000a0a162981 */ /* 0x000ee2000c1e9b00 */
[----:B-1----:R-:W-:Y:S01]  /*0820*/  @P5 LEA R16, P0, R24, R16, 0x3 ;  /* 0x0000001018105211 */ /* 0x002fe200078018ff */
[----:B------:R-:W-:-:S03]  /*0830*/  @P4 IMAD R6, R6, UR6, R21 ;  /* 0x0000000606064c24 */ /* 0x000fc6000f8e0215 */
[----:B------:R-:W-:Y:S02]  /*0840*/  @P5 LEA.HI.X R17, R24, R17, R7, 0x3, P0 ;  /* 0x0000001118115211 */ /* 0x000fe400000f1c07 */
[----:B------:R-:W5:Y:S01]  /*0850*/  @P1 LDG.E.64.CONSTANT R24, desc[UR10][R10.64+0x8] ;  /* 0x0000080a0a181981 */ /* 0x000f62000c1e9b00 */
[----:B--2---:R-:W-:-:S03]  /*0860*/  @P4 LEA R18, P0, R20, R18, 0x3 ;  /* 0x0000001214124211 */ /* 0x004fc600078018ff */
[----:B------:R-:W2:Y:S01]  /*0870*/  @P5 LDG.E.64.CONSTANT R16, desc[UR10][R16.64] ;  /* 0x0000000a10105981 */ /* 0x000ea2000c1e9b00 */
[----:B------:R-:W-:-:S03]  /*0880*/  @P4 LEA.HI.X R19, R20, R19, R6, 0x3, P0 ;  /* 0x0000001314134211 */ /* 0x000fc600000f1c06 */
[----:B------:R-:W2:Y:S04]  /*0890*/  @P5 LDG.E.64.CONSTANT R6, desc[UR10][R10.64+0x10] ;  /* 0x0000100a0a065981 */ /* 0x000ea8000c1e9b00 */
[----:B------:R-:W4:Y:S04]  /*08a0*/  @P4 LDG.E.64.CONSTANT R18, desc[UR10][R18.64] ;  /* 0x0000000a12124981 */ /* 0x000f28000c1e9b00 */
[----:B------:R-:W4:Y:S01]  /*08b0*/  @P4 LDG.E.64.CONSTANT R20, desc[UR10][R10.64+0x18] ;  /* 0x0000180a0a144981 */ /* 0x000f22000c1e9b00 */
[----:B------:R-:W-:-:S04]  /*08c0*/  UIADD3 UR5, UPT, UPT, UR5, 0x8, URZ ;  /* 0x0000000805057890 */ /* 0x000fc8000fffe0ff */
[----:B------:R-:W-:Y:S01]  /*08d0*/  UISETP.NE.AND UP1, UPT, UR5, URZ, UPT ;  /* 0x000000ff0500728c */ /* 0x000fe2000bf25270 */
[----:B---3--:R-:W-:-:S08]  /*08e0*/  @P2 DFMA R4, R22, R12, R4 ;  /* 0x0000000c1604222b */ /* 0x008fd00000000004 */
[----:B-----5:R-:W-:Y:S01]  /*08f0*/  @P1 DFMA R4, R24, R14, R4 ;  /* 0x0000000e1804122b */ /* 0x020fe20000000004 */
[----:B------:R-:W-:-:S07]  /*0900*/  IADD3 R8, P1, PT, R8, 0x20, RZ ;  /* 0x0000002008087810 */ /* 0x000fce0007f3e0ff */
[----:B--2---:R-:W-:Y:S01]  /*0910*/  @P5 DFMA R4, R6, R16, R4 ;  /* 0x000000100604522b */ /* 0x004fe20000000004 */
[----:B------:R-:W-:Y:S01]  /*0920*/  IADD3 R6, P0, PT, R10, 0x40, RZ ;  /* 0x000000400a067810 */ /* 0x000fe20007f1e0ff */
[----:B------:R-:W-:-:S03]  /*0930*/  IMAD.X R9, RZ, RZ, R9, P1 ;  /* 0x000000ffff097224 */ /* 0x000fc600008e0609 */
[----:B------:R-:W-:-:S03]  /*0940*/  IADD3.X R13, PT, PT, RZ, R11, RZ, P0, !PT ;  /* 0x0000000bff0d7210 */ /* 0x000fc600007fe4ff */
[----:B----4-:R-:W-:Y:S01]  /*0950*/  @P4 DFMA R4, R20, R18, R4 ;  /* 0x000000121404422b */ /* 0x010fe20000000004 */
[----:B------:R-:W-:Y:S10]  /*0960*/  BRA.U UP1, `(.L_x_96) ;  /* 0xfffffff9013c7547 */ /* 0x000ff4000b83ffff */
.L_x_95:
[----:B------:R-:W-:Y:S05]  /*0970*/  BRA.U !UP0, `(.L_x_94) ;  /* 0x0000000908247547 */ /* 0x000fea000b800000 */
[----:B------:R-:W0:Y:S01]  /*0980*/  LDCU UR5, c[0x0][0x394] ;  /* 0x00007280ff0577ac */ /* 0x000e220008000800 */
[----:B------:R-:W-:Y:S02]  /*0990*/  UISETP.GE.U32.AND UP0, UPT, UR7, 0x4, UPT ;  /* 0x000000040700788c */ /* 0x000fe4000bf06070 */
[----:B0-----:R-:W-:-:S04]  /*09a0*/  ULOP3.LUT UR8, UR5, 0x3, URZ, 0xc0, !UPT ;  /* 0x0000000305087892 */ /* 0x001fc8000f8ec0ff */
[----:B------:R-:W-:-:S03]  /*09b0*/  UISETP.NE.AND UP1, UPT, UR8, URZ, UPT ;  /* 0x000000ff0800728c */ /* 0x000fc6000bf25270 */
[----:B------:R-:W-:Y:S08]  /*09c0*/  BRA.U !UP0, `(.L_x_97) ;  /* 0x0000000508047547 */ /* 0x000ff0000b800000 */
[----:B------:R-:W0:Y:S01]  /*09d0*/  LDC.64 R6, c[0x0][0x380] ;  /* 0x0000e000ff067b82 */ /* 0x000e220000000a00 */
[C---:B------:R-:W-:Y:S01]  /*09e0*/  VIADD R15, R3.reuse, UR4 ;  /* 0x00000004030f7c36 */ /* 0x040fe20008000000 */
[----:B------:R-:W1:Y:S01]  /*09f0*/  LDCU.128 UR12, c[0x0][0x380] ;  /* 0x00007000ff0c77ac */ /* 0x000e620008000c00 */
[----:B------:R-:W-:-:S05]  /*0a00*/  IADD3 R17, P0, PT, R3, UR4, RZ ;  /* 0x0000000403117c10 */ /* 0x000fca000ff1e0ff */
[----:B------:R-:W-:Y:S02]  /*0a10*/  IMAD.X R14, RZ, RZ, RZ, P0 ;  /* 0x000000ffff0e7224 */ /* 0x000fe400000e06ff */
[----:B0-----:R-:W-:-:S05]  /*0a20*/  IMAD.WIDE.U32 R6, R15, 0x4, R6 ;  /* 0x000000040f067825 */ /* 0x001fca00078e0006 */
[----:B------:R-:W2:Y:S01]  /*0a30*/  LDG.E.CONSTANT R19, desc[UR10][R6.64] ;  /* 0x0000000a06137981 */ /* 0x000ea2000c1e9900 */
[----:B-1----:R-:W-:-:S04]  /*0a40*/  LEA R8, P1, R17, UR12, 0x2 ;  /* 0x0000000c11087c11 */ /* 0x002fc8000f8210ff */
[----:B------:R-:W-:-:S05]  /*0a50*/  LEA.HI.X R9, R17, UR13, R14, 0x2, P1 ;  /* 0x0000000d11097c11 */ /* 0x000fca00088f140e */
[----:B------:R-:W3:Y:S04]  /*0a60*/  LDG.E.CONSTANT R27, desc[UR10][R8.64+0x4] ;  /* 0x0000040a081b7981 */ /* 0x000ee8000c1e9900 */
[----:B------:R-:W4:Y:S04]  /*0a70*/  LDG.E.CONSTANT R25, desc[UR10][R8.64+0x8] ;  /* 0x0000080a08197981 */ /* 0x000f28000c1e9900 */
[----:B------:R-:W5:Y:S01]  /*0a80*/  LDG.E.CONSTANT R22, desc[UR10][R8.64+0xc] ;  /* 0x00000c0a08167981 */ /* 0x000f62000c1e9900 */
[----:B--2---:R-:W-:Y:S02]  /*0a90*/  ISETP.GE.AND P3, PT, R19, RZ, PT ;  /* 0x000000ff1300720c */ /* 0x004fe40003f66270 */
[----:B---3--:R-:W-:-:S11]  /*0aa0*/  ISETP.GE.AND P2, PT, R27, RZ, PT ;  /* 0x000000ff1b00720c */ /* 0x008fd60003f46270 */
[----:B------:R-:W0:Y:S01]  /*0ab0*/  @P3 LDC R12, c[0x0][0x3a0] ;  /* 0x0000e800ff0c3b82 */ /* 0x000e220000000800 */
[----:B----4-:R-:W-:Y:S01]  /*0ac0*/  ISETP.GE.AND P1, PT, R25, RZ, PT ;  /* 0x000000ff1900720c */ /* 0x010fe20003f26270 */
[----:B------:R-:W-:Y:S01]  /*0ad0*/  @P3 IMAD.MOV.U32 R7, RZ, RZ, RZ ;  /* 0x000000ffff073224 */ /* 0x000fe200078e00ff */
[----:B------:R-:W-:Y:S02]  /*0ae0*/  @P3 MOV R6, R0 ;  /* 0x0000000000063202 */ /* 0x000fe40000000f00 */
[----:B-----5:R-:W-:-:S03]  /*0af0*/  ISETP.GE.AND P0, PT, R22, RZ, PT ;  /* 0x000000ff1600720c */ /* 0x020fc60003f06270 */
[----:B------:R-:W1:Y:S01]  /*0b00*/  @P3 LDC.64 R10, c[0x0][0x398] ;  /* 0x0000e600ff0a3b82 */ /* 0x000e620000000a00 */
[----:B------:R-:W-:-:S07]  /*0b10*/  @P2 IMAD.MOV.U32 R16, RZ, RZ, R0 ;  /* 0x000000ffff102224 */ /* 0x000fce00078e0000 */
[----:B------:R-:W2:Y:S08]  /*0b20*/  @P3 LDC.64 R20, c[0x0][0x388] ;  /* 0x0000e200ff143b82 */ /* 0x000eb00000000a00 */
[----:B------:R-:W3:Y:S01]  /*0b30*/  @P2 LDC R18, c[0x0][0x3a0] ;  /* 0x0000e800ff122b82 */ /* 0x000ee20000000800 */
[----:B0-----:R-:W-:-:S04]  /*0b40*/  @P3 IMAD.WIDE.U32 R12, R19, R12, R6 ;  /* 0x0000000c130c3225 */ /* 0x001fc800078e0006 */
[----:B------:R-:W-:Y:S02]  /*0b50*/  @P3 IMAD R13, R19, UR6, R13 ;  /* 0x00000006130d3c24 */ /* 0x000fe4000f8e020d */
[----:B------:R-:W-:Y:S01]  /*0b60*/  @P1 IMAD.MOV.U32 R19, RZ, RZ, RZ ;  /* 0x000000ffff131224 */ /* 0x000fe200078e00ff */
[----:B------:R-:W0:Y:S01]  /*0b70*/  @P1 LDC R24, c[0x0][0x3a0] ;  /* 0x0000e800ff181b82 */ /* 0x000e220000000800 */
[----:B-1----:R-:W-:-:S04]  /*0b80*/  @P3 LEA R10, P4, R12, R10, 0x3 ;  /* 0x0000000a0c0a3211 */ /* 0x002fc800078818ff */
[----:B------:R-:W-:Y:S02]  /*0b90*/  @P3 LEA.HI.X R11, R12, R11, R13, 0x3, P4 ;  /* 0x0000000b0c0b3211 */ /* 0x000fe400020f1c0d */
[----:B------:R-:W-:Y:S01]  /*0ba0*/  LEA R12, P4, R17, UR14, 0x3 ;  /* 0x0000000e110c7c11 */ /* 0x000fe2000f8818ff */
[----:B------:R-:W1:Y:S01]  /*0bb0*/  @P2 LDC.64 R6, c[0x0][0x398] ;  /* 0x0000e600ff062b82 */ /* 0x000e620000000a00 */
[----:B--2---:R-:W-:Y:S02]  /*0bc0*/  @P3 IMAD.WIDE.U32 R20, R15, 0x8, R20 ;  /* 0x000000080f143825 */ /* 0x004fe400078e0014 */
[----:B------:R-:W-:Y:S01]  /*0bd0*/  LEA.HI.X R13, R17, UR15, R14, 0x3, P4 ;  /* 0x0000000f110d7c11 */ /* 0x000fe2000a0f1c0e */
[----:B------:R-:W2:Y:S01]  /*0be0*/  @P3 LDG.E.64.CONSTANT R10, desc[UR10][R10.64] ;  /* 0x0000000a0a0a3981 */ /* 0x000ea2000c1e9b00 */
[----:B------:R-:W-:-:S03]  /*0bf0*/  @P2 IMAD.MOV.U32 R17, RZ, RZ, RZ ;  /* 0x000000ffff112224 */ /* 0x000fc600078e00ff */
[----:B------:R-:W4:Y:S01]  /*0c00*/  @P1 LDC.64 R8, c[0x0][0x398] ;  /* 0x0000e600ff081b82 */ /* 0x000f220000000a00 */
[----:B---3--:R-:W-:Y:S01]  /*0c10*/  @P2 IMAD.WIDE.U32 R16, R27, R18, R16 ;  /* 0x000000121b102225 */ /* 0x008fe200078e0010 */
[----:B------:R-:W-:Y:S01]  /*0c20*/  @P1 MOV R18, R0 ;  /* 0x0000000000121202 */ /* 0x000fe20000000f00 */
[----:B------:R-:W2:Y:S05]  /*0c30*/  @P3 LDG.E.64.CONSTANT R20, desc[UR10][R20.64] ;  /* 0x0000000a14143981 */ /* 0x000eaa000c1e9b00 */
[----:B------:R-:W3:Y:S01]  /*0c40*/  @P0 LDC R23, c[0x0][0x3a0] ;  /* 0x0000e800ff170b82 */ /* 0x000ee20000000800 */
[----:B0-----:R-:W-:-:S07]  /*0c50*/  @P1 IMAD.WIDE.U32 R18, R25, R24, R18 ;  /* 0x0000001819121225 */ /* 0x001fce00078e0012 */
[----:B------:R-:W0:Y:S01]  /*0c60*/  @P0 LDC.64 R14, c[0x0][0x398] ;  /* 0x0000e600ff0e0b82 */ /* 0x000e220000000a00 */
[----:B------:R-:W-:Y:S01]  /*0c70*/  @P2 IMAD R17, R27, UR6, R17 ;  /* 0x000000061b112c24 */ /* 0x000fe2000f8e0211 */
[----:B-1----:R-:W-:Y:S01]  /*0c80*/  @P2 LEA R6, P4, R16, R6, 0x3 ;  /* 0x0000000610062211 */ /* 0x002fe200078818ff */
[----:B------:R-:W-:-:S03]  /*0c90*/  @P1 IMAD R19, R25, UR6, R19 ;  /* 0x0000000619131c24 */ /* 0x000fc6000f8e0213 */
[----:B------:R-:W-:Y:S02]  /*0ca0*/  @P2 LEA.HI.X R7, R16, R7, R17, 0x3, P4 ;  /* 0x0000000710072211 */ /* 0x000fe400020f1c11 */
[C---:B----4-:R-:W-:Y:S01]  /*0cb0*/  @P1 LEA R8, P5, R18.reuse, R8, 0x3 ;  /* 0x0000000812081211 */ /* 0x050fe200078a18ff */
[----:B------:R-:W4:Y:S03]  /*0cc0*/  @P2 LDG.E.64.CONSTANT R16, desc[UR10][R12.64+0x8] ;  /* 0x0000080a0c102981 */ /* 0x000f26000c1e9b00 */
[----:B------:R-:W-:Y:S01]  /*0cd0*/  @P1 LEA.HI.X R9, R18, R9, R19, 0x3, P5 ;  /* 0x0000000912091211 */ /* 0x000fe200028f1c13 */
[----:B------:R-:W-:Y:S01]  /*0ce0*/  @P0 IMAD.MOV.U32 R18, RZ, RZ, R0 ;  /* 0x000000ffff120224 */ /* 0x000fe200078e0000 */
[----:B------:R-:W4:Y:S01]  /*0cf0*/  @P2 LDG.E.64.CONSTANT R6, desc[UR10][R6.64] ;  /* 0x0000000a06062981 */ /* 0x000f22000c1e9b00 */
[----:B------:R-:W-:-:S03]  /*0d00*/  @P0 IMAD.MOV.U32 R19, RZ, RZ, RZ ;  /* 0x000000ffff130224 */ /* 0x000fc600078e00ff */
[----:B------:R-:W5:Y:S01]  /*0d10*/  @P1 LDG.E.64.CONSTANT R8, desc[UR10][R8.64] ;  /* 0x0000000a08081981 */ /* 0x000f62000c1e9b00 */
[----:B---3--:R-:W-:-:S03]  /*0d20*/  @P0 IMAD.WIDE.U32 R24, R22, R23, R18 ;  /* 0x0000001716180225 */ /* 0x008fc600078e0012 */
[----:B------:R-:W5:Y:S01]  /*0d30*/  @P1 LDG.E.64.CONSTANT R18, desc[UR10][R12.64+0x10] ;  /* 0x0000100a0c121981 */ /* 0x000f62000c1e9b00 */
[----:B------:R-:W-:Y:S01]  /*0d40*/  @P0 IMAD R22, R22, UR6, R25 ;  /* 0x0000000616160c24 */ /* 0x000fe2000f8e0219 */
[----:B0-----:R-:W-:-:S04]  /*0d50*/  @P0 LEA R14, P4, R24, R14, 0x3 ;  /* 0x0000000e180e0211 */ /* 0x001fc800078818ff */
[----:B------:R-:W-:Y:S02]  /*0d60*/  @P0 LEA.HI.X R15, R24, R15, R22, 0x3, P4 ;  /* 0x0000000f180f0211 */ /* 0x000fe400020f1c16 */
[----:B------:R-:W3:Y:S04]  /*0d70*/  @P0 LDG.E.64.CONSTANT R22, desc[UR10][R12.64+0x18] ;  /* 0x0000180a0c160981 */ /* 0x000ee8000c1e9b00 */
[----:B------:R-:W3:Y:S01]  /*0d80*/  @P0 LDG.E.64.CONSTANT R14, desc[UR10][R14.64] ;  /* 0x0000000a0e0e0981 */ /* 0x000ee2000c1e9b00 */
[----:B------:R-:W-:Y:S01]  /*0d90*/  UIADD3 UR4, UPT, UPT, UR4, 0x4, URZ ;  /* 0x0000000404047890 */ /* 0x000fe2000fffe0ff */
[----:B--2---:R-:W-:-:S08]  /*0da0*/  @P3 DFMA R4, R20, R10, R4 ;  /* 0x0000000a1404322b */ /* 0x004fd00000000004 */
[----:B----4-:R-:W-:-:S08]  /*0db0*/  @P2 DFMA R4, R16, R6, R4 ;  /* 0x000000061004222b */ /* 0x010fd00000000004 */
[----:B-----5:R-:W-:-:S08]  /*0dc0*/  @P1 DFMA R4, R18, R8, R4 ;  /* 0x000000081204122b */ /* 0x020fd00000000004 */
[----:B---3--:R-:W-:-:S11]  /*0dd0*/  @P0 DFMA R4, R22, R14, R4 ;  /* 0x0000000e1604022b */ /* 0x008fd60000000004 */
.L_x_97:
[----:B------:R-:W-:Y:S05]  /*0de0*/  BRA.U !UP1, `(.L_x_94) ;  /* 0x0000000509087547 */ /* 0x000fea000b800000 */
[----:B------:R-:W-:Y:S02]  /*0df0*/  UISETP.NE.AND UP0, UPT, UR8, 0x1, UPT ;  /* 0x000000010800788c */ /* 0x000fe4000bf05270 */
[----:B------:R-:W-:-:S04]  /*0e00*/  ULOP3.LUT UR5, UR5, 0x1, URZ, 0xc0, !UPT ;  /* 0x0000000105057892 */ /* 0x000fc8000f8ec0ff */
[----:B------:R-:W-:-:S03]  /*0e10*/  UISETP.NE.U32.AND UP1, UPT, UR5, 0x1, UPT ;  /* 0x000000010500788c */ /* 0x000fc6000bf25070 */
[----:B------:R-:W-:Y:S08]  /*0e20*/  BRA.U !UP0, `(.L_x_98) ;  /* 0x0000000108a07547 */ /* 0x000ff0000b800000 */
[----:B------:R-:W0:Y:S01]  /*0e30*/  LDC.64 R12, c[0x0][0x380] ;  /* 0x0000e000ff0c7b82 */ /* 0x000e220000000a00 */
[----:B------:R-:W1:Y:S01]  /*0e40*/  LDCU.64 UR8, c[0x0][0x380] ;  /* 0x00007000ff0877ac */ /* 0x000e620008000a00 */
[C---:B------:R-:W-:Y:S02]  /*0e50*/  IADD3 R23, PT, PT, R3.reuse, UR4, RZ ;  /* 0x0000000403177c10 */ /* 0x040fe4000fffe0ff */
[----:B------:R-:W-:-:S05]  /*0e60*/  IADD3 R18, P0, PT, R3, UR4, RZ ;  /* 0x0000000403127c10 */ /* 0x000fca000ff1e0ff */
[----:B------:R-:W-:Y:S01]  /*0e70*/  IMAD.X R19, RZ, RZ, RZ, P0 ;  /* 0x000000ffff137224 */ /* 0x000fe200000e06ff */
[----:B-1----:R-:W-:Y:S01]  /*0e80*/  LEA R16, P0, R18, UR8, 0x2 ;  /* 0x0000000812107c11 */ /* 0x002fe2000f8010ff */
[----:B0-----:R-:W-:-:S03]  /*0e90*/  IMAD.WIDE.U32 R12, R23, 0x4, R12 ;  /* 0x00000004170c7825 */ /* 0x001fc600078e000c */
[----:B------:R-:W-:Y:S02]  /*0ea0*/  LEA.HI.X R17, R18, UR9, R19, 0x2, P0 ;  /* 0x0000000912117c11 */ /* 0x000fe400080f1413 */
[----:B------:R-:W2:Y:S04]  /*0eb0*/  LDG.E.CONSTANT R25, desc[UR10][R12.64] ;  /* 0x0000000a0c197981 */ /* 0x000ea8000c1e9900 */
[----:B------:R-:W3:Y:S01]  /*0ec0*/  LDG.E.CONSTANT R21, desc[UR10][R16.64+0x4] ;  /* 0x0000040a10157981 */ /* 0x000ee2000c1e9900 */
[----:B--2---:R-:W-:Y:S02]  /*0ed0*/  ISETP.GE.AND P0, PT, R25, RZ, PT ;  /* 0x000000ff1900720c */ /* 0x004fe40003f06270 */
[----:B---3--:R-:W-:-:S11]  /*0ee0*/  ISETP.GE.AND P1, PT, R21, RZ, PT ;  /* 0x000000ff1500720c */ /* 0x008fd60003f26270 */
[----:B------:R-:W0:Y:S01]  /*0ef0*/  @P0 LDC R22, c[0x0][0x3a0] ;  /* 0x0000e800ff160b82 */ /* 0x000e220000000800 */
[----:B------:R-:W-:Y:S02]  /*0f00*/  @P0 IMAD.MOV.U32 R12, RZ, RZ, R0 ;  /* 0x000000ffff0c0224 */ /* 0x000fe400078e0000 */
[----:B------:R-:W-:Y:S01]  /*0f10*/  @P0 IMAD.MOV.U32 R13, RZ, RZ, RZ ;  /* 0x000000ffff0d0224 */ /* 0x000fe200078e00ff */
[----:B------:R-:W-:Y:S01]  /*0f20*/  @P1 MOV R16, R0 ;  /* 0x0000000000101202 */ /* 0x000fe20000000f00 */
[----:B------:R-:W-:-:S03]  /*0f30*/  @P1 IMAD.MOV.U32 R17, RZ, RZ, RZ ;  /* 0x000000ffff111224 */ /* 0x000fc600078e00ff */
[----:B------:R-:W1:Y:S08]  /*0f40*/  @P0 LDC.64 R6, c[0x0][0x398] ;  /* 0x0000e600ff060b82 */ /* 0x000e700000000a00 */
[----:B------:R-:W2:Y:S08]  /*0f50*/  @P1 LDC R20, c[0x0][0x3a0] ;  /* 0x0000e800ff141b82 */ /* 0x000eb00000000800 */
[----:B------:R-:W3:Y:S01]  /*0f60*/  @P0 LDC.64 R14, c[0x0][0x388] ;  /* 0x0000e200ff0e0b82 */ /* 0x000ee20000000a00 */
[----:B0-----:R-:W-:-:S04]  /*0f70*/  @P0 IMAD.WIDE.U32 R12, R25, R22, R12 ;  /* 0x00000016190c0225 */ /* 0x001fc800078e000c */
[----:B------:R-:W-:-:S03]  /*0f80*/  @P0 IMAD R13, R25, UR6, R13 ;  /* 0x00000006190d0c24 */ /* 0x000fc6000f8e020d */
[----:B------:R-:W0:Y:S01]  /*0f90*/  @P1 LDC.64 R8, c[0x0][0x388] ;  /* 0x0000e200ff081b82 */ /* 0x000e220000000a00 */
[----:B-1----:R-:W-:-:S04]  /*0fa0*/  @P0 LEA R6, P2, R12, R6, 0x3 ;  /* 0x000000060c060211 */ /* 0x002fc800078418ff */
[----:B------:R-:W-:-:S03]  /*0fb0*/  @P0 LEA.HI.X R7, R12, R7, R13, 0x3, P2 ;  /* 0x000000070c070211 */ /* 0x000fc600010f1c0d */
[----:B------:R-:W1:Y:S01]  /*0fc0*/  @P1 LDC.64 R10, c[0x0][0x398] ;  /* 0x0000e600ff0a1b82 */ /* 0x000e620000000a00 */
[C---:B--2---:R-:W-:Y:S02]  /*0fd0*/  @P1 IMAD.WIDE.U32 R16, R21.reuse, R20, R16 ;  /* 0x0000001415101225 */ /* 0x044fe400078e0010 */
[----:B------:R-:W2:Y:S02]  /*0fe0*/  @P0 LDG.E.64.CONSTANT R6, desc[UR10][R6.64] ;  /* 0x0000000a06060981 */ /* 0x000ea4000c1e9b00 */
[----:B------:R-:W-:Y:S02]  /*0ff0*/  @P1 IMAD R21, R21, UR6, R17 ;  /* 0x0000000615151c24 */ /* 0x000fe4000f8e0211 */
[----:B---3--:R-:W-:-:S06]  /*1000*/  @P0 IMAD.WIDE.U32 R14, R23, 0x8, R14 ;  /* 0x00000008170e0825 */ /* 0x008fcc00078e000e */
[----:B------:R-:W2:Y:S01]  /*1010*/  @P0 LDG.E.64.CONSTANT R14, desc[UR10][R14.64] ;  /* 0x0000000a0e0e0981 */ /* 0x000ea2000c1e9b00 */
[----:B0-----:R-:W-:-:S04]  /*1020*/  @P1 LEA R8, P3, R18, R8, 0x3 ;  /* 0x0000000812081211 */ /* 0x001fc800078618ff */
[----:B------:R-:W-:Y:S02]  /*1030*/  @P1 LEA.HI.X R9, R18, R9, R19, 0x3, P3 ;  /* 0x0000000912091211 */ /* 0x000fe400018f1c13 */
[----:B-1----:R-:W-:-:S04]  /*1040*/  @P1 LEA R10, P2, R16, R10, 0x3 ;  /* 0x0000000a100a1211 */ /* 0x002fc800078418ff */
[----:B------:R-:W3:Y:S01]  /*1050*/  @P1 LDG.E.64.CONSTANT R8, desc[UR10][R8.64+0x8] ;  /* 0x0000080a08081981 */ /* 0x000ee2000c1e9b00 */
[----:B------:R-:W-:-:S06]  /*1060*/  @P1 LEA.HI.X R11, R16, R11, R21, 0x3, P2 ;  /* 0x0000000b100b1211 */ /* 0x000fcc00010f1c15 */
[----:B------:R-:W3:Y:S01]  /*1070*/  @P1 LDG.E.64.CONSTANT R10, desc[UR10][R10.64] ;  /* 0x0000000a0a0a1981 */ /* 0x000ee2000c1e9b00 */
[----:B------:R-:W-:Y:S01]  /*1080*/  UIADD3 UR4, UPT, UPT, UR4, 0x2, URZ ;  /* 0x0000000204047890 */ /* 0x000fe2000fffe0ff */
[----:B--2---:R-:W-:-:S08]  /*1090*/  @P0 DFMA R4, R14, R6, R4 ;  /* 0x000000060e04022b */ /* 0x004fd00000000004 */
[----:B---3--:R-:W-:-:S11]  /*10a0*/  @P1 DFMA R4, R8, R10, R4 ;  /* 0x0000000a0804122b */ /* 0x008fd60000000004 */
.L_x_98:
[----:B------:R-:W-:Y:S05]  /*10b0*/  BRA.U UP1, `(.L_x_94) ;  /* 0x0000000101547547 */ /* 0x000fea000b800000 */
[----:B------:R-:W0:Y:S01]  /*10c0*/  LDC.64 R6, c[0x0][0x380] ;  /* 0x0000e000ff067b82 */ /* 0x000e220000000a00 */
[----:B------:R-:W-:-:S04]  /*10d0*/  VIADD R11, R3, UR4 ;  /* 0x00000004030b7c36 */ /* 0x000fc80008000000 */
[----:B0-----:R-:W-:-:S05]  /*10e0*/  IMAD.WIDE.U32 R6, R11, 0x4, R6 ;  /* 0x000000040b067825 */ /* 0x001fca00078e0006 */
[----:B------:R-:W2:Y:S01]  /*10f0*/  LDG.E.CONSTANT R3, desc[UR10][R6.64] ;  /* 0x0000000a06037981 */ /* 0x000ea2000c1e9900 */
[----:B------:R-:W-:Y:S01]  /*1100*/  BSSY.RECONVERGENT B0, `(.L_x_94) ;  /* 0x0000010000007945 */ /* 0x000fe20003800200 */
[----:B--2---:R-:W-:-:S13]  /*1110*/  ISETP.GE.AND P0, PT, R3, RZ, PT ;  /* 0x000000ff0300720c */ /* 0x004fda0003f06270 */
[----:B------:R-:W-:Y:S05]  /*1120*/  @!P0 BRA `(.L_x_99) ;  /* 0x0000000000348947 */ /* 0x000fea0003800000 */
[----:B------:R-:W0:Y:S01]  /*1130*/  LDCU UR4, c[0x0][0x3a0] ;  /* 0x00007400ff0477ac */ /* 0x000e220008000800 */
[----:B------:R-:W1:Y:S01]  /*1140*/  LDC.64 R6, c[0x0][0x388] ;  /* 0x0000e200ff067b82 */ /* 0x000e620000000a00 */
[----:B------:R-:W-:Y:S01]  /*1150*/  MOV R9, RZ ;  /* 0x000000ff00097202 */ /* 0x000fe20000000f00 */
[----:B------:R-:W-:Y:S01]  /*1160*/  IMAD.MOV.U32 R8, RZ, RZ, R0 ;  /* 0x000000ffff087224 */ /* 0x000fe200078e0000 */
[----:B------:R-:W2:Y:S03]  /*1170*/  LDCU.64 UR8, c[0x0][0x398] ;  /* 0x00007300ff0877ac */ /* 0x000ea60008000a00 */
[----:B0-----:R-:W-:-:S04]  /*1180*/  IMAD.WIDE.U32 R8, R3, UR4, R8 ;  /* 0x0000000403087c25 */ /* 0x001fc8000f8e0008 */
[----:B------:R-:W-:Y:S01]  /*1190*/  IMAD R3, R3, UR6, R9 ;  /* 0x0000000603037c24 */ /* 0x000fe2000f8e0209 */
[----:B--2---:R-:W-:Y:S01]  /*11a0*/  LEA R10, P0, R8, UR8, 0x3 ;  /* 0x00000008080a7c11 */ /* 0x004fe2000f8018ff */
[----:B-1----:R-:W-:-:S03]  /*11b0*/  IMAD.WIDE.U32 R6, R11, 0x8, R6 ;  /* 0x000000080b067825 */ /* 0x002fc600078e0006 */
[----:B------:R-:W-:-:S03]  /*11c0*/  LEA.HI.X R11, R8, UR9, R3, 0x3, P0 ;  /* 0x00000009080b7c11 */ /* 0x000fc600080f1c03 */
[----:B------:R-:W2:Y:S04]  /*11d0*/  LDG.E.64.CONSTANT R6, desc[UR10][R6.64] ;  /* 0x0000000a06067981 */ /* 0x000ea8000c1e9b00 */
[----:B------:R-:W2:Y:S02]  /*11e0*/  LDG.E.64.CONSTANT R8, desc[UR10][R10.64] ;  /* 0x0000000a0a087981 */ /* 0x000ea4000c1e9b00 */
[----:B--2---:R-:W-:-:S11]  /*11f0*/  DFMA R4, R6, R8, R4 ;  /* 0x000000080604722b */ /* 0x004fd60000000004 */
.L_x_99:
[----:B------:R-:W-:Y:S05]  /*1200*/  BSYNC.RECONVERGENT B0 ;  /* 0x0000000000007941 */ /* 0x000fea0003800200 */
.L_x_94:
[----:B------:R-:W0:Y:S01]  /*1210*/  LDCU UR5, c[0x0][0x3b0] ;  /* 0x00007600ff0577ac */ /* 0x000e220008000800 */
[----:B------:R-:W1:Y:S01]  /*1220*/  LDCU UR8, c[0x0][0x3b8] ;  /* 0x00007700ff0877ac */ /* 0x000e620008000800 */
[----:B------:R-:W2:Y:S01]  /*1230*/  LDCU.64 UR6, c[0x0][0x3a8] ;  /* 0x00007500ff0677ac */ /* 0x000ea20008000a00 */
[----:B0-----:R-:W-:Y:S02]  /*1240*/  USHF.R.S32.HI UR4, URZ, 0x1f, UR5 ;  /* 0x0000001fff047899 */ /* 0x001fe40008011405 */
[----:B------:R-:W-:Y:S01]  /*1250*/  IMAD.WIDE.U32 R6, R2, UR5, RZ ;  /* 0x0000000502067c25 */ /* 0x000fe2000f8e00ff */
[----:B-1----:R-:W-:-:S03]  /*1260*/  UISETP.NE.AND UP0, UPT, UR8, URZ, UPT ;  /* 0x000000ff0800728c */ /* 0x002fc6000bf05270 */
[----:B------:R-:W-:Y:S01]  /*1270*/  IMAD R3, R2, UR4, RZ ;  /* 0x0000000402037c24 */ /* 0x000fe2000f8e02ff */
[----:B--2---:R-:W-:-:S03]  /*1280*/  LEA R2, P0, R6, UR6, 0x3 ;  /* 0x0000000606027c11 */ /* 0x004fc6000f8018ff */
[----:B------:R-:W-:-:S05]  /*1290*/  IMAD.IADD R3, R7, 0x1, R3 ;  /* 0x0000000107037824 */ /* 0x000fca00078e0203 */
[----:B------:R-:W-:Y:S01]  /*12a0*/  LEA.HI.X R3, R6, UR7, R3, 0x3, P0 ;  /* 0x0000000706037c11 */ /* 0x000fe200080f1c03 */
[----:B------:R-:W-:Y:S06]  /*12b0*/  BRA.U !UP0, `(.L_x_100) ;  /* 0x0000000108147547 */ /* 0x000fec000b800000 */
[----:B------:R-:W-:-:S05]  /*12c0*/  IMAD.WIDE.U32 R2, R0, 0x8, R2 ;  /* 0x0000000800027825 */ /* 0x000fca00078e0002 */
[----:B------:R-:W2:Y:S02]  /*12d0*/  LDG.E.64 R6, desc[UR10][R2.64] ;  /* 0x0000000a02067981 */ /* 0x000ea4000c1e1b00 */
[----:B--2---:R-:W-:-:S07]  /*12e0*/  DADD R6, R6, R4 ;  /* 0x0000000006067229 */ /* 0x004fce0000000004 */
[----:B------:R-:W-:Y:S01]  /*12f0*/  STG.E.64 desc[UR10][R2.64], R6 ;  /* 0x0000000602007986 */ /* 0x000fe2000c101b0a */
[----:B------:R-:W-:Y:S05]  /*1300*/  EXIT ;  /* 0x000000000000794d */ /* 0x000fea0003800000 */
.L_x_100:
[----:B------:R-:W-:-:S05]  /*1310*/  IMAD.WIDE.U32 R2, R0, 0x8, R2 ;  /* 0x0000000800027825 */ /* 0x000fca00078e0002 */
[----:B------:R-:W-:Y:S01]  /*1320*/  STG.E.64 desc[UR10][R2.64], R4 ;  /* 0x0000000402007986 */ /* 0x000fe2000c101b0a */
[----:B------:R-:W-:Y:S05]  /*1330*/  EXIT ;  /* 0x000000000000794d */ /* 0x000fea0003800000 */
.L_x_101:
        /* <DEDUP_REMOVED lines=12> */
.L_x_134:


//--------------------- .text._ZN36_GLOBAL__N__2535064f_4_k_cu_925ee21833sell_spmv_f64_warp_per_row_kernelEPKlPKiS3_PKdiiS5_Pdi --------------------------
	.section	.text._ZN36_GLOBAL__N__2535064f_4_k_cu_925ee21833sell_spmv_f64_warp_per_row_kernelEPKlPKiS3_PKdiiS5_Pdi,"ax",@progbits
	.align	128
.text._ZN36_GLOBAL__N__2535064f_4_k_cu_925ee21833sell_spmv_f64_warp_per_row_kernelEPKlPKiS3_PKdiiS5_Pdi:
        .type           _ZN36_GLOBAL__N__2535064f_4_k_cu_925ee21833sell_spmv_f64_warp_per_row_kernelEPKlPKiS3_PKdiiS5_Pdi,@function
        .size           _ZN36_GLOBAL__N__2535064f_4_k_cu_925ee21833sell_spmv_f64_warp_per_row_kernelEPKlPKiS3_PKdiiS5_Pdi,(.L_x_135 - _ZN36_GLOBAL__N__2535064f_4_k_cu_925ee21833sell_spmv_f64_warp_per_row_kernelEPKlPKiS3_PKdiiS5_Pdi)
        .other          _ZN36_GLOBAL__N__2535064f_4_k_cu_925ee21833sell_spmv_f64_warp_per_row_kernelEPKlPKiS3_PKdiiS5_Pdi,@"STO_CUDA_ENTRY STV_DEFAULT"
_ZN36_GLOBAL__N__2535064f_4_k_cu_925ee21833sell_spmv_f64_warp_per_row_kernelEPKlPKiS3_PKdiiS5_Pdi:
        /* <DEDUP_REMOVED lines=51> */
[----:B------:R-:W-:Y:S01]  /*0330*/  BSSY.RECONVERGENT B1, `(.L_x_104) ;  /* 0x0000094000017945 */ /* 0x000fe20003800200 */
[----:B------:R-:W-:Y:S01]  /*0340*/  IMAD.MOV.U32 R5, RZ, RZ, R2 ;  /* 0x000000ffff057224 */ /* 0x000fe200078e0002 */
[----:B------:R-:W-:Y:S02]  /*0350*/  CS2R R8, SRZ ;  /* 0x0000000000087805 */ /* 0x000fe4000001ff00 */
[----:B------:R-:W-:-:S05]  /*0360*/  IMAD.IADD R3, R4, 0x1, R3 ;  /* 0x0000000104037824 */ /* 0x000fca00078e0203 */
[C---:B------:R-:W-:Y:S02]  /*0370*/  ISETP.GE.U32.AND P0, PT, R3.reuse, 0xe0, PT ;  /* 0x000000e00300780c */ /* 0x040fe40003f06070 */
[----:B------:R-:W-:-:S04]  /*0380*/  LEA.HI R4, R3, 0x1, RZ, 0x1b ;  /* 0x0000000103047811 */ /* 0x000fc800078fd8ff */
[----:B------:R-:W-:-:S07]  /*0390*/  LOP3.LUT R6, R4, 0x7, RZ, 0xc0, !PT ;  /* 0x0000000704067812 */ /* 0x000fce00078ec0ff */
        /* <DEDUP_REMOVED lines=10> */
[----:B------:R-:W4:Y:S01]  /*0440*/  LDG.E.CONSTANT R5, desc[UR4][R12.64+0x180] ;  /* 0x000180040c057981 */ /* 0x000f22000c1e9900 */
[----:B--2---:R-:W-:-:S13]  /*0450*/  ISETP.GE.AND P0, PT, R7, RZ, PT ;  /* 0x000000ff0700720c */ /* 0x004fda0003f06270 */
[----:B------:R-:W0:Y:S01]  /*0460*/  @P0 LDC.64 R22, c[0x0][0x3a8] ;  /* 0x0000ea00ff160b82 */ /* 0x000e220000000a00 */
[----:B------:R-:W2:Y:S01]  /*0470*/  @P0 LDG.E.64.CONSTANT R18, desc[UR4][R14.64] ;  /* 0x000000040e120981 */ /* 0x000ea2000c1e9b00 */
[----:B0-----:R-:W-:Y:S01]  /*0480*/  @P0 IMAD.WIDE.U32 R22, R7, 0x8, R22 ;  /* 0x0000000807160825 */ /* 0x001fe200078e0016 */
[----:B---3--:R-:W-:Y:S02]  /*0490*/  ISETP.GE.AND P1, PT, R25, RZ, PT ;  /* 0x000000ff1900720c */ /* 0x008fe40003f26270 */
[----:B------:R-:W3:Y:S04]  /*04a0*/  LDG.E.CONSTANT R7, desc[UR4][R12.64+0x100] ;  /* 0x000100040c077981 */ /* 0x000ee8000c1e9900 */
[----:B------:R-:W2:Y:S07]  /*04b0*/  @P0 LDG.E.64.CONSTANT R16, desc[UR4][R22.64] ;  /* 0x0000000416100981 */ /* 0x000eae000c1e9b00 */
[----:B------:R-:W0:Y:S01]  /*04c0*/  @P1 LDC.64 R20, c[0x0][0x3a8] ;  /* 0x0000ea00ff141b82 */ /* 0x000e220000000a00 */
[----:B------:R-:W-:-:S02]  /*04d0*/  CS2R R8, SRZ ;  /* 0x0000000000087805 */ /* 0x000fc4000001ff00 */
[----:B----4-:R-:W-:Y:S01]  /*04e0*/  ISETP.GE.AND P2, PT, R5, RZ, PT ;  /* 0x000000ff0500720c */ /* 0x010fe20003f46270 */
[----:B------:R-:W4:Y:S01]  /*04f0*/  LDG.E.CONSTANT R23, desc[UR4][R12.64+0x200] ;  /* 0x000200040c177981 */ /* 0x000f22000c1e9900 */
[----:B0-----:R-:W-:Y:S01]  /*0500*/  @P1 IMAD.WIDE.U32 R20, R25, 0x8, R20 ;  /* 0x0000000819141825 */ /* 0x001fe200078e0014 */
[----:B--2---:R-:W-:Y:S02]  /*0510*/  @P0 DFMA R8, R18, R16, RZ ;  /* 0x000000101208022b */ /* 0x004fe400000000ff */
[----:B------:R-:W2:Y:S04]  /*0520*/  @P1 LDG.E.64.CONSTANT R18, desc[UR4][R14.64+0x100] ;  /* 0x000100040e121981 */ /* 0x000ea8000c1e9b00 */
[----:B------:R-:W2:Y:S01]  /*0530*/  @P1 LDG.E.64.CONSTANT R16, desc[UR4][R20.64] ;  /* 0x0000000414101981 */ /* 0x000ea2000c1e9b00 */
[----:B---3--:R-:W-:-:S03]  /*0540*/  ISETP.GE.AND P0, PT, R7, RZ, PT ;  /* 0x000000ff0700720c */ /* 0x008fc60003f06270 */
[----:B------:R-:W3:Y:S10]  /*0550*/  @P2 LDG.E.64.CONSTANT R20, desc[UR4][R14.64+0x300] ;  /* 0x000300040e142981 */ /* 0x000ef4000c1e9b00 */
[----:B------:R-:W0:Y:S01]  /*0560*/  @P0 LDC.64 R26, c[0x0][0x3a8] ;  /* 0x0000ea00ff1a0b82 */ /* 0x000e220000000a00 */
[----:B------:R-:W5:Y:S01]  /*0570*/  @P0 LDG.E.64.CONSTANT R24, desc[UR4][R14.64+0x200] ;  /* 0x000200040e180981 */ /* 0x000f62000c1e9b00 */
[----:B0-----:R-:W-:-:S03]  /*0580*/  @P0 IMAD.WIDE.U32 R26, R7, 0x8, R26 ;  /* 0x00000008071a0825 */ /* 0x001fc600078e001a */
[----:B------:R-:W3:Y:S01]  /*0590*/  LDG.E.CONSTANT R7, desc[UR4][R12.64+0x300] ;  /* 0x000300040c077981 */ /* 0x000ee2000c1e9900 */
[----:B--2---:R-:W-:-:S03]  /*05a0*/  @P1 DFMA R8, R18, R16, R8 ;  /* 0x000000101208122b */ /* 0x004fc60000000008 */
[----:B------:R-:W5:Y:S01]  /*05b0*/  @P0 LDG.E.64.CONSTANT R18, desc[UR4][R26.64] ;  /* 0x000000041a120981 */ /* 0x000f62000c1e9b00 */
[----:B------:R-:W0:Y:S02]  /*05c0*/  @P2 LDC.64 R16, c[0x0][0x3a8] ;  /* 0x0000ea00ff102b82 */ /* 0x000e240000000a00 */
[----:B0-----:R-:W-:Y:S01]  /*05d0*/  @P2 IMAD.WIDE.U32 R28, R5, 0x8, R16 ;  /* 0x00000008051c2825 */ /* 0x001fe200078e0010 */
[----:B----4-:R-:W-:Y:S01]  /*05e0*/  ISETP.GE.AND P1, PT, R23, RZ, PT ;  /* 0x000000ff1700720c */ /* 0x010fe20003f26270 */
[----:B------:R-:W2:Y:S04]  /*05f0*/  LDG.E.CONSTANT R5, desc[UR4][R12.64+0x280] ;  /* 0x000280040c057981 */ /* 0x000ea8000c1e9900 */
[----:B------:R-:W3:Y:S01]  /*0600*/  @P2 LDG.E.64.CONSTANT R16, desc[UR4][R28.64] ;  /* 0x000000041c102981 */ /* 0x000ee2000c1e9b00 */
[----:B-----5:R-:W-:-:S07]  /*0610*/  @P0 DFMA R8, R24, R18, R8 ;  /* 0x000000121808022b */ /* 0x020fce0000000008 */
[----:B------:R-:W0:Y:S01]  /*0620*/  @P1 LDC.64 R18, c[0x0][0x3a8] ;  /* 0x0000ea00ff121b82 */ /* 0x000e220000000a00 */
[----:B------:R-:W4:Y:S01]  /*0630*/  LDG.E.CONSTANT R25, desc[UR4][R12.64+0x380] ;  /* 0x000380040c197981 */ /* 0x000f22000c1e9900 */
[----:B0-----:R-:W-:Y:S01]  /*0640*/  @P1 IMAD.WIDE.U32 R18, R23, 0x8, R18 ;  /* 0x0000000817121825 */ /* 0x001fe200078e0012 */
[----:B---3--:R-:W-:-:S05]  /*0650*/  @P2 DFMA R8, R20, R16, R8 ;  /* 0x000000101408222b */ /* 0x008fca0000000008 */
[----:B------:R-:W3:Y:S04]  /*0660*/  @P1 LDG.E.64.CONSTANT R18, desc[UR4][R18.64] ;  /* 0x0000000412121981 */ /* 0x000ee8000c1e9b00 */
[----:B------:R-:W3:Y:S01]  /*0670*/  @P1 LDG.E.64.CONSTANT R16, desc[UR4][R14.64+0x400] ;  /* 0x000400040e101981 */ /* 0x000ee2000c1e9b00 */
[----:B--2---:R-:W-:Y:S02]  /*0680*/  ISETP.GE.AND P2, PT, R5, RZ, PT ;  /* 0x000000ff0500720c */ /* 0x004fe40003f46270 */
[----:B------:R-:W-:-:S11]  /*0690*/  ISETP.GE.AND P3, PT, R7, RZ, PT ;  /* 0x000000ff0700720c */ /* 0x000fd60003f66270 */
[----:B------:R-:W0:Y:S01]  /*06a0*/  @P2 LDC.64 R20, c[0x0][0x3a8] ;  /* 0x0000ea00ff142b82 */ /* 0x000e220000000a00 */
[----:B------:R-:W2:Y:S07]  /*06b0*/  @P2 LDG.E.64.CONSTANT R26, desc[UR4][R14.64+0x500] ;  /* 0x000500040e1a2981 */ /* 0x000eae000c1e9b00 */
[----:B------:R-:W1:Y:S01]  /*06c0*/  @P3 LDC.64 R22, c[0x0][0x3a8] ;  /* 0x0000ea00ff163b82 */ /* 0x000e620000000a00 */
[----:B0-----:R-:W-:-:S06]  /*06d0*/  @P2 IMAD.WIDE.U32 R20, R5, 0x8, R20 ;  /* 0x0000000805142825 */ /* 0x001fcc00078e0014 */
[----:B------:R-:W2:Y:S01]  /*06e0*/  @P2 LDG.E.64.CONSTANT R20, desc[UR4][R20.64] ;  /* 0x0000000414142981 */ /* 0x000ea2000c1e9b00 */
[----:B----4-:R-:W-:Y:S01]  /*06f0*/  ISETP.GE.AND P0, PT, R25, RZ, PT ;  /* 0x000000ff1900720c */ /* 0x010fe20003f06270 */
[----:B---3--:R-:W-:-:S12]  /*0700*/  @P1 DFMA R8, R16, R18, R8 ;  /* 0x000000121008122b */ /* 0x008fd80000000008 */
[----:B------:R-:W0:Y:S01]  /*0710*/  @P0 LDC.64 R16, c[0x0][0x3a8] ;  /* 0x0000ea00ff100b82 */ /* 0x000e220000000a00 */
[----:B-1----:R-:W-:Y:S02]  /*0720*/  @P3 IMAD.WIDE.U32 R18, R7, 0x8, R22 ;  /* 0x0000000807123825 */ /* 0x002fe400078e0016 */
[----:B------:R-:W3:Y:S04]  /*0730*/  @P3 LDG.E.64.CONSTANT R22, desc[UR4][R14.64+0x600] ;  /* 0x000600040e163981 */ /* 0x000ee8000c1e9b00 */
[----:B------:R-:W3:Y:S01]  /*0740*/  @P3 LDG.E.64.CONSTANT R18, desc[UR4][R18.64] ;  /* 0x0000000412123981 */ /* 0x000ee2000c1e9b00 */
[----:B0-----:R-:W-:-:S03]  /*0750*/  @P0 IMAD.WIDE.U32 R16, R25, 0x8, R16 ;  /* 0x0000000819100825 */ /* 0x001fc600078e0010 */
[----:B------:R-:W4:Y:S04]  /*0760*/  @P0 LDG.E.64.CONSTANT R24, desc[UR4][R14.64+0x700] ;  /* 0x000700040e180981 */ /* 0x000f28000c1e9b00 */
[----:B------:R-:W4:Y:S01]  /*0770*/  @P0 LDG.E.64.CONSTANT R16, desc[UR4][R16.64] ;  /* 0x0000000410100981 */ /* 0x000f22000c1e9b00 */
[----:B------:R-:W-:-:S04]  /*0780*/  LOP3.LUT R7, R4, 0xffffff8, RZ, 0xc0, !PT ;  /* 0x0ffffff804077812 */ /* 0x000fc800078ec0ff */
[----:B------:R-:W-:-:S04]  /*0790*/  IADD3 R7, PT, PT, -R7, 0x8, RZ ;  /* 0x0000000807077810 */ /* 0x000fc80007ffe1ff */
[----:B------:R-:W-:Y:S01]  /*07a0*/  ISETP.NE.AND P1, PT, R7, RZ, PT ;  /* 0x000000ff0700720c */ /* 0x000fe20003f25270 */
[----:B--2---:R-:W-:Y:S01]  /*07b0*/  @P2 DFMA R8, R26, R20, R8 ;  /* 0x000000141a08222b */ /* 0x004fe20000000008 */
[----:B------:R-:W-:Y:S01]  /*07c0*/  IADD3 R12, P2, PT, R12, 0x600, RZ ;  /* 0x000006000c0c7810 */ /* 0x000fe20007f5e0ff */
[----:B------:R-:W-:-:S04]  /*07d0*/  VIADD R5, R2, 0x100 ;  /* 0x0000010002057836 */ /* 0x000fc80000000000 */
[----:B------:R-:W-:Y:S02]  /*07e0*/  IMAD.X R13, RZ, RZ, R13, P2 ;  /* 0x000000ffff0d7224 */ /* 0x000fe400010e060d */
[----:B---3--:R-:W-:Y:S01]  /*07f0*/  @P3 DFMA R8, R22, R18, R8 ;  /* 0x000000121608322b */ /* 0x008fe20000000008 */
[----:B------:R-:W-:-:S07]  /*0800*/  IADD3 R20, P3, PT, R14, 0xc00, RZ ;  /* 0x00000c000e147810 */ /* 0x000fce0007f7e0ff */
[----:B----4-:R-:W-:Y:S01]  /*0810*/  @P0 DFMA R8, R24, R16, R8 ;  /* 0x000000101808022b */ /* 0x010fe20000000008 */
[----:B------:R-:W-:Y:S01]  /*0820*/  IMAD.X R25, RZ, RZ, R15, P3 ;  /* 0x000000ffff197224 */ /* 0x000fe200018e060f */
[----:B------:R-:W-:Y:S09]  /*0830*/  @!P1 BRA `(.L_x_105) ;  /* 0x00000004000c9947 */ /* 0x000ff20003800000 */
[----:B------:R-:W-:-:S07]  /*0840*/  IMAD.MOV.U32 R24, RZ, RZ, R20 ;  /* 0x000000ffff187224 */ /* 0x000fce00078e0014 */
.L_x_106:
[----:B------:R-:W2:Y:S04]  /*0850*/  LDG.E.CONSTANT R15, desc[UR4][R12.64+-0x200] ;  /* 0xfffe00040c0f7981 */ /* 0x000ea8000c1e9900 */
[----:B------:R-:W3:Y:S04]  /*0860*/  LDG.E.CONSTANT R27, desc[UR4][R12.64+-0x180] ;  /* 0xfffe80040c1b7981 */ /* 0x000ee8000c1e9900 */
[----:B------:R-:W4:Y:S01]  /*0870*/  LDG.E.CONSTANT R29, desc[UR4][R12.64+-0x100] ;  /* 0xffff00040c1d7981 */ /* 0x000f22000c1e9900 */
[----:B------:R-:W-:Y:S02]  /*0880*/  IMAD.MOV.U32 R16, RZ, RZ, R24 ;  /* 0x000000ffff107224 */ /* 0x000fe400078e0018 */
[----:B------:R-:W-:-:S02]  /*0890*/  IMAD.MOV.U32 R17, RZ, RZ, R25 ;  /* 0x000000ffff117224 */ /* 0x000fc400078e0019 */
[----:B------:R-:W5:Y:S01]  /*08a0*/  LDG.E.CONSTANT R25, desc[UR4][R12.64+-0x80] ;  /* 0xffff80040c197981 */ /* 0x000f62000c1e9900 */
[----:B--2---:R-:W-:-:S13]  /*08b0*/  ISETP.GE.AND P0, PT, R15, RZ, PT ;  /* 0x000000ff0f00720c */ /* 0x004fda0003f06270 */
[----:B------:R-:W0:Y:S01]  /*08c0*/  @P0 LDC.64 R18, c[0x0][0x3a8] ;  /* 0x0000ea00ff120b82 */ /* 0x000e220000000a00 */
[----:B------:R-:W2:Y:S01]  /*08d0*/  @P0 LDG.E.64.CONSTANT R22, desc[UR4][R16.64+-0x400] ;  /* 0xfffc000410160981 */ /* 0x000ea2000c1e9b00 */
[----:B---3--:R-:W-:Y:S01]  /*08e0*/  ISETP.GE.AND P1, PT, R27, RZ, PT ;  /* 0x000000ff1b00720c */ /* 0x008fe20003f26270 */
[----:B0-----:R-:W-:-:S12]  /*08f0*/  @P0 IMAD.WIDE.U32 R18, R15, 0x8, R18 ;  /* 0x000000080f120825 */ /* 0x001fd800078e0012 */
[----:B------:R-:W0:Y:S01]  /*0900*/  @P1 LDC.64 R14, c[0x0][0x3a8] ;  /* 0x0000ea00ff0e1b82 */ /* 0x000e220000000a00 */
[----:B------:R-:W2:Y:S04]  /*0910*/  @P0 LDG.E.64.CONSTANT R20, desc[UR4][R18.64] ;  /* 0x0000000412140981 */ /* 0x000ea8000c1e9b00 */
[----:B------:R-:W3:Y:S01]  /*0920*/  @P1 LDG.E.64.CONSTANT R18, desc[UR4][R16.64+-0x300] ;  /* 0xfffd000410121981 */ /* 0x000ee2000c1e9b00 */
[----:B0-----:R-:W-:Y:S01]  /*0930*/  @P1 IMAD.WIDE.U32 R14, R27, 0x8, R14 ;  /* 0x000000081b0e1825 */ /* 0x001fe200078e000e */
[----:B----4-:R-:W-:Y:S02]  /*0940*/  ISETP.GE.AND P2, PT, R29, RZ, PT ;  /* 0x000000ff1d00720c */ /* 0x010fe40003f46270 */
[----:B------:R-:W4:Y:S04]  /*0950*/  LDG.E.CONSTANT R27, desc[UR4][R12.64] ;  /* 0x000000040c1b7981 */ /* 0x000f28000c1e9900 */
[----:B------:R-:W3:Y:S01]  /*0960*/  @P1 LDG.E.64.CONSTANT R14, desc[UR4][R14.64] ;  /* 0x000000040e0e1981 */ /* 0x000ee2000c1e9b00 */
[----:B--2---:R-:W-:-:S06]  /*0970*/  @P0 DFMA R8, R22, R20, R8 ;  /* 0x000000141608022b */ /* 0x004fcc0000000008 */
[----:B------:R-:W0:Y:S01]  /*0980*/  @P2 LDC.64 R20, c[0x0][0x3a8] ;  /* 0x0000ea00ff142b82 */ /* 0x000e220000000a00 */
[----:B------:R-:W2:Y:S01]  /*0990*/  @P2 LDG.E.64.CONSTANT R22, desc[UR4][R16.64+-0x200] ;  /* 0xfffe000410162981 */ /* 0x000ea2000c1e9b00 */
[----:B-----5:R-:W-:Y:S01]  /*09a0*/  ISETP.GE.AND P0, PT, R25, RZ, PT ;  /* 0x000000ff1900720c */ /* 0x020fe20003f06270 */
[----:B0-----:R-:W-:Y:S01]  /*09b0*/  @P2 IMAD.WIDE.U32 R20, R29, 0x8, R20 ;  /* 0x000000081d142825 */ /* 0x001fe200078e0014 */
[----:B---3--:R-:W-:Y:S01]  /*09c0*/  @P1 DFMA R8, R18, R14, R8 ;  /* 0x0000000e1208122b */ /* 0x008fe20000000008 */
[----:B------:R-:W3:Y:S10]  /*09d0*/  LDG.E.CONSTANT R29, desc[UR4][R12.64+0x80] ;  /* 0x000080040c1d7981 */ /* 0x000ef4000c1e9900 */
[----:B------:R-:W0:Y:S01]  /*09e0*/  @P0 LDC.64 R14, c[0x0][0x3a8] ;  /* 0x0000ea00ff0e0b82 */ /* 0x000e220000000a00 */
[----:B------:R-:W2:Y:S04]  /*09f0*/  @P2 LDG.E.64.CONSTANT R20, desc[UR4][R20.64] ;  /* 0x0000000414142981 */ /* 0x000ea8000c1e9b00 */
[----:B------:R-:W5:Y:S01]  /*0a00*/  @P0 LDG.E.64.CONSTANT R18, desc[UR4][R16.64+-0x100] ;  /* 0xffff000410120981 */ /* 0x000f62000c1e9b00 */
[----:B0-----:R-:W-:Y:S01]  /*0a10*/  @P0 IMAD.WIDE.U32 R14, R25, 0x8, R14 ;  /* 0x00000008190e0825 */ /* 0x001fe200078e000e */
[----:B----4-:R-:W-:-:S02]  /*0a20*/  ISETP.GE.AND P1, PT, R27, RZ, PT ;  /* 0x000000ff1b00720c */ /* 0x010fc40003f26270 */
[----:B------:R-:W4:Y:S04]  /*0a30*/  LDG.E.CONSTANT R25, desc[UR4][R12.64+0x100] ;  /* 0x000100040c197981 */ /* 0x000f28000c1e9900 */
[----:B------:R-:W5:Y:S01]  /*0a40*/  @P0 LDG.E.64.CONSTANT R14, desc[UR4][R14.64] ;  /* 0x000000040e0e0981 */ /* 0x000f62000c1e9b00 */
[----:B--2---:R-:W-:-:S06]  /*0a50*/  @P2 DFMA R8, R22, R20, R8 ;  /* 0x000000141608222b */ /* 0x004fcc0000000008 */
[----:B------:R-:W0:Y:S01]  /*0a60*/  @P1 LDC.64 R20, c[0x0][0x3a8] ;  /* 0x0000ea00ff141b82 */ /* 0x000e220000000a00 */
[----:B------:R-:W2:Y:S01]  /*0a70*/  @P1 LDG.E.64.CONSTANT R22, desc[UR4][R16.64] ;  /* 0x0000000410161981 */ /* 0x000ea2000c1e9b00 */
[----:B---3--:R-:W-:Y:S01]  /*0a80*/  ISETP.GE.AND P2, PT, R29, RZ, PT ;  /* 0x000000ff1d00720c */ /* 0x008fe20003f46270 */
[----:B0-----:R-:W-:Y:S02]  /*0a90*/  @P1 IMAD.WIDE.U32 R20, R27, 0x8, R20 ;  /* 0x000000081b141825 */ /* 0x001fe400078e0014 */
[----:B------:R-:W3:Y:S04]  /*0aa0*/  LDG.E.CONSTANT R27, desc[UR4][R12.64+0x180] ;  /* 0x000180040c1b7981 */ /* 0x000ee8000c1e9900 */
[----:B------:R-:W2:Y:S01]  /*0ab0*/  @P1 LDG.E.64.CONSTANT R20, desc[UR4][R20.64] ;  /* 0x0000000414141981 */ /* 0x000ea2000c1e9b00 */
[----:B-----5:R-:W-:-:S05]  /*0ac0*/  @P0 DFMA R8, R18, R14, R8 ;  /* 0x0000000e1208022b */ /* 0x020fca0000000008 */
[----:B------:R-:W0:Y:S01]  /*0ad0*/  @P2 LDC.64 R14, c[0x0][0x3a8] ;  /* 0x0000ea00ff0e2b82 */ /* 0x000e220000000a00 */
[----:B------:R-:W5:Y:S01]  /*0ae0*/  @P2 LDG.E.64.CONSTANT R18, desc[UR4][R16.64+0x100] ;  /* 0x0001000410122981 */ /* 0x000f62000c1e9b00 */
[----:B0-----:R-:W-:-:S06]  /*0af0*/  @P2 IMAD.WIDE.U32 R14, R29, 0x8, R14 ;  /* 0x000000081d0e2825 */ /* 0x001fcc00078e000e */
[----:B------:R-:W5:Y:S01]  /*0b00*/  @P2 LDG.E.64.CONSTANT R14, desc[UR4][R14.64] ;  /* 0x000000040e0e2981 */ /* 0x000f62000c1e9b00 */
[----:B----4-:R-:W-:Y:S02]  /*0b10*/  ISETP.GE.AND P3, PT, R25, RZ, PT ;  /* 0x000000ff1900720c */ /* 0x010fe40003f66270 */
[----:B---3--:R-:W-:Y:S01]  /*0b20*/  ISETP.GE.AND P0, PT, R27, RZ, PT ;  /* 0x000000ff1b00720c */ /* 0x008fe20003f06270 */
[----:B--2---:R-:W-:-:S10]  /*0b30*/  @P1 DFMA R8, R22, R20, R8 ;  /* 0x000000141608122b */ /* 0x004fd40000000008 */
[----:B------:R-:W0:Y:S08]  /*0b40*/  @P3 LDC.64 R20, c[0x0][0x3a8] ;  /* 0x0000ea00ff143b82 */ /* 0x000e300000000a00 */
[----:B------:R-:W1:Y:S01]  /*0b50*/  @P0 LDC.64 R22, c[0x0][0x3a8] ;  /* 0x0000ea00ff160b82 */ /* 0x000e620000000a00 */
[----:B0-----:R-:W-:Y:S02]  /*0b60*/  @P3 IMAD.WIDE.U32 R20, R25, 0x8, R20 ;  /* 0x0000000819143825 */ /* 0x001fe400078e0014 */
[----:B------:R-:W2:Y:S04]  /*0b70*/  @P3 LDG.E.64.CONSTANT R24, desc[UR4][R16.64+0x200] ;  /* 0x0002000410183981 */ /* 0x000ea8000c1e9b00 */
[----:B------:R-:W2:Y:S01]  /*0b80*/  @P3 LDG.E.64.CONSTANT R20, desc[UR4][R20.64] ;  /* 0x0000000414143981 */ /* 0x000ea2000c1e9b00 */
[----:B-1----:R-:W-:Y:S01]  /*0b90*/  @P0 IMAD.WIDE.U32 R22, R27, 0x8, R22 ;  /* 0x000000081b160825 */ /* 0x002fe200078e0016 */
[----:B-----5:R-:W-:-:S02]  /*0ba0*/  @P2 DFMA R8, R18, R14, R8 ;  /* 0x0000000e1208222b */ /* 0x020fc40000000008 */
[----:B------:R-:W3:Y:S04]  /*0bb0*/  @P0 LDG.E.64.CONSTANT R14, desc[UR4][R16.64+0x300] ;  /* 0x00030004100e0981 */ /* 0x000ee8000c1e9b00 */
[----:B------:R-:W3:Y:S01]  /*0bc0*/  @P0 LDG.E.64.CONSTANT R22, desc[UR4][R22.64] ;  /* 0x0000000416160981 */ /* 0x000ee2000c1e9b00 */
[----:B------:R-:W-:Y:S01]  /*0bd0*/  VIADD R7, R7, 0x8 ;  /* 0x0000000807077836 */ /* 0x000fe20000000000 */
[----:B------:R-:W-:Y:S01]  /*0be0*/  IADD3 R12, P1, PT, R12, 0x400, RZ ;  /* 0x000004000c0c7810 */ /* 0x000fe20007f3e0ff */
[----:B------:R-:W-:-:S04]  /*0bf0*/  VIADD R5, R5, 0x100 ;  /* 0x0000010005057836 */ /* 0x000fc80000000000 */
[----:B------:R-:W-:Y:S01]  /*0c00*/  IMAD.X R13, RZ, RZ, R13, P1 ;  /* 0x000000ffff0d7224 */ /* 0x000fe200008e060d */
[----:B--2---:R-:W-:Y:S01]  /*0c10*/  @P3 DFMA R8, R24, R20, R8 ;  /* 0x000000141808322b */ /* 0x004fe20000000008 */
[----:B------:R-:W-:Y:S02]  /*0c20*/  ISETP.NE.AND P3, PT, R7, RZ, PT ;  /* 0x000000ff0700720c */ /* 0x000fe40003f65270 */
[----:B------:R-:W-:-:S05]  /*0c30*/  IADD3 R24, P2, PT, R16, 0x800, RZ ;  /* 0x0000080010187810 */ /* 0x000fca0007f5e0ff */
[----:B---3--:R-:W-:Y:S01]  /*0c40*/  @P0 DFMA R8, R14, R22, R8 ;  /* 0x000000160e08022b */ /* 0x008fe20000000008 */
[----:B------:R-:W-:-:S05]  /*0c50*/  IMAD.X R25, RZ, RZ, R17, P2 ;  /* 0x000000ffff197224 */ /* 0x000fca00010e0611 */
[----:B------:R-:W-:Y:S05]  /*0c60*/  @P3 BRA `(.L_x_106) ;  /* 0xfffffff800f83947 */ /* 0x000fea000383ffff */
.L_x_105:
[----:B------:R-:W-:Y:S05]  /*0c70*/  BSYNC.RECONVERGENT B1 ;  /* 0x0000000000017941 */ /* 0x000fea0003800200 */
.L_x_104:
[----:B------:R-:W-:-:S13]  /*0c80*/  ISETP.NE.AND P0, PT, R6, RZ, PT ;  /* 0x000000ff0600720c */ /* 0x000fda0003f05270 */
        /* <DEDUP_REMOVED lines=16> */
[----:B--2---:R-:W-:Y:S02]  /*0d90*/  ISETP.GE.AND P1, PT, R25, RZ, PT ;  /* 0x000000ff1900720c */ /* 0x004fe40003f26270 */
[----:B---3--:R-:W-:Y:S02]  /*0da0*/  ISETP.GE.AND P2, PT, R19, RZ, PT ;  /* 0x000000ff1300720c */ /* 0x008fe40003f46270 */
[----:B----4-:R-:W-:Y:S02]  /*0db0*/  ISETP.GE.AND P3, PT, R23, RZ, PT ;  /* 0x000000ff1700720c */ /* 0x010fe40003f66270 */
[----:B-----5:R-:W-:-:S07]  /*0dc0*/  ISETP.GE.AND P4, PT, R27, RZ, PT ;  /* 0x000000ff1b00720c */ /* 0x020fce0003f86270 */
[----:B------:R-:W0:Y:S01]  /*0dd0*/  @P1 LDC.64 R14, c[0x0][0x3a8] ;  /* 0x0000ea00ff0e1b82 */ /* 0x000e220000000a00 */
[----:B------:R-:W2:Y:S07]  /*0de0*/  @P1 LDG.E.64.CONSTANT R12, desc[UR4][R6.64] ;  /* 0x00000004060c1981 */ /* 0x000eae000c1e9b00 */
[----:B------:R-:W1:Y:S08]  /*0df0*/  @P2 LDC.64 R16, c[0x0][0x3a8] ;  /* 0x0000ea00ff102b82 */ /* 0x000e700000000a00 */
[----:B------:R-:W3:Y:S01]  /*0e00*/  @P3 LDC.64 R20, c[0x0][0x3a8] ;  /* 0x0000ea00ff143b82 */ /* 0x000ee20000000a00 */
[----:B0-----:R-:W-:-:S07]  /*0e10*/  @P1 IMAD.WIDE.U32 R14, R25, 0x8, R14 ;  /* 0x00000008190e1825 */ /* 0x001fce00078e000e */
[----:B------:R-:W0:Y:S01]  /*0e20*/  @P4 LDC.64 R24, c[0x0][0x3a8] ;  /* 0x0000ea00ff184b82 */ /* 0x000e220000000a00 */
[----:B------:R-:W2:Y:S01]  /*0e30*/  @P1 LDG.E.64.CONSTANT R14, desc[UR4][R14.64] ;  /* 0x000000040e0e1981 */ /* 0x000ea2000c1e9b00 */
[----:B-1----:R-:W-:-:S03]  /*0e40*/  @P2 IMAD.WIDE.U32 R16, R19, 0x8, R16 ;  /* 0x0000000813102825 */ /* 0x002fc600078e0010 */
[----:B------:R-:W4:Y:S04]  /*0e50*/  @P2 LDG.E.64.CONSTANT R18, desc[UR4][R6.64+0x100] ;  /* 0x0001000406122981 */ /* 0x000f28000c1e9b00 */
[----:B------:R-:W4:Y:S01]  /*0e60*/  @P2 LDG.E.64.CONSTANT R16, desc[UR4][R16.64] ;  /* 0x0000000410102981 */ /* 0x000f22000c1e9b00 */
[----:B---3--:R-:W-:-:S03]  /*0e70*/  @P3 IMAD.WIDE.U32 R20, R23, 0x8, R20 ;  /* 0x0000000817143825 */ /* 0x008fc600078e0014 */
[----:B------:R-:W3:Y:S04]  /*0e80*/  @P3 LDG.E.64.CONSTANT R22, desc[UR4][R6.64+0x200] ;  /* 0x0002000406163981 */ /* 0x000ee8000c1e9b00 */
[----:B------:R-:W3:Y:S01]  /*0e90*/  @P3 LDG.E.64.CONSTANT R20, desc[UR4][R20.64] ;  /* 0x0000000414143981 */ /* 0x000ee2000c1e9b00 */
[----:B0-----:R-:W-:-:S03]  /*0ea0*/  @P4 IMAD.WIDE.U32 R24, R27, 0x8, R24 ;  /* 0x000000081b184825 */ /* 0x001fc600078e0018 */
[----:B------:R-:W5:Y:S04]  /*0eb0*/  @P4 LDG.E.64.CONSTANT R26, desc[UR4][R6.64+0x300] ;  /* 0x00030004061a4981 */ /* 0x000f68000c1e9b00 */
[----:B------:R-:W5:Y:S01]  /*0ec0*/  @P4 LDG.E.64.CONSTANT R24, desc[UR4][R24.64] ;  /* 0x0000000418184981 */ /* 0x000f62000c1e9b00 */
[----:B------:R-:W-:Y:S01]  /*0ed0*/  VIADD R5, R5, 0x80 ;  /* 0x0000008005057836 */ /* 0x000fe20000000000 */
[----:B--2---:R-:W-:-:S08]  /*0ee0*/  @P1 DFMA R8, R12, R14, R8 ;  /* 0x0000000e0c08122b */ /* 0x004fd00000000008 */
[----:B----4-:R-:W-:-:S08]  /*0ef0*/  @P2 DFMA R8, R18, R16, R8 ;  /* 0x000000101208222b */ /* 0x010fd00000000008 */
[----:B---3--:R-:W-:-:S08]  /*0f00*/  @P3 DFMA R8, R22, R20, R8 ;  /* 0x000000141608322b */ /* 0x008fd00000000008 */
[----:B-----5:R-:W-:-:S11]  /*0f10*/  @P4 DFMA R8, R26, R24, R8 ;  /* 0x000000181a08422b */ /* 0x020fd60000000008 */
.L_x_108:
[----:B------:R-:W-:Y:S05]  /*0f20*/  BSYNC.RECONVERGENT B1 ;  /* 0x0000000000017941 */ /* 0x000fea0003800200 */
.L_x_107:
        /* <DEDUP_REMOVED lines=16> */
[----:B------:R-:W0:Y:S01]  /*1030*/  @P1 LDC.64 R16, c[0x0][0x3a8] ;  /* 0x0000ea00ff101b82 */ /* 0x000e220000000a00 */
[----:B------:R-:W2:Y:S07]  /*1040*/  @P1 LDG.E.64.CONSTANT R14, desc[UR4][R6.64] ;  /* 0x00000004060e1981 */ /* 0x000eae000c1e9b00 */
[----:B------:R-:W1:Y:S01]  /*1050*/  @P2 LDC.64 R12, c[0x0][0x3a8] ;  /* 0x0000ea00ff0c2b82 */ /* 0x000e620000000a00 */
[----:B0-----:R-:W-:-:S06]  /*1060*/  @P1 IMAD.WIDE.U32 R16, R3, 0x8, R16 ;  /* 0x0000000803101825 */ /* 0x001fcc00078e0010 */
[----:B------:R-:W2:Y:S01]  /*1070*/  @P1 LDG.E.64.CONSTANT R16, desc[UR4][R16.64] ;  /* 0x0000000410101981 */ /* 0x000ea2000c1e9b00 */
[----:B-1----:R-:W-:-:S03]  /*1080*/  @P2 IMAD.WIDE.U32 R18, R19, 0x8, R12 ;  /* 0x0000000813122825 */ /* 0x002fc600078e000c */
[----:B------:R-:W3:Y:S04]  /*1090*/  @P2 LDG.E.64.CONSTANT R12, desc[UR4][R6.64+0x100] ;  /* 0x00010004060c2981 */ /* 0x000ee8000c1e9b00 */
[----:B------:R-:W3:Y:S01]  /*10a0*/  @P2 LDG.E.64.CONSTANT R18, desc[UR4][R18.64] ;  /* 0x0000000412122981 */ /* 0x000ee2000c1e9b00 */
[----:B------:R-:W-:Y:S01]  /*10b0*/  VIADD R5, R5, 0x40 ;  /* 0x0000004005057836 */ /* 0x000fe20000000000 */
[----:B--2---:R-:W-:-:S08]  /*10c0*/  @P1 DFMA R8, R14, R16, R8 ;  /* 0x000000100e08122b */ /* 0x004fd00000000008 */
[----:B---3--:R-:W-:-:S11]  /*10d0*/  @P2 DFMA R8, R12, R18, R8 ;  /* 0x000000120c08222b */ /* 0x008fd60000000008 */
.L_x_110:
[----:B------:R-:W-:Y:S05]  /*10e0*/  BSYNC.RECONVERGENT B1 ;  /* 0x0000000000017941 */ /* 0x000fea0003800200 */
.L_x_109:
[----:B------:R-:W-:Y:S05]  /*10f0*/  @P0 BRA `(.L_x_103) ;  /* 0x0000000000400947 */ /* 0x000fea0003800000 */
[----:B------:R-:W0:Y:S01]  /*1100*/  LDCU.64 UR6, c[0x0][0x390] ;  /* 0x00007200ff0677ac */ /* 0x000e220008000a00 */
[----:B------:R-:W-:-:S05]  /*1110*/  IADD3 R3, P0, PT, R10, R5, RZ ;  /* 0x000000050a037210 */ /* 0x000fca0007f1e0ff */
[----:B------:R-:W-:Y:S01]  /*1120*/  IMAD.X R10, RZ, RZ, R11, P0 ;  /* 0x000000ffff0a7224 */ /* 0x000fe200000e060b */
[----:B0-----:R-:W-:-:S04]  /*1130*/  LEA R4, P0, R3, UR6, 0x2 ;  /* 0x0000000603047c11 */ /* 0x001fc8000f8010ff */
[----:B------:R-:W-:-:S06]  /*1140*/  LEA.HI.X R5, R3, UR7, R10, 0x2, P0 ;  /* 0x0000000703057c11 */ /* 0x000fcc00080f140a */
[----:B------:R-:W2:Y:S02]  /*1150*/  LDG.E.CONSTANT R5, desc[UR4][R4.64] ;  /* 0x0000000404057981 */ /* 0x000ea4000c1e9900 */
[----:B--2---:R-:W-:-:S13]  /*1160*/  ISETP.GE.AND P0, PT, R5, RZ, PT ;  /* 0x000000ff0500720c */ /* 0x004fda0003f06270 */
[----:B------:R-:W-:Y:S05]  /*1170*/  @!P0 BRA `(.L_x_103) ;  /* 0x0000000000208947 */ /* 0x000fea0003800000 */
[----:B------:R-:W0:Y:S01]  /*1180*/  LDC.64 R6, c[0x0][0x3a8] ;  /* 0x0000ea00ff067b82 */ /* 0x000e220000000a00 */
[----:B------:R-:W1:Y:S02]  /*1190*/  LDCU.64 UR6, c[0x0][0x398] ;  /* 0x00007300ff0677ac */ /* 0x000e640008000a00 */
[----:B-1----:R-:W-:Y:S01]  /*11a0*/  LEA R4, P0, R3, UR6, 0x3 ;  /* 0x0000000603047c11 */ /* 0x002fe2000f8018ff */
[----:B0-----:R-:W-:-:S03]  /*11b0*/  IMAD.WIDE.U32 R6, R5, 0x8, R6 ;  /* 0x0000000805067825 */ /* 0x001fc600078e0006 */
[----:B------:R-:W-:-:S03]  /*11c0*/  LEA.HI.X R5, R3, UR7, R10, 0x3, P0 ;  /* 0x0000000703057c11 */ /* 0x000fc600080f1c0a */
[----:B------:R-:W2:Y:S04]  /*11d0*/  LDG.E.64.CONSTANT R6, desc[UR4][R6.64] ;  /* 0x0000000406067981 */ /* 0x000ea8000c1e9b00 */
[----:B------:R-:W2:Y:S02]  /*11e0*/  LDG.E.64.CONSTANT R4, desc[UR4][R4.64] ;  /* 0x0000000404047981 */ /* 0x000ea4000c1e9b00 */
[----:B--2---:R-:W-:-:S11]  /*11f0*/  DFMA R8, R4, R6, R8 ;  /* 0x000000060408722b */ /* 0x004fd60000000008 */
.L_x_103:
[----:B------:R-:W-:Y:S05]  /*1200*/  BSYNC.RECONVERGENT B0 ;  /* 0x0000000000007941 */ /* 0x000fea0003800200 */
.L_x_102:
        /* <DEDUP_REMOVED lines=16> */
[----:B------:R-:W3:Y:S01]  /*1310*/  LDCU UR6, c[0x0][0x3b8] ;  /* 0x00007700ff0677ac */ /* 0x000ee20008000800 */
[----:B012---:R-:W-:Y:S01]  /*1320*/  DADD R12, R12, R2 ;  /* 0x000000000c0c7229 */ /* 0x007fe20000000002 */
[----:B---3--:R-:W-:-:S09]  /*1330*/  UISETP.NE.AND UP0, UPT, UR6, URZ, UPT ;  /* 0x000000ff0600728c */ /* 0x008fd2000bf05270 */
[----:B------:R-:W-:Y:S05]  /*1340*/  BRA.U !UP0, `(.L_x_111) ;  /* 0x0000000108187547 */ /* 0x000fea000b800000 */
[----:B------:R-:W0:Y:S02]  /*1350*/  LDC.64 R2, c[0x0][0x3b0] ;  /* 0x0000ec00ff027b82 */ /* 0x000e240000000a00 */
[----:B0-----:R-:W-:-:S05]  /*1360*/  IMAD.WIDE.U32 R2, R0, 0x8, R2 ;  /* 0x0000000800027825 */ /* 0x001fca00078e0002 */
[----:B------:R-:W2:Y:S02]  /*1370*/  LDG.E.64 R4, desc[UR4][R2.64] ;  /* 0x0000000402047981 */ /* 0x000ea4000c1e1b00 */
[----:B--2---:R-:W-:-:S07]  /*1380*/  DADD R4, R12, R4 ;  /* 0x000000000c047229 */ /* 0x004fce0000000004 */
[----:B------:R-:W-:Y:S01]  /*1390*/  STG.E.64 desc[UR4][R2.64], R4 ;  /* 0x0000000402007986 */ /* 0x000fe2000c101b04 */
[----:B------:R-:W-:Y:S05]  /*13a0*/  EXIT ;  /* 0x000000000000794d */ /* 0x000fea0003800000 */
.L_x_111:
[----:B------:R-:W0:Y:S02]  /*13b0*/  LDC.64 R2, c[0x0][0x3b0] ;  /* 0x0000ec00ff027b82 */ /* 0x000e240000000a00 */
[----:B0-----:R-:W-:-:S05]  /*13c0*/  IMAD.WIDE.U32 R2, R0, 0x8, R2 ;  /* 0x0000000800027825 */ /* 0x001fca00078e0002 */
[----:B------:R-:W-:Y:S01]  /*13d0*/  STG.E.64 desc[UR4][R2.64], R12 ;  /* 0x0000000c02007986 */ /* 0x000fe2000c101b04 */
[----:B------:R-:W-:Y:S05]  /*13e0*/  EXIT ;  /* 0x000000000000794d */ /* 0x000fea0003800000 */
.L_x_112:
        /* <DEDUP_REMOVED lines=9> */
.L_x_135:


//--------------------- .text._ZN36_GLOBAL__N__2535064f_4_k_cu_925ee21832ell_spmv_f64_warp_per_row_kernelEPKiPKdiiS3_Pdi --------------------------
	.section	.text._ZN36_GLOBAL__N__2535064f_4_k_cu_925ee21832ell_spmv_f64_warp_per_row_kernelEPKiPKdiiS3_Pdi,"ax",@progbits
	.align	128
.text._ZN36_GLOBAL__N__2535064f_4_k_cu_925ee21832ell_spmv_f64_warp_per_row_kernelEPKiPKdiiS3_Pdi:
        .type           _ZN36_GLOBAL__N__2535064f_4_k_cu_925ee21832ell_spmv_f64_warp_per_row_kernelEPKiPKdiiS3_Pdi,@function
        .size           _ZN36_GLOBAL__N__2535064f_4_k_cu_925ee21832ell_spmv_f64_warp_per_row_kernelEPKiPKdiiS3_Pdi,(.L_x_136 - _ZN36_GLOBAL__N__2535064f_4_k_cu_925ee21832ell_spmv_f64_warp_per_row_kernelEPKiPKdiiS3_Pdi)
        .other          _ZN36_GLOBAL__N__2535064f_4_k_cu_925ee21832ell_spmv_f64_warp_per_row_kernelEPKiPKdiiS3_Pdi,@"STO_CUDA_ENTRY STV_DEFAULT"
_ZN36_GLOBAL__N__2535064f_4_k_cu_925ee21832ell_spmv_f64_warp_per_row_kernelEPKiPKdiiS3_Pdi:
        /* <DEDUP_REMOVED lines=18> */
[----:B------:R-:W-:Y:S01]  /*0120*/  BSSY.RECONVERGENT B1, `(.L_x_115) ;  /* 0x0000090000017945 */ /* 0x000fe20003800200 */
[----:B------:R-:W-:Y:S01]  /*0130*/  IMAD.MOV.U32 R7, RZ, RZ, R3 ;  /* 0x000000ffff077224 */ /* 0x000fe200078e0003 */
[----:B------:R-:W-:Y:S02]  /*0140*/  CS2R R8, SRZ ;  /* 0x0000000000087805 */ /* 0x000fe4000001ff00 */
[----:B------:R-:W-:-:S05]  /*0150*/  VIADD R2, R2, UR8 ;  /* 0x0000000802027c36 */ /* 0x000fca0008000000 */
[C---:B------:R-:W-:Y:S02]  /*0160*/  ISETP.GE.U32.AND P0, PT, R2.reuse, 0xe0, PT ;  /* 0x000000e00200780c */ /* 0x040fe40003f06070 */
[----:B------:R-:W-:-:S04]  /*0170*/  LEA.HI R4, R2, 0x1, RZ, 0x1b ;  /* 0x0000000102047811 */ /* 0x000fc800078fd8ff */
[----:B------:R-:W-:-:S07]  /*0180*/  LOP3.LUT R6, R4, 0x7, RZ, 0xc0, !PT ;  /* 0x0000000704067812 */ /* 0x000fce00078ec0ff */
[----:B------:R-:W-:Y:S05]  /*0190*/  @!P0 BRA `(.L_x_116) ;  /* 0x0000000800208947 */ /* 0x000fea0003800000 */
[----:B------:R-:W0:Y:S01]  /*01a0*/  LDC.64 R26, c[0x0][0x380] ;  /* 0x0000e000ff1a7b82 */ /* 0x000e220000000a00 */
[----:B------:R-:W-:Y:S01]  /*01b0*/  IMAD R5, R0, UR8, R3 ;  /* 0x0000000800057c24 */ /* 0x000fe2000f8e0203 */
[----:B------:R-:W1:Y:S03]  /*01c0*/  LDCU.64 UR4, c[0x0][0x388] ;  /* 0x00007100ff0477ac */ /* 0x000e660008000a00 */
[----:B0-----:R-:W-:-:S05]  /*01d0*/  IMAD.WIDE R26, R5, 0x4, R26 ;  /* 0x00000004051a7825 */ /* 0x001fca00078e021a */
[----:B------:R-:W2:Y:S04]  /*01e0*/  LDG.E.CONSTANT R9, desc[UR6][R26.64] ;  /* 0x000000061a097981 */ /* 0x000ea8000c1e9900 */
[----:B------:R-:W3:Y:S01]  /*01f0*/  LDG.E.CONSTANT R25, desc[UR6][R26.64+0x80] ;  /* 0x000080061a197981 */ /* 0x000ee2000c1e9900 */
[----:B-1----:R-:W-:-:S03]  /*0200*/  UIADD3 UR4, UP0, UPT, UR4, 0x400, URZ ;  /* 0x0000040004047890 */ /* 0x002fc6000ff1e0ff */
[----:B------:R-:W4:Y:S01]  /*0210*/  LDG.E.CONSTANT R7, desc[UR6][R26.64+0x100] ;  /* 0x000100061a077981 */ /* 0x000f22000c1e9900 */
[----:B------:R-:W-:Y:S02]  /*0220*/  UIADD3.X UR5, UPT, UPT, URZ, UR5, URZ, UP0, !UPT ;  /* 0x00000005ff057290 */ /* 0x000fe400087fe4ff */
[----:B------:R-:W-:Y:S01]  /*0230*/  MOV R10, UR4 ;  /* 0x00000004000a7c02 */ /* 0x000fe20008000f00 */
[----:B------:R-:W5:Y:S03]  /*0240*/  LDG.E.CONSTANT R21, desc[UR6][R26.64+0x180] ;  /* 0x000180061a157981 */ /* 0x000f66000c1e9900 */
[----:B------:R-:W-:Y:S01]  /*0250*/  IMAD.U32 R11, RZ, RZ, UR5 ;  /* 0x00000005ff0b7e24 */ /* 0x000fe2000f8e00ff */
[----:B------:R-:W5:Y:S01]  /*0260*/  LDG.E.CONSTANT R19, desc[UR6][R26.64+0x200] ;  /* 0x000200061a137981 */ /* 0x000f62000c1e9900 */
[----:B------:R-:W-:Y:S01]  /*0270*/  IMAD.WIDE R12, R5, 0x8, R10 ;  /* 0x00000008050c7825 */ /* 0x000fe200078e020a */
[----:B--2---:R-:W-:-:S13]  /*0280*/  ISETP.GE.AND P0, PT, R9, RZ, PT ;  /* 0x000000ff0900720c */ /* 0x004fda0003f06270 */
[----:B------:R-:W0:Y:S01]  /*0290*/  @P0 LDC.64 R14, c[0x0][0x398] ;  /* 0x0000e600ff0e0b82 */ /* 0x000e220000000a00 */
[----:B------:R-:W2:Y:S01]  /*02a0*/  @P0 LDG.E.64.CONSTANT R22, desc[UR6][R12.64+-0x400] ;  /* 0xfffc00060c160981 */ /* 0x000ea2000c1e9b00 */
[----:B0-----:R-:W-:-:S06]  /*02b0*/  @P0 IMAD.WIDE.U32 R14, R9, 0x8, R14 ;  /* 0x00000008090e0825 */ /* 0x001fcc00078e000e */
[----:B------:R-:W2:Y:S01]  /*02c0*/  @P0 LDG.E.64.CONSTANT R14, desc[UR6][R14.64] ;  /* 0x000000060e0e0981 */ /* 0x000ea2000c1e9b00 */
[----:B---3--:R-:W-:-:S13]  /*02d0*/  ISETP.GE.AND P2, PT, R25, RZ, PT ;  /* 0x000000ff1900720c */ /* 0x008fda0003f46270 */
[----:B------:R-:W0:Y:S01]  /*02e0*/  @P2 LDC.64 R16, c[0x0][0x398] ;  /* 0x0000e600ff102b82 */ /* 0x000e220000000a00 */
[----:B----4-:R-:W-:Y:S01]  /*02f0*/  ISETP.GE.AND P3, PT, R7, RZ, PT ;  /* 0x000000ff0700720c */ /* 0x010fe20003f66270 */
[----:B0-----:R-:W-:Y:S02]  /*0300*/  @P2 IMAD.WIDE.U32 R16, R25, 0x8, R16 ;  /* 0x0000000819102825 */ /* 0x001fe400078e0010 */
[----:B------:R-:W3:Y:S04]  /*0310*/  @P2 LDG.E.64.CONSTANT R24, desc[UR6][R12.64+-0x300] ;  /* 0xfffd00060c182981 */ /* 0x000ee8000c1e9b00 */
[----:B------:R-:W3:Y:S01]  /*0320*/  @P2 LDG.E.64.CONSTANT R16, desc[UR6][R16.64] ;  /* 0x0000000610102981 */ /* 0x000ee2000c1e9b00 */
[----:B------:R-:W-:Y:S01]  /*0330*/  CS2R R8, SRZ ;  /* 0x0000000000087805 */ /* 0x000fe2000001ff00 */
[----:B--2---:R-:W-:-:S04]  /*0340*/  @P0 DFMA R8, R22, R14, RZ ;  /* 0x0000000e1608022b */ /* 0x004fc800000000ff */
[----:B------:R-:W0:Y:S01]  /*0350*/  @P3 LDC.64 R14, c[0x0][0x398] ;  /* 0x0000e600ff0e3b82 */ /* 0x000e220000000a00 */
[----:B------:R-:W2:Y:S01]  /*0360*/  @P3 LDG.E.64.CONSTANT R22, desc[UR6][R12.64+-0x200] ;  /* 0xfffe00060c163981 */ /* 0x000ea2000c1e9b00 */
[----:B0-----:R-:W-:Y:S01]  /*0370*/  @P3 IMAD.WIDE.U32 R14, R7, 0x8, R14 ;  /* 0x00000008070e3825 */ /* 0x001fe200078e000e */
[----:B-----5:R-:W-:Y:S02]  /*0380*/  ISETP.GE.AND P0, PT, R21, RZ, PT ;  /* 0x000000ff1500720c */ /* 0x020fe40003f06270 */
[----:B------:R-:W4:Y:S04]  /*0390*/  LDG.E.CONSTANT R7, desc[UR6][R26.64+0x300] ;  /* 0x000300061a077981 */ /* 0x000f28000c1e9900 */
[----:B------:R-:W2:Y:S01]  /*03a0*/  @P3 LDG.E.64.CONSTANT R14, desc[UR6][R14.64] ;  /* 0x000000060e0e3981 */ /* 0x000ea2000c1e9b00 */
[----:B------:R-:W-:-:S06]  /*03b0*/  ISETP.GE.AND P1, PT, R19, RZ, PT ;  /* 0x000000ff1300720c */ /* 0x000fcc0003f26270 */
[----:B------:R-:W0:Y:S01]  /*03c0*/  @P0 LDC.64 R28, c[0x0][0x398] ;  /* 0x0000e600ff1c0b82 */ /* 0x000e220000000a00 */
[----:B---3--:R-:W-:Y:S01]  /*03d0*/  @P2 DFMA R8, R24, R16, R8 ;  /* 0x000000101808222b */ /* 0x008fe20000000008 */
[----:B------:R-:W3:Y:S06]  /*03e0*/  LDG.E.CONSTANT R25, desc[UR6][R26.64+0x280] ;  /* 0x000280061a197981 */ /* 0x000eec000c1e9900 */
[----:B------:R-:W1:Y:S01]  /*03f0*/  @P1 LDC.64 R16, c[0x0][0x398] ;  /* 0x0000e600ff101b82 */ /* 0x000e620000000a00 */
[----:B------:R-:W5:Y:S01]  /*0400*/  LDG.E.CONSTANT R27, desc[UR6][R26.64+0x380] ;  /* 0x000380061a1b7981 */ /* 0x000f62000c1e9900 */
[----:B0-----:R-:W-:-:S03]  /*0410*/  @P0 IMAD.WIDE.U32 R28, R21, 0x8, R28 ;  /* 0x00000008151c0825 */ /* 0x001fc600078e001c */
[----:B------:R-:W5:Y:S01]  /*0420*/  @P0 LDG.E.64.CONSTANT R20, desc[UR6][R12.64+-0x100] ;  /* 0xffff00060c140981 */ /* 0x000f62000c1e9b00 */
[----:B-1----:R-:W-:-:S03]  /*0430*/  @P1 IMAD.WIDE.U32 R16, R19, 0x8, R16 ;  /* 0x0000000813101825 */ /* 0x002fc600078e0010 */
[----:B------:R-:W5:Y:S04]  /*0440*/  @P0 LDG.E.64.CONSTANT R18, desc[UR6][R28.64] ;  /* 0x000000061c120981 */ /* 0x000f68000c1e9b00 */
[----:B------:R-:W5:Y:S01]  /*0450*/  @P1 LDG.E.64.CONSTANT R16, desc[UR6][R16.64] ;  /* 0x0000000610101981 */ /* 0x000f62000c1e9b00 */
[----:B--2---:R-:W-:-:S03]  /*0460*/  @P3 DFMA R8, R22, R14, R8 ;  /* 0x0000000e1608322b */ /* 0x004fc60000000008 */
[----:B------:R-:W2:Y:S01]  /*0470*/  @P1 LDG.E.64.CONSTANT R14, desc[UR6][R12.64] ;  /* 0x000000060c0e1981 */ /* 0x000ea2000c1e9b00 */
[----:B----4-:R-:W-:Y:S02]  /*0480*/  ISETP.GE.AND P4, PT, R7, RZ, PT ;  /* 0x000000ff0700720c */ /* 0x010fe40003f86270 */
[----:B---3--:R-:W-:-:S13]  /*0490*/  ISETP.GE.AND P3, PT, R25, RZ, PT ;  /* 0x000000ff1900720c */ /* 0x008fda0003f66270 */
[----:B------:R-:W0:Y:S01]  /*04a0*/  @P3 LDC.64 R22, c[0x0][0x398] ;  /* 0x0000e600ff163b82 */ /* 0x000e220000000a00 */
[----:B-----5:R-:W-:Y:S01]  /*04b0*/  ISETP.GE.AND P2, PT, R27, RZ, PT ;  /* 0x000000ff1b00720c */ /* 0x020fe20003f46270 */
[----:B------:R-:W-:-:S06]  /*04c0*/  @P0 DFMA R8, R20, R18, R8 ;  /* 0x000000121408022b */ /* 0x000fcc0000000008 */
[----:B------:R-:W1:Y:S08]  /*04d0*/  @P4 LDC.64 R18, c[0x0][0x398] ;  /* 0x0000e600ff124b82 */ /* 0x000e700000000a00 */
[----:B------:R-:W3:Y:S01]  /*04e0*/  @P2 LDC.64 R20, c[0x0][0x398] ;  /* 0x0000e600ff142b82 */ /* 0x000ee20000000a00 */
[----:B0-----:R-:W-:Y:S02]  /*04f0*/  @P3 IMAD.WIDE.U32 R22, R25, 0x8, R22 ;  /* 0x0000000819163825 */ /* 0x001fe400078e0016 */
[----:B------:R-:W4:Y:S04]  /*0500*/  @P3 LDG.E.64.CONSTANT R24, desc[UR6][R12.64+0x100] ;  /* 0x000100060c183981 */ /* 0x000f28000c1e9b00 */
[----:B------:R-:W4:Y:S01]  /*0510*/  @P3 LDG.E.64.CONSTANT R22, desc[UR6][R22.64] ;  /* 0x0000000616163981 */ /* 0x000f22000c1e9b00 */
[----:B-1----:R-:W-:-:S06]  /*0520*/  @P4 IMAD.WIDE.U32 R18, R7, 0x8, R18 ;  /* 0x0000000807124825 */ /* 0x002fcc00078e0012 */
[----:B------:R-:W5:Y:S01]  /*0530*/  @P4 LDG.E.64.CONSTANT R18, desc[UR6][R18.64] ;  /* 0x0000000612124981 */ /* 0x000f62000c1e9b00 */
[----:B---3--:R-:W-:-:S06]  /*0540*/  @P2 IMAD.WIDE.U32 R20, R27, 0x8, R20 ;  /* 0x000000081b142825 */ /* 0x008fcc00078e0014 */
[----:B------:R-:W3:Y:S01]  /*0550*/  @P2 LDG.E.64.CONSTANT R20, desc[UR6][R20.64] ;  /* 0x0000000614142981 */ /* 0x000ee2000c1e9b00 */
[----:B--2---:R-:W-:-:S03]  /*0560*/  @P1 DFMA R8, R14, R16, R8 ;  /* 0x000000100e08122b */ /* 0x004fc60000000008 */
[----:B------:R-:W5:Y:S04]  /*0570*/  @P4 LDG.E.64.CONSTANT R14, desc[UR6][R12.64+0x200] ;  /* 0x000200060c0e4981 */ /* 0x000f68000c1e9b00 */
[----:B------:R-:W3:Y:S01]  /*0580*/  @P2 LDG.E.64.CONSTANT R16, desc[UR6][R12.64+0x300] ;  /* 0x000300060c102981 */ /* 0x000ee2000c1e9b00 */
[----:B------:R-:W-:Y:S01]  /*0590*/  LOP3.LUT R7, R4, 0xffffff8, RZ, 0xc0, !PT ;  /* 0x0ffffff804077812 */ /* 0x000fe200078ec0ff */
[----:B----4-:R-:W-:-:S03]  /*05a0*/  @P3 DFMA R8, R24, R22, R8 ;  /* 0x000000161808322b */ /* 0x010fc60000000008 */
[----:B------:R-:W-:-:S04]  /*05b0*/  IADD3 R22, PT, PT, -R7, 0x8, RZ ;  /* 0x0000000807167810 */ /* 0x000fc80007ffe1ff */
[----:B------:R-:W-:Y:S02]  /*05c0*/  ISETP.NE.AND P0, PT, R22, RZ, PT ;  /* 0x000000ff1600720c */ /* 0x000fe40003f05270 */
[----:B------:R-:W-:Y:S01]  /*05d0*/  IADD3 R7, PT, PT, R3, 0x100, RZ ;  /* 0x0000010003077810 */ /* 0x000fe20007ffe0ff */
[----:B-----5:R-:W-:-:S08]  /*05e0*/  @P4 DFMA R8, R14, R18, R8 ;  /* 0x000000120e08422b */ /* 0x020fd00000000008 */
[----:B---3--:R-:W-:Y:S02]  /*05f0*/  @P2 DFMA R8, R16, R20, R8 ;  /* 0x000000141008222b */ /* 0x008fe40000000008 */
[----:B------:R-:W-:Y:S09]  /*0600*/  @!P0 BRA `(.L_x_116) ;  /* 0x0000000400048947 */ /* 0x000ff20003800000 */
[----:B------:R-:W-:-:S07]  /*0610*/  VIADD R5, R5, 0x100 ;  /* 0x0000010005057836 */ /* 0x000fce0000000000 */
.L_x_117:
[----:B------:R-:W0:Y:S02]  /*0620*/  LDC.64 R26, c[0x0][0x380] ;  /* 0x0000e000ff1a7b82 */ /* 0x000e240000000a00 */
[----:B0-----:R-:W-:-:S05]  /*0630*/  IMAD.WIDE R26, R5, 0x4, R26 ;  /* 0x00000004051a7825 */ /* 0x001fca00078e021a */
[----:B------:R-:W2:Y:S04]  /*0640*/  LDG.E.CONSTANT R17, desc[UR6][R26.64] ;  /* 0x000000061a117981 */ /* 0x000ea8000c1e9900 */
[----:B------:R-:W3:Y:S04]  /*0650*/  LDG.E.CONSTANT R23, desc[UR6][R26.64+0x80] ;  /* 0x000080061a177981 */ /* 0x000ee8000c1e9900 */
[----:B------:R-:W4:Y:S01]  /*0660*/  LDG.E.CONSTANT R19, desc[UR6][R26.64+0x100] ;  /* 0x000100061a137981 */ /* 0x000f22000c1e9900 */
[----:B------:R-:W-:-:S03]  /*0670*/  IMAD.WIDE R14, R5, 0x8, R10 ;  /* 0x00000008050e7825 */ /* 0x000fc600078e020a */
[----:B------:R-:W5:Y:S01]  /*0680*/  LDG.E.CONSTANT R29, desc[UR6][R26.64+0x200] ;  /* 0x000200061a1d7981 */ /* 0x000f62000c1e9900 */
[----:B--2---:R-:W-:-:S13]  /*0690*/  ISETP.GE.AND P0, PT, R17, RZ, PT ;  /* 0x000000ff1100720c */ /* 0x004fda0003f06270 */
[----:B------:R-:W0:Y:S01]  /*06a0*/  @P0 LDC.64 R12, c[0x0][0x398] ;  /* 0x0000e600ff0c0b82 */ /* 0x000e220000000a00 */
[----:B------:R-:W2:Y:S01]  /*06b0*/  @P0 LDG.E.64.CONSTANT R20, desc[UR6][R14.64+-0x400] ;  /* 0xfffc00060e140981 */ /* 0x000ea2000c1e9b00 */
[----:B0-----:R-:W-:-:S06]  /*06c0*/  @P0 IMAD.WIDE.U32 R12, R17, 0x8, R12 ;  /* 0x00000008110c0825 */ /* 0x001fcc00078e000c */
[----:B------:R-:W2:Y:S01]  /*06d0*/  @P0 LDG.E.64.CONSTANT R12, desc[UR6][R12.64] ;  /* 0x000000060c0c0981 */ /* 0x000ea2000c1e9b00 */
[----:B---3--:R-:W-:Y:S02]  /*06e0*/  ISETP.GE.AND P1, PT, R23, RZ, PT ;  /* 0x000000ff1700720c */ /* 0x008fe40003f26270 */
[----:B----4-:R-:W-:-:S11]  /*06f0*/  ISETP.GE.AND P2, PT, R19, RZ, PT ;  /* 0x000000ff1300720c */ /* 0x010fd60003f46270 */
[----:B------:R-:W0:Y:S01]  /*0700*/  @P1 LDC.64 R16, c[0x0][0x398] ;  /* 0x0000e600ff101b82 */ /* 0x000e220000000a00 */
[----:B------:R-:W3:Y:S01]  /*0710*/  @P1 LDG.E.64.CONSTANT R24, desc[UR6][R14.64+-0x300] ;  /* 0xfffd00060e181981 */ /* 0x000ee2000c1e9b00 */
[----:B0-----:R-:W-:-:S03]  /*0720*/  @P1 IMAD.WIDE.U32 R16, R23, 0x8, R16 ;  /* 0x0000000817101825 */ /* 0x001fc600078e0010 */
[----:B------:R-:W4:Y:S04]  /*0730*/  LDG.E.CONSTANT R23, desc[UR6][R26.64+0x280] ;  /* 0x000280061a177981 */ /* 0x000f28000c1e9900 */
[----:B------:R-:W3:Y:S01]  /*0740*/  @P1 LDG.E.64.CONSTANT R16, desc[UR6][R16.64] ;  /* 0x0000000610101981 */ /* 0x000ee2000c1e9b00 */
[----:B--2---:R-:W-:Y:S01]  /*0750*/  @P0 DFMA R8, R20, R12, R8 ;  /* 0x0000000c1408022b */ /* 0x004fe20000000008 */
[----:B------:R-:W0:Y:S02]  /*0760*/  @P2 LDC.64 R12, c[0x0][0x398] ;  /* 0x0000e600ff0c2b82 */ /* 0x000e240000000a00 */
[----:B------:R-:W2:Y:S01]  /*0770*/  LDG.E.CONSTANT R21, desc[UR6][R26.64+0x180] ;  /* 0x000180061a157981 */ /* 0x000ea2000c1e9900 */
[----:B0-----:R-:W-:-:S03]  /*0780*/  @P2 IMAD.WIDE.U32 R12, R19, 0x8, R12 ;  /* 0x00000008130c2825 */ /* 0x001fc600078e000c */
[----:B------:R-:W4:Y:S04]  /*0790*/  @P2 LDG.E.64.CONSTANT R18, desc[UR6][R14.64+-0x200] ;  /* 0xfffe00060e122981 */ /* 0x000f28000c1e9b00 */
[----:B------:R-:W4:Y:S01]  /*07a0*/  @P2 LDG.E.64.CONSTANT R12, desc[UR6][R12.64] ;  /* 0x000000060c0c2981 */ /* 0x000f22000c1e9b00 */
[----:B---3--:R-:W-:Y:S01]  /*07b0*/  @P1 DFMA R8, R24, R16, R8 ;  /* 0x000000101808122b */ /* 0x008fe20000000008 */
[----:B-----5:R-:W-:Y:S02]  /*07c0*/  ISETP.GE.AND P1, PT, R29, RZ, PT ;  /* 0x000000ff1d00720c */ /* 0x020fe40003f26270 */
[----:B------:R-:W3:Y:S04]  /*07d0*/  LDG.E.CONSTANT R25, desc[UR6][R26.64+0x300] ;  /* 0x000300061a197981 */ /* 0x000ee8000c1e9900 */
[----:B------:R-:W5:Y:S01]  /*07e0*/  LDG.E.CONSTANT R24, desc[UR6][R26.64+0x380] ;  /* 0x000380061a187981 */ /* 0x000f62000c1e9900 */
[----:B--2---:R-:W-:-:S13]  /*07f0*/  ISETP.GE.AND P0, PT, R21, RZ, PT ;  /* 0x000000ff1500720c */ /* 0x004fda0003f06270 */
[----:B------:R-:W0:Y:S01]  /*0800*/  @P0 LDC.64 R16, c[0x0][0x398] ;  /* 0x0000e600ff100b82 */ /* 0x000e220000000a00 */
[----:B----4-:R-:W-:-:S07]  /*0810*/  @P2 DFMA R8, R18, R12, R8 ;  /* 0x0000000c1208222b */ /* 0x010fce0000000008 */
[----:B------:R-:W1:Y:S01]  /*0820*/  @P1 LDC.64 R12, c[0x0][0x398] ;  /* 0x0000e600ff0c1b82 */ /* 0x000e620000000a00 */
[----:B0-----:R-:W-:Y:S02]  /*0830*/  @P0 IMAD.WIDE.U32 R16, R21, 0x8, R16 ;  /* 0x0000000815100825 */ /* 0x001fe400078e0010 */
[----:B------:R-:W2:Y:S04]  /*0840*/  @P0 LDG.E.64.CONSTANT R20, desc[UR6][R14.64+-0x100] ;  /* 0xffff00060e140981 */ /* 0x000ea8000c1e9b00 */
[----:B------:R-:W2:Y:S04]  /*0850*/  @P0 LDG.E.64.CONSTANT R18, desc[UR6][R16.64] ;  /* 0x0000000610120981 */ /* 0x000ea8000c1e9b00 */
[----:B------:R-:W4:Y:S01]  /*0860*/  @P1 LDG.E.64.CONSTANT R16, desc[UR6][R14.64] ;  /* 0x000000060e101981 */ /* 0x000f22000c1e9b00 */
[----:B-1----:R-:W-:-:S05]  /*0870*/  @P1 IMAD.WIDE.U32 R28, R29, 0x8, R12 ;  /* 0x000000081d1c1825 */ /* 0x002fca00078e000c */
[----:B------:R-:W4:Y:S01]  /*0880*/  @P1 LDG.E.64.CONSTANT R12, desc[UR6][R28.64] ;  /* 0x000000061c0c1981 */ /* 0x000f22000c1e9b00 */
[----:B------:R-:W-:Y:S02]  /*0890*/  ISETP.GE.AND P2, PT, R23, RZ, PT ;  /* 0x000000ff1700720c */ /* 0x000fe40003f46270 */
[----:B---3--:R-:W-:-:S13]  /*08a0*/  ISETP.GE.AND P3, PT, R25, RZ, PT ;  /* 0x000000ff1900720c */ /* 0x008fda0003f66270 */
[----:B------:R-:W3:Y:S01]  /*08b0*/  @P3 LDG.E.64.CONSTANT R26, desc[UR6][R14.64+0x200] ;  /* 0x000200060e1a3981 */ /* 0x000ee2000c1e9b00 */
[----:B--2---:R-:W-:Y:S01]  /*08c0*/  @P0 DFMA R8, R20, R18, R8 ;  /* 0x000000121408022b */ /* 0x004fe20000000008 */
[----:B------:R-:W0:Y:S01]  /*08d0*/  @P2 LDC.64 R18, c[0x0][0x398] ;  /* 0x0000e600ff122b82 */ /* 0x000e220000000a00 */
[----:B-----5:R-:W-:-:S07]  /*08e0*/  ISETP.GE.AND P0, PT, R24, RZ, PT ;  /* 0x000000ff1800720c */ /* 0x020fce0003f06270 */
[----:B------:R-:W1:Y:S01]  /*08f0*/  @P3 LDC.64 R20, c[0x0][0x398] ;  /* 0x0000e600ff143b82 */ /* 0x000e620000000a00 */
[----:B----4-:R-:W-:-:S07]  /*0900*/  @P1 DFMA R8, R16, R12, R8 ;  /* 0x0000000c1008122b */ /* 0x010fce0000000008 */
[----:B------:R-:W2:Y:S01]  /*0910*/  @P0 LDC.64 R12, c[0x0][0x398] ;  /* 0x0000e600ff0c0b82 */ /* 0x000ea20000000a00 */
[----:B0-----:R-:W-:Y:S02]  /*0920*/  @P2 IMAD.WIDE.U32 R16, R23, 0x8, R18 ;  /* 0x0000000817102825 */ /* 0x001fe400078e0012 */
[----:B------:R-:W4:Y:S04]  /*0930*/  @P2 LDG.E.64.CONSTANT R18, desc[UR6][R14.64+0x100] ;  /* 0x000100060e122981 */ /* 0x000f28000c1e9b00 */
[----:B------:R-:W4:Y:S01]  /*0940*/  @P2 LDG.E.64.CONSTANT R16, desc[UR6][R16.64] ;  /* 0x0000000610102981 */ /* 0x000f22000c1e9b00 */
[----:B-1----:R-:W-:-:S06]  /*0950*/  @P3 IMAD.WIDE.U32 R20, R25, 0x8, R20 ;  /* 0x0000000819143825 */ /* 0x002fcc00078e0014 */
[----:B------:R-:W3:Y:S01]  /*0960*/  @P3 LDG.E.64.CONSTANT R20, desc[UR6][R20.64] ;  /* 0x0000000614143981 */ /* 0x000ee2000c1e9b00 */
[----:B--2---:R-:W-:-:S03]  /*0970*/  @P0 IMAD.WIDE.U32 R12, R24, 0x8, R12 ;  /* 0x00000008180c0825 */ /* 0x004fc600078e000c */
[----:B------:R-:W2:Y:S04]  /*0980*/  @P0 LDG.E.64.CONSTANT R24, desc[UR6][R14.64+0x300] ;  /* 0x000300060e180981 */ /* 0x000ea8000c1e9b00 */
[----:B------:R-:W2:Y:S01]  /*0990*/  @P0 LDG.E.64.CONSTANT R12, desc[UR6][R12.64] ;  /* 0x000000060c0c0981 */ /* 0x000ea2000c1e9b00 */
[----:B------:R-:W-:-:S04]  /*09a0*/  IADD3 R22, PT, PT, R22, 0x8, RZ ;  /* 0x0000000816167810 */ /* 0x000fc80007ffe0ff */
[----:B------:R-:W-:Y:S01]  /*09b0*/  ISETP.NE.AND P1, PT, R22, RZ, PT ;  /* 0x000000ff1600720c */ /* 0x000fe20003f25270 */
[----:B------:R-:W-:Y:S01]  /*09c0*/  VIADD R7, R7, 0x100 ;  /* 0x0000010007077836 */ /* 0x000fe20000000000 */
[----:B------:R-:W-:Y:S01]  /*09d0*/  IADD3 R5, PT, PT, R5, 0x100, RZ ;  /* 0x0000010005057810 */ /* 0x000fe20007ffe0ff */
[----:B----4-:R-:W-:-:S08]  /*09e0*/  @P2 DFMA R8, R18, R16, R8 ;  /* 0x000000101208222b */ /* 0x010fd00000000008 */
[----:B---3--:R-:W-:-:S08]  /*09f0*/  @P3 DFMA R8, R26, R20, R8 ;  /* 0x000000141a08322b */ /* 0x008fd00000000008 */
[----:B--2---:R-:W-:Y:S01]  /*0a00*/  @P0 DFMA R8, R24, R12, R8 ;  /* 0x0000000c1808022b */ /* 0x004fe20000000008 */
[----:B------:R-:W-:Y:S10]  /*0a10*/  @P1 BRA `(.L_x_117) ;  /* 0xfffffffc00001947 */ /* 0x000ff4000383ffff */
.L_x_116:
[----:B------:R-:W-:Y:S05]  /*0a20*/  BSYNC.RECONVERGENT B1 ;  /* 0x0000000000017941 */ /* 0x000fea0003800200 */
.L_x_115:
[----:B------:R-:W-:-:S13]  /*0a30*/  ISETP.NE.AND P0, PT, R6, RZ, PT ;  /* 0x000000ff0600720c */ /* 0x000fda0003f05270 */
        /* <DEDUP_REMOVED lines=15> */
[----:B---3--:R-:W-:-:S02]  /*0b30*/  ISETP.GE.AND P1, PT, R27, RZ, PT ;  /* 0x000000ff1b00720c */ /* 0x008fc40003f26270 */
[----:B----4-:R-:W-:Y:S02]  /*0b40*/  ISETP.GE.AND P2, PT, R17, RZ, PT ;  /* 0x000000ff1100720c */ /* 0x010fe40003f46270 */
[----:B-----5:R-:W-:Y:S02]  /*0b50*/  ISETP.GE.AND P3, PT, R21, RZ, PT ;  /* 0x000000ff1500720c */ /* 0x020fe40003f66270 */
[----:B------:R-:W-:-:S07]  /*0b60*/  ISETP.GE.AND P4, PT, R25, RZ, PT ;  /* 0x000000ff1900720c */ /* 0x000fce0003f86270 */
        /* <DEDUP_REMOVED lines=21> */
.L_x_119:
[----:B------:R-:W-:Y:S05]  /*0cc0*/  BSYNC.RECONVERGENT B1 ;  /* 0x0000000000017941 */ /* 0x000fea0003800200 */
.L_x_118:
[----:B------:R-:W-:Y:S05]  /*0cd0*/  @!P0 BRA `(.L_x_114) ;  /* 0x0000000000a48947 */ /* 0x000fea0003800000 */
[----:B------:R-:W-:Y:S01]  /*0ce0*/  ISETP.NE.AND P1, PT, R6, 0x1, PT ;  /* 0x000000010600780c */ /* 0x000fe20003f25270 */
[----:B------:R-:W-:Y:S01]  /*0cf0*/  BSSY.RECONVERGENT B1, `(.L_x_120) ;  /* 0x0000018000017945 */ /* 0x000fe20003800200 */
[----:B------:R-:W-:-:S11]  /*0d00*/  LOP3.LUT P0, RZ, R2, 0x20, RZ, 0xc0, !PT ;  /* 0x0000002002ff7812 */ /* 0x000fd6000780c0ff */
[----:B------:R-:W-:Y:S05]  /*0d10*/  @!P1 BRA `(.L_x_121) ;  /* 0x0000000000549947 */ /* 0x000fea0003800000 */
[----:B------:R-:W0:Y:S01]  /*0d20*/  LDC.64 R4, c[0x0][0x380] ;  /* 0x0000e000ff047b82 */ /* 0x000e220000000a00 */
[----:B------:R-:W1:Y:S02]  /*0d30*/  LDCU UR4, c[0x0][0x394] ;  /* 0x00007280ff0477ac */ /* 0x000e640008000800 */
[----:B-1----:R-:W-:-:S04]  /*0d40*/  IMAD R17, R0, UR4, R7 ;  /* 0x0000000400117c24 */ /* 0x002fc8000f8e0207 */
[C---:B0-----:R-:W-:Y:S02]  /*0d50*/  IMAD.WIDE R12, R17.reuse, 0x4, R4 ;  /* 0x00000004110c7825 */ /* 0x041fe400078e0204 */
[----:B------:R-:W0:Y:S03]  /*0d60*/  LDC.64 R4, c[0x0][0x388] ;  /* 0x0000e200ff047b82 */ /* 0x000e260000000a00 */
[----:B------:R-:W2:Y:S04]  /*0d70*/  LDG.E.CONSTANT R19, desc[UR6][R12.64] ;  /* 0x000000060c137981 */ /* 0x000ea8000c1e9900 */
[----:B------:R-:W3:Y:S01]  /*0d80*/  LDG.E.CONSTANT R21, desc[UR6][R12.64+0x80] ;  /* 0x000080060c157981 */ /* 0x000ee2000c1e9900 */
[----:B0-----:R-:W-:Y:S01]  /*0d90*/  IMAD.WIDE R16, R17, 0x8, R4 ;  /* 0x0000000811107825 */ /* 0x001fe200078e0204 */
[----:B--2---:R-:W-:-:S02]  /*0da0*/  ISETP.GE.AND P1, PT, R19, RZ, PT ;  /* 0x000000ff1300720c */ /* 0x004fc40003f26270 */
[----:B---3--:R-:W-:-:S11]  /*0db0*/  ISETP.GE.AND P2, PT, R21, RZ, PT ;  /* 0x000000ff1500720c */ /* 0x008fd60003f46270 */
[----:B------:R-:W0:Y:S01]  /*0dc0*/  @P1 LDC.64 R10, c[0x0][0x398] ;  /* 0x0000e600ff0a1b82 */ /* 0x000e220000000a00 */
[----:B------:R-:W2:Y:S04]  /*0dd0*/  @P1 LDG.E.64.CONSTANT R4, desc[UR6][R16.64] ;  /* 0x0000000610041981 */ /* 0x000ea8000c1e9b00 */
[----:B------:R-:W3:Y:S03]  /*0de0*/  @P2 LDG.E.64.CONSTANT R12, desc[UR6][R16.64+0x100] ;  /* 0x00010006100c2981 */ /* 0x000ee6000c1e9b00 */
[----:B------:R-:W1:Y:S01]  /*0df0*/  @P2 LDC.64 R14, c[0x0][0x398] ;  /* 0x0000e600ff0e2b82 */ /* 0x000e620000000a00 */
[----:B0-----:R-:W-:-:S06]  /*0e00*/  @P1 IMAD.WIDE.U32 R10, R19, 0x8, R10 ;  /* 0x00000008130a1825 */ /* 0x001fcc00078e000a */
[----:B------:R-:W2:Y:S01]  /*0e10*/  @P1 LDG.E.64.CONSTANT R10, desc[UR6][R10.64] ;  /* 0x000000060a0a1981 */ /* 0x000ea2000c1e9b00 */
[----:B-1----:R-:W-:-:S06]  /*0e20*/  @P2 IMAD.WIDE.U32 R14, R21, 0x8, R14 ;  /* 0x00000008150e2825 */ /* 0x002fcc00078e000e */
[----:B------:R-:W3:Y:S01]  /*0e30*/  @P2 LDG.E.64.CONSTANT R14, desc[UR6][R14.64] ;  /* 0x000000060e0e2981 */ /* 0x000ee2000c1e9b00 */
[----:B------:R-:W-:Y:S01]  /*0e40*/  IADD3 R7, PT, PT, R7, 0x40, RZ ;  /* 0x0000004007077810 */ /* 0x000fe20007ffe0ff */
[----:B--2---:R-:W-:-:S08]  /*0e50*/  @P1 DFMA R8, R4, R10, R8 ;  /* 0x0000000a0408122b */ /* 0x004fd00000000008 */
[----:B---3--:R-:W-:-:S11]  /*0e60*/  @P2 DFMA R8, R12, R14, R8 ;  /* 0x0000000e0c08222b */ /* 0x008fd60000000008 */
.L_x_121:
[----:B------:R-:W-:Y:S05]  /*0e70*/  BSYNC.RECONVERGENT B1 ;  /* 0x0000000000017941 */ /* 0x000fea0003800200 */
.L_x_120:
        /* <DEDUP_REMOVED lines=8> */
[----:B------:R-:W0:Y:S08]  /*0f00*/  LDC.64 R4, c[0x0][0x388] ;  /* 0x0000e200ff047b82 */ /* 0x000e300000000a00 */
[----:B------:R-:W1:Y:S01]  /*0f10*/  LDC.64 R6, c[0x0][0x398] ;  /* 0x0000e600ff067b82 */ /* 0x000e620000000a00 */
[----:B0-----:R-:W-:-:S06]  /*0f20*/  IMAD.WIDE R4, R11, 0x8, R4 ;  /* 0x000000080b047825 */ /* 0x001fcc00078e0204 */
[----:B------:R-:W2:Y:S01]  /*0f30*/  LDG.E.64.CONSTANT R4, desc[UR6][R4.64] ;  /* 0x0000000604047981 */ /* 0x000ea2000c1e9b00 */
[----:B-1----:R-:W-:-:S06]  /*0f40*/  IMAD.WIDE.U32 R6, R13, 0x8, R6 ;  /* 0x000000080d067825 */ /* 0x002fcc00078e0006 */
[----:B------:R-:W2:Y:S02]  /*0f50*/  LDG.E.64.CONSTANT R6, desc[UR6][R6.64] ;  /* 0x0000000606067981 */ /* 0x000ea4000c1e9b00 */
[----:B--2---:R-:W-:-:S11]  /*0f60*/  DFMA R8, R4, R6, R8 ;  /* 0x000000060408722b */ /* 0x004fd60000000008 */
.L_x_114:
[----:B------:R-:W-:Y:S05]  /*0f70*/  BSYNC.RECONVERGENT B0 ;  /* 0x0000000000007941 */ /* 0x000fea0003800200 */
.L_x_113:
        /* <DEDUP_REMOVED lines=26> */
.L_x_122:
[----:B------:R-:W0:Y:S02]  /*1120*/  LDC.64 R2, c[0x0][0x3a0] ;  /* 0x0000e800ff027b82 */ /* 0x000e240000000a00 */
[----:B0-----:R-:W-:-:S05]  /*1130*/  IMAD.WIDE.U32 R2, R0, 0x8, R2 ;  /* 0x0000000800027825 */ /* 0x001fca00078e0002 */
[----:B------:R-:W-:Y:S01]  /*1140*/  STG.E.64 desc[UR6][R2.64], R12 ;  /* 0x0000000c02007986 */ /* 0x000fe2000c101b06 */
[----:B------:R-:W-:Y:S05]  /*1150*/  EXIT ;  /* 0x000000000000794d */ /* 0x000fea0003800000 */
.L_x_123:
        /* <DEDUP_REMOVED lines=10> */
.L_x_136:


//--------------------- .nv.shared.reserved.0     --------------------------
	.section	.nv.shared.reserved.0,"aw",@nobits
	.weak		__nv_reservedSMEM_offset_0_alias
	.size		__nv_reservedSMEM_offset_0_alias, 0, 64
	.other		__nv_reservedSMEM_offset_0_alias,@"STO_CUDA_RESERVED_SHARED STV_DEFAULT"
__nv_reservedSMEM_offset_0_alias:
	.zero		0
	.zero		64


//--------------------- .nv.constant0._ZN36_GLOBAL__N__2535064f_4_k_cu_925ee21833sell_spmm_f64_warp_per_row_kernelILi1EEEvPKlPKiS4_PKdiiS6_iPdii --------------------------
	.section	.nv.constant0._ZN36_GLOBAL__N__2535064f_4_k_cu_925ee21833sell_spmm_f64_warp_per_row_kernelILi1EEEvPKlPKiS4_PKdiiS6_iPdii,"a",@progbits
	.sectionflags	@""
	.align	4
.nv.constant0._ZN36_GLOBAL__N__2535064f_4_k_cu_925ee21833sell_spmm_f64_warp_per_row_kernelILi1EEEvPKlPKiS4_PKdiiS6_iPdii:
	.zero		968


//--------------------- .nv.constant0._ZN36_GLOBAL__N__2535064f_4_k_cu_925ee21833sell_spmm_f64_warp_per_row_kernelILi2EEEvPKlPKiS4_PKdiiS6_iPdii --------------------------
	.section	.nv.constant0._ZN36_GLOBAL__N__2535064f_4_k_cu_925ee21833sell_spmm_f64_warp_per_row_kernelILi2EEEvPKlPKiS4_PKdiiS6_iPdii,"a",@progbits
	.sectionflags	@""
	.align	4
.nv.constant0._ZN36_GLOBAL__N__2535064f_4_k_cu_925ee21833sell_spmm_f64_warp_per_row_kernelILi2EEEvPKlPKiS4_PKdiiS6_iPdii:
	.zero		968


//--------------------- .nv.constant0._ZN36_GLOBAL__N__2535064f_4_k_cu_925ee21833sell_spmm_f64_warp_per_row_kernelILi4EEEvPKlPKiS4_PKdiiS6_iPdii --------------------------
	.section	.nv.constant0._ZN36_GLOBAL__N__2535064f_4_k_cu_925ee21833sell_spmm_f64_warp_per_row_kernelILi4EEEvPKlPKiS4_PKdiiS6_iPdii,"a",@progbits
	.sectionflags	@""
	.align	4
.nv.constant0._ZN36_GLOBAL__N__2535064f_4_k_cu_925ee21833sell_spmm_f64_warp_per_row_kernelILi4EEEvPKlPKiS4_PKdiiS6_iPdii:
	.zero		968


//--------------------- .nv.constant0._ZN36_GLOBAL__N__2535064f_4_k_cu_925ee21833sell_spmm_f64_warp_per_row_kernelILi8EEEvPKlPKiS4_PKdiiS6_iPdii --------------------------
	.section	.nv.constant0._ZN36_GLOBAL__N__2535064f_4_k_cu_925ee21833sell_spmm_f64_warp_per_row_kernelILi8EEEvPKlPKiS4_PKdiiS6_iPdii,"a",@progbits
	.sectionflags	@""
	.align	4
.nv.constant0._ZN36_GLOBAL__N__2535064f_4_k_cu_925ee21833sell_spmm_f64_warp_per_row_kernelILi8EEEvPKlPKiS4_PKdiiS6_iPdii:
	.zero		968


//--------------------- .nv.constant0._ZN36_GLOBAL__N__2535064f_4_k_cu_925ee21833sell_spmm_f64_warp_per_row_kernelILi16EEEvPKlPKiS4_PKdiiS6_iPdii --------------------------
	.section	.nv.constant0._ZN36_GLOBAL__N__2535064f_4_k_cu_925ee21833sell_spmm_f64_warp_per_row_kernelILi16EEEvPKlPKiS4_PKdiiS6_iPdii,"a",@progbits
	.sectionflags	@""
	.align	4
.nv.constant0._ZN36_GLOBAL__N__2535064f_4_k_cu_925ee21833sell_spmm_f64_warp_per_row_kernelILi16EEEvPKlPKiS4_PKdiiS6_iPdii:
	.zero		968


//--------------------- .nv.constant0._ZN36_GLOBAL__N__2535064f_4_k_cu_925ee21832ell_spmm_f64_warp_per_row_kernelILi1EEEvPKiPKdiiS4_iPdii --------------------------
	.section	.nv.constant0._ZN36_GLOBAL__N__2535064f_4_k_cu_925ee21832ell_spmm_f64_warp_per_row_kernelILi1EEEvPKiPKdiiS4_iPdii,"a",@progbits
	.sectionflags	@""
	.align	4
.nv.constant0._ZN36_GLOBAL__N__2535064f_4_k_cu_925ee21832ell_spmm_f64_warp_per_row_kernelILi1EEEvPKiPKdiiS4_iPdii:
	.zero		952


//--------------------- .nv.constant0._ZN36_GLOBAL__N__2535064f_4_k_cu_925ee21832ell_spmm_f64_warp_per_row_kernelILi2EEEvPKiPKdiiS4_iPdii --------------------------
	.section	.nv.constant0._ZN36_GLOBAL__N__2535064f_4_k_cu_925ee21832ell_spmm_f64_warp_per_row_kernelILi2EEEvPKiPKdiiS4_iPdii,"a",@progbits
	.sectionflags	@""
	.align	4
.nv.constant0._ZN36_GLOBAL__N__2535064f_4_k_cu_925ee21832ell_spmm_f64_warp_per_row_kernelILi2EEEvPKiPKdiiS4_iPdii:
	.zero		952


//--------------------- .nv.constant0._ZN36_GLOBAL__N__2535064f_4_k_cu_925ee21832ell_spmm_f64_warp_per_row_kernelILi4EEEvPKiPKdiiS4_iPdii --------------------------
	.section	.nv.constant0._ZN36_GLOBAL__N__2535064f_4_k_cu_925ee21832ell_spmm_f64_warp_per_row_kernelILi4EEEvPKiPKdiiS4_iPdii,"a",@progbits
	.sectionflags	@""
	.align	4
.nv.constant0._ZN36_GLOBAL__N__2535064f_4_k_cu_925ee21832ell_spmm_f64_warp_per_row_kernelILi4EEEvPKiPKdiiS4_iPdii:
	.zero		952


//--------------------- .nv.constant0._ZN36_GLOBAL__N__2535064f_4_k_cu_925ee21832ell_spmm_f64_warp_per_row_kernelILi8EEEvPKiPKdiiS4_iPdii --------------------------
	.section	.nv.constant0._ZN36_GLOBAL__N__2535064f_4_k_cu_925ee21832ell_spmm_f64_warp_per_row_kernelILi8EEEvPKiPKdiiS4_iPdii,"a",@progbits
	.sectionflags	@""
	.align	4
.nv.constant0._ZN36_GLOBAL__N__2535064f_4_k_cu_925ee21832ell_spmm_f64_warp_per_row_kernelILi8EEEvPKiPKdiiS4_iPdii:
	.zero		952


//--------------------- .nv.constant0._ZN36_GLOBAL__N__2535064f_4_k_cu_925ee21832ell_spmm_f64_warp_per_row_kernelILi16EEEvPKiPKdiiS4_iPdii --------------------------
	.section	.nv.constant0._ZN36_GLOBAL__N__2535064f_4_k_cu_925ee21832ell_spmm_f64_warp_per_row_kernelILi16EEEvPKiPKdiiS4_iPdii,"a",@progbits
	.sectionflags	@""
	.align	4
.nv.constant0._ZN36_GLOBAL__N__2535064f_4_k_cu_925ee21832ell_spmm_f64_warp_per_row_kernelILi16EEEvPKiPKdiiS4_iPdii:
	.zero		952


//--------------------- .nv.constant0._ZN36_GLOBAL__N__2535064f_4_k_cu_925ee21840ell_spmm_f64_lanevec_warp_per_row_kernelEPKiPKdiiS3_iPdiii --------------------------
	.section	.nv.constant0._ZN36_GLOBAL__N__2535064f_4_k_cu_925ee21840ell_spmm_f64_lanevec_warp_per_row_kernelEPKiPKdiiS3_iPdiii,"a",@progbits
	.sectionflags	@""
	.align	4
.nv.constant0._ZN36_GLOBAL__N__2535064f_4_k_cu_925ee21840ell_spmm_f64_lanevec_warp_per_row_kernelEPKiPKdiiS3_iPdiii:
	.zero		956


//--------------------- .nv.constant0._ZN36_GLOBAL__N__2535064f_4_k_cu_925ee21833sell_spmv_f64_warp_per_row_kernelEPKlPKiS3_PKdiiS5_Pdi --------------------------
	.section	.nv.constant0._ZN36_GLOBAL__N__2535064f_4_k_cu_925ee21833sell_spmv_f64_warp_per_row_kernelEPKlPKiS3_PKdiiS5_Pdi,"a",@progbits
	.sectionflags	@""
	.align	4
.nv.constant0._ZN36_GLOBAL__N__2535064f_4_k_cu_925ee21833sell_spmv_f64_warp_per_row_kernelEPKlPKiS3_PKdiiS5_Pdi:
	.zero		956


//--------------------- .nv.constant0._ZN36_GLOBAL__N__2535064f_4_k_cu_925ee21832ell_spmv_f64_warp_per_row_kernelEPKiPKdiiS3_Pdi --------------------------
	.section	.nv.constant0._ZN36_GLOBAL__N__2535064f_4_k_cu_925ee21832ell_spmv_f64_warp_per_row_kernelEPKiPKdiiS3_Pdi,"a",@progbits
	.sectionflags	@""
	.align	4
.nv.constant0._ZN36_GLOBAL__N__2535064f_4_k_cu_925ee21832ell_spmv_f64_warp_per_row_kernelEPKiPKdiiS3_Pdi:
	.zero		940


//--------------------- SYMBOLS --------------------------

	.type		.nv.reservedSmem.offset0,@object
	.size		.nv.reservedSmem.offset0,0x4
